	.target	sm_90a

	.elftype	@"ET_EXEC"


//--------------------- .note.nv.tkinfo           --------------------------
	.section	.note.nv.tkinfo,"",@"SHT_NOTE"
	.sectionflags	@"SHF_NOTE_NV_TKINFO"
	.tkinfo
        /*0018*/ 	.word	0x00000002
        /*0030*/ 	.string	""
        /*0030*/ 	.string	"ptxas"
        /*0030*/ 	.string	"Cuda compilation tools, release 13.0, V13.0.88"
        /*0030*/ 	.string	"Build cuda_13.0.r13.0/compiler.36424714_0"
        /*0030*/ 	.string	"-arch sm_90a -m 64 "



//--------------------- .note.nv.cuinfo           --------------------------
	.section	.note.nv.cuinfo,"",@"SHT_NOTE"
	.sectionflags	@"SHF_NOTE_NV_CUINFO"
        /*0018*/ 	.short	0x0002
        /*001a*/ 	.short	0x005a
        /*001c*/ 	.short	0x0082
	.zero		2


//--------------------- .nv.info                  --------------------------
	.section	.nv.info,"",@"SHT_CUDA_INFO"
	.align	4


	//----- nvinfo : EIATTR_REGCOUNT
	.align		4
        /*0000*/ 	.byte	0x04, 0x2f
        /*0002*/ 	.short	(.L_12 - .L_11)
	.align		4
.L_11:
        /*0004*/ 	.word	index@(_ZN7cutlass13device_kernelINS_4gemm6kernel13GemmUniversalIN4cute5tupleIJiiiiEEENS1_10collective13CollectiveMmaINS1_43MainloopSm90TmaGmmaWarpSpecializedSparseFP8ILi10ENS5_IJNS4_1CILi2EEENSA_ILi1EEESC_EEENS1_35KernelTmaWarpSpecializedCooperativeEEENS5_IJNSA_ILi128EEENSA_ILi256EEENSA_ILi64EEEEEENS_12float_e4m3_tENS5_IJNS4_6LayoutINS5_IJiNS5_IJSB_iEEEiEEENS5_IJlNS5_IJSC_SB_EEElEEEEENSL_INS5_IJNS5_IJSI_iEEESR_iEEENS5_IJNS5_IJSI_NSA_ILi4096EEEEEENS5_IJSC_lEEElEEEEEEEESK_NS5_IJlSC_lEEENS4_8TiledMMAINS4_8MMA_AtomIJNS4_4SM904GMMA6SPARSE32GMMA_64x256x64_F32E4M3E4M3_SS_TNILNS13_7ScaleInE1ELS16_1ELNS13_9SparseSelE0EEEEEENSL_ISD_NS5_IJSC_NSA_ILi0EEES1A_EEEEENS5_IJNS4_10UnderscoreES1D_S1D_EEEEENS4_13SM90_TMA_LOADENS4_14ComposedLayoutINS4_7SwizzleILi1ELi4ELi3EEENS4_25smem_sparse_ptr_flag_bitsILi2ELi8EEENSL_INS5_IJNS5_IJSC_NSA_ILi8EEEEEENS5_IJSB_NSA_ILi32EEEEEEEEENS5_IJNS5_IJS1A_SI_EEESO_EEEEEEEvNS4_8identityENS4_23SM90_TMA_LOAD_MULTICASTENS1H_INS1I_ILi2ELi4ELi3EEENS4_18smem_ptr_flag_bitsILi8EEENSL_INS5_IJS1M_SI_EEENS5_IJSI_SC_EEEEEEEvS1V_EENS_8epilogue10collective6detail29Sm90TmaWarpSpecializedAdapterINS26_15DefaultEpilogueIfNS5_IJSC_llEEES2A_NS25_6thread17LinearCombinationIfLi1EffLNS2B_9ScaleType4KindE0ELNS_15FloatRoundStyleE2EfEENS1_15EpilogueDefaultEEEEEvvEEEEvNT_6ParamsE)
        /*0008*/ 	.word	0x000000a8


	//----- nvinfo : EIATTR_FRAME_SIZE
	.align		4
.L_12:
        /*000c*/ 	.byte	0x04, 0x11
        /*000e*/ 	.short	(.L_14 - .L_13)
	.align		4
.L_13:
        /*0010*/ 	.word	index@(_ZN7cutlass13device_kernelINS_4gemm6kernel13GemmUniversalIN4cute5tupleIJiiiiEEENS1_10collective13CollectiveMmaINS1_43MainloopSm90TmaGmmaWarpSpecializedSparseFP8ILi10ENS5_IJNS4_1CILi2EEENSA_ILi1EEESC_EEENS1_35KernelTmaWarpSpecializedCooperativeEEENS5_IJNSA_ILi128EEENSA_ILi256EEENSA_ILi64EEEEEENS_12float_e4m3_tENS5_IJNS4_6LayoutINS5_IJiNS5_IJSB_iEEEiEEENS5_IJlNS5_IJSC_SB_EEElEEEEENSL_INS5_IJNS5_IJSI_iEEESR_iEEENS5_IJNS5_IJSI_NSA_ILi4096EEEEEENS5_IJSC_lEEElEEEEEEEESK_NS5_IJlSC_lEEENS4_8TiledMMAINS4_8MMA_AtomIJNS4_4SM904GMMA6SPARSE32GMMA_64x256x64_F32E4M3E4M3_SS_TNILNS13_7ScaleInE1ELS16_1ELNS13_9SparseSelE0EEEEEENSL_ISD_NS5_IJSC_NSA_ILi0EEES1A_EEEEENS5_IJNS4_10UnderscoreES1D_S1D_EEEEENS4_13SM90_TMA_LOADENS4_14ComposedLayoutINS4_7SwizzleILi1ELi4ELi3EEENS4_25smem_sparse_ptr_flag_bitsILi2ELi8EEENSL_INS5_IJNS5_IJSC_NSA_ILi8EEEEEENS5_IJSB_NSA_ILi32EEEEEEEEENS5_IJNS5_IJS1A_SI_EEESO_EEEEEEEvNS4_8identityENS4_23SM90_TMA_LOAD_MULTICASTENS1H_INS1I_ILi2ELi4ELi3EEENS4_18smem_ptr_flag_bitsILi8EEENSL_INS5_IJS1M_SI_EEENS5_IJSI_SC_EEEEEEEvS1V_EENS_8epilogue10collective6detail29Sm90TmaWarpSpecializedAdapterINS26_15DefaultEpilogueIfNS5_IJSC_llEEES2A_NS25_6thread17LinearCombinationIfLi1EffLNS2B_9ScaleType4KindE0ELNS_15FloatRoundStyleE2EfEENS1_15EpilogueDefaultEEEEEvvEEEEvNT_6ParamsE)
        /*0014*/ 	.word	0x00000100


	//----- nvinfo : EIATTR_MIN_STACK_SIZE
	.align		4
.L_14:
        /*0018*/ 	.byte	0x04, 0x12
        /*001a*/ 	.short	(.L_16 - .L_15)
	.align		4
.L_15:
        /*001c*/ 	.word	index@(_ZN7cutlass13device_kernelINS_4gemm6kernel13GemmUniversalIN4cute5tupleIJiiiiEEENS1_10collective13CollectiveMmaINS1_43MainloopSm90TmaGmmaWarpSpecializedSparseFP8ILi10ENS5_IJNS4_1CILi2EEENSA_ILi1EEESC_EEENS1_35KernelTmaWarpSpecializedCooperativeEEENS5_IJNSA_ILi128EEENSA_ILi256EEENSA_ILi64EEEEEENS_12float_e4m3_tENS5_IJNS4_6LayoutINS5_IJiNS5_IJSB_iEEEiEEENS5_IJlNS5_IJSC_SB_EEElEEEEENSL_INS5_IJNS5_IJSI_iEEESR_iEEENS5_IJNS5_IJSI_NSA_ILi4096EEEEEENS5_IJSC_lEEElEEEEEEEESK_NS5_IJlSC_lEEENS4_8TiledMMAINS4_8MMA_AtomIJNS4_4SM904GMMA6SPARSE32GMMA_64x256x64_F32E4M3E4M3_SS_TNILNS13_7ScaleInE1ELS16_1ELNS13_9SparseSelE0EEEEEENSL_ISD_NS5_IJSC_NSA_ILi0EEES1A_EEEEENS5_IJNS4_10UnderscoreES1D_S1D_EEEEENS4_13SM90_TMA_LOADENS4_14ComposedLayoutINS4_7SwizzleILi1ELi4ELi3EEENS4_25smem_sparse_ptr_flag_bitsILi2ELi8EEENSL_INS5_IJNS5_IJSC_NSA_ILi8EEEEEENS5_IJSB_NSA_ILi32EEEEEEEEENS5_IJNS5_IJS1A_SI_EEESO_EEEEEEEvNS4_8identityENS4_23SM90_TMA_LOAD_MULTICASTENS1H_INS1I_ILi2ELi4ELi3EEENS4_18smem_ptr_flag_bitsILi8EEENSL_INS5_IJS1M_SI_EEENS5_IJSI_SC_EEEEEEEvS1V_EENS_8epilogue10collective6detail29Sm90TmaWarpSpecializedAdapterINS26_15DefaultEpilogueIfNS5_IJSC_llEEES2A_NS25_6thread17LinearCombinationIfLi1EffLNS2B_9ScaleType4KindE0ELNS_15FloatRoundStyleE2EfEENS1_15EpilogueDefaultEEEEEvvEEEEvNT_6ParamsE)
        /*0020*/ 	.word	0x00000100
.L_16:


//--------------------- .nv.compat                --------------------------
	.section	.nv.compat,"",@"SHT_CUDA_COMPAT_INFO"
	.align	4
        /*0000*/ 	.byte	0x02, 0x09, 0x01, 0x00, 0x02, 0x02, 0x04, 0x00, 0x02, 0x05, 0x05, 0x00, 0x03, 0x07, 0x01, 0x01
        /*0010*/ 	.byte	0x02, 0x03, 0x01, 0x00, 0x02, 0x06, 0x01, 0x00, 0x04, 0x0b, 0x08, 0x00, 0x00, 0x00, 0x00, 0x00
        /*0020*/ 	.byte	0x00, 0x00, 0x00, 0x00


//--------------------- .nv.info._ZN7cutlass13device_kernelINS_4gemm6kernel13GemmUniversalIN4cute5tupleIJiiiiEEENS1_10collective13CollectiveMmaINS1_43MainloopSm90TmaGmmaWarpSpecializedSparseFP8ILi10ENS5_IJNS4_1CILi2EEENSA_ILi1EEESC_EEENS1_35KernelTmaWarpSpecializedCooperativeEEENS5_IJNSA_ILi128EEENSA_ILi256EEENSA_ILi64EEEEEENS_12float_e4m3_tENS5_IJNS4_6LayoutINS5_IJiNS5_IJSB_iEEEiEEENS5_IJlNS5_IJSC_SB_EEElEEEEENSL_INS5_IJNS5_IJSI_iEEESR_iEEENS5_IJNS5_IJSI_NSA_ILi4096EEEEEENS5_IJSC_lEEElEEEEEEEESK_NS5_IJlSC_lEEENS4_8TiledMMAINS4_8MMA_AtomIJNS4_4SM904GMMA6SPARSE32GMMA_64x256x64_F32E4M3E4M3_SS_TNILNS13_7ScaleInE1ELS16_1ELNS13_9SparseSelE0EEEEEENSL_ISD_NS5_IJSC_NSA_ILi0EEES1A_EEEEENS5_IJNS4_10UnderscoreES1D_S1D_EEEEENS4_13SM90_TMA_LOADENS4_14ComposedLayoutINS4_7SwizzleILi1ELi4ELi3EEENS4_25smem_sparse_ptr_flag_bitsILi2ELi8EEENSL_INS5_IJNS5_IJSC_NSA_ILi8EEEEEENS5_IJSB_NSA_ILi32EEEEEEEEENS5_IJNS5_IJS1A_SI_EEESO_EEEEEEEvNS4_8identityENS4_23SM90_TMA_LOAD_MULTICASTENS1H_INS1I_ILi2ELi4ELi3EEENS4_18smem_ptr_flag_bitsILi8EEENSL_INS5_IJS1M_SI_EEENS5_IJSI_SC_EEEEEEEvS1V_EENS_8epilogue10collective6detail29Sm90TmaWarpSpecializedAdapterINS26_15DefaultEpilogueIfNS5_IJSC_llEEES2A_NS25_6thread17LinearCombinationIfLi1EffLNS2B_9ScaleType4KindE0ELNS_15FloatRoundStyleE2EfEENS1_15EpilogueDefaultEEEEEvvEEEEvNT_6ParamsE --------------------------
	.section	.nv.info._ZN7cutlass13device_kernelINS_4gemm6kernel13GemmUniversalIN4cute5tupleIJiiiiEEENS1_10collective13CollectiveMmaINS1_43MainloopSm90TmaGmmaWarpSpecializedSparseFP8ILi10ENS5_IJNS4_1CILi2EEENSA_ILi1EEESC_EEENS1_35KernelTmaWarpSpecializedCooperativeEEENS5_IJNSA_ILi128EEENSA_ILi256EEENSA_ILi64EEEEEENS_12float_e4m3_tENS5_IJNS4_6LayoutINS5_IJiNS5_IJSB_iEEEiEEENS5_IJlNS5_IJSC_SB_EEElEEEEENSL_INS5_IJNS5_IJSI_iEEESR_iEEENS5_IJNS5_IJSI_NSA_ILi4096EEEEEENS5_IJSC_lEEElEEEEEEEESK_NS5_IJlSC_lEEENS4_8TiledMMAINS4_8MMA_AtomIJNS4_4SM904GMMA6SPARSE32GMMA_64x256x64_F32E4M3E4M3_SS_TNILNS13_7ScaleInE1ELS16_1ELNS13_9SparseSelE0EEEEEENSL_ISD_NS5_IJSC_NSA_ILi0EEES1A_EEEEENS5_IJNS4_10UnderscoreES1D_S1D_EEEEENS4_13SM90_TMA_LOADENS4_14ComposedLayoutINS4_7SwizzleILi1ELi4ELi3EEENS4_25smem_sparse_ptr_flag_bitsILi2ELi8EEENSL_INS5_IJNS5_IJSC_NSA_ILi8EEEEEENS5_IJSB_NSA_ILi32EEEEEEEEENS5_IJNS5_IJS1A_SI_EEESO_EEEEEEEvNS4_8identityENS4_23SM90_TMA_LOAD_MULTICASTENS1H_INS1I_ILi2ELi4ELi3EEENS4_18smem_ptr_flag_bitsILi8EEENSL_INS5_IJS1M_SI_EEENS5_IJSI_SC_EEEEEEEvS1V_EENS_8epilogue10collective6detail29Sm90TmaWarpSpecializedAdapterINS26_15DefaultEpilogueIfNS5_IJSC_llEEES2A_NS25_6thread17LinearCombinationIfLi1EffLNS2B_9ScaleType4KindE0ELNS_15FloatRoundStyleE2EfEENS1_15EpilogueDefaultEEEEEvvEEEEvNT_6ParamsE,"",@"SHT_CUDA_INFO"
	.sectionflags	@""
	.align	4


	//----- nvinfo : EIATTR_CUDA_API_VERSION
	.align		4
        /*0000*/ 	.byte	0x04, 0x37
        /*0002*/ 	.short	(.L_18 - .L_17)
.L_17:
        /*0004*/ 	.word	0x00000082


	//----- nvinfo : EIATTR_KPARAM_INFO
	.align		4
.L_18:
        /*0008*/ 	.byte	0x04, 0x17
        /*000a*/ 	.short	(.L_20 - .L_19)
.L_19:
        /*000c*/ 	.word	0x00000000
        /*0010*/ 	.short	0x0000
        /*0012*/ 	.short	0x0070
        /*0014*/ 	.byte	0x00, 0xf0, 0x01, 0x14


	//----- nvinfo : EIATTR_SPARSE_MMA_MASK
	.align		4
.L_20:
        /*0018*/ 	.byte	0x03, 0x50
        /*001a*/ 	.short	0x0001


	//----- nvinfo : EIATTR_MAXREG_COUNT
	.align		4
        /*001c*/ 	.byte	0x03, 0x1b
        /*001e*/ 	.short	0x00a8


	//----- nvinfo : EIATTR_NUM_BARRIERS
	.align		4
        /*0020*/ 	.byte	0x02, 0x4c
        /*0022*/ 	.byte	0x01
	.zero		1


	//----- nvinfo : EIATTR_ANNOTATIONS
	.align		4
        /*0024*/ 	.byte	0x04, 0x55
        /*0026*/ 	.short	(.L_22 - .L_21)


	//   ....[0]....
.L_21:
        /*0028*/ 	.word	0x00000001
        /*002c*/ 	.byte	0x50, 0x08, 0x00, 0x00, 0x01, 0x00, 0x00, 0x00, 0xf0, 0x08, 0x00, 0x00, 0x01, 0x00, 0x00, 0x00
        /* <DEDUP_REMOVED lines=193> */
        /*0c4c*/ 	.byte	0xd0, 0x1c, 0x01, 0x00


	//----- nvinfo : EIATTR_MERCURY_ISA_VERSION
	.align		4
.L_22:
        /*0c50*/ 	.byte	0x03, 0x5f
        /*0c52*/ 	.short	0x0101


	//----- nvinfo : EIATTR_INT_WARP_WIDE_INSTR_OFFSETS
	.align		4
        /*0c54*/ 	.byte	0x04, 0x31
        /*0c56*/ 	.short	(.L_24 - .L_23)


	//   ....[0]....
.L_23:
        /*0c58*/ 	.word	0x00000660


	//   ....[1]....
        /*0c5c*/ 	.word	0x00000680


	//   ....[2]....
        /*0c60*/ 	.word	0x00000800


	//   ....[3]....
        /*0c64*/ 	.word	0x000030b0


	//----- nvinfo : EIATTR_COOP_GROUP_MASK_REGIDS
	.align		4
.L_24:
        /*0c68*/ 	.byte	0x04, 0x29
        /*0c6a*/ 	.short	(.L_26 - .L_25)


	//   ....[0]....
.L_25:
        /*0c6c*/ 	.word	0xffffffff


	//   ....[1]....
        /*0c70*/ 	.word	0xffffffff


	//   ....[2]....
        /*0c74*/ 	.word	0xffffffff


	//   ....[3]....
        /*0c78*/ 	.word	0xffffffff


	//   ....[4]....
        /*0c7c*/ 	.word	0xffffffff


	//   ....[5]....
        /*0c80*/ 	.word	0xffffffff


	//----- nvinfo : EIATTR_COOP_GROUP_INSTR_OFFSETS
	.align		4
.L_26:
        /*0c84*/ 	.byte	0x04, 0x28
        /*0c86*/ 	.short	(.L_28 - .L_27)


	//   ....[0]....
.L_27:
        /*0c88*/ 	.word	0x00000070


	//   ....[1]....
        /*0c8c*/ 	.word	0x00000080


	//   ....[2]....
        /*0c90*/ 	.word	0x000001d0


	//   ....[3]....
        /*0c94*/ 	.word	0x000004f0


	//   ....[4]....
        /*0c98*/ 	.word	0x00000960


	//   ....[5]....
        /*0c9c*/ 	.word	0x00001990


	//----- nvinfo : EIATTR_REG_RECONFIG
	.align		4
.L_28:
        /*0ca0*/ 	.byte	0x01, 0x54
	.zero		2


	//----- nvinfo : EIATTR_MBARRIER_INSTR_OFFSETS
	.align		4
        /*0ca4*/ 	.byte	0x04, 0x39
        /*0ca6*/ 	.short	(.L_30 - .L_29)


	//   ....[0]....
.L_29:
        /*0ca8*/ 	.word	0x00000370
        /*0cac*/ 	.word	0x000000ff
        /*0cb0*/ 	.word	0x00000000
        /*0cb4*/ 	.short	0x0100
        /*0cb6*/ 	.byte	0x09
	.zero		1


	//   ....[1]....
        /*0cb8*/ 	.word	0x00000380
        /*0cbc*/ 	.word	0x000000ff
        /*0cc0*/ 	.word	0x00000050
        /*0cc4*/ 	.short	0x0100
        /*0cc6*/ 	.byte	0x09
	.zero		1


	//   ....[2]....
        /*0cc8*/ 	.word	0x00000390
        /*0ccc*/ 	.word	0x000000ff
        /*0cd0*/ 	.word	0x00000008
        /*0cd4*/ 	.short	0x0100
        /*0cd6*/ 	.byte	0x09
	.zero		1


	//   ....[3]....
        /*0cd8*/ 	.word	0x000003a0
        /*0cdc*/ 	.word	0x000000ff
        /*0ce0*/ 	.word	0x00000058
        /*0ce4*/ 	.short	0x0100
        /*0ce6*/ 	.byte	0x09
	.zero		1


	//   ....[4]....
        /*0ce8*/ 	.word	0x000003b0
        /*0cec*/ 	.word	0x000000ff
        /*0cf0*/ 	.word	0x00000010
        /*0cf4*/ 	.short	0x0100
        /*0cf6*/ 	.byte	0x09
	.zero		1


	//   ....[5]....
        /*0cf8*/ 	.word	0x000003c0
        /*0cfc*/ 	.word	0x000000ff
        /*0d00*/ 	.word	0x00000060
        /*0d04*/ 	.short	0x0100
        /*0d06*/ 	.byte	0x09
	.zero		1


	//   ....[6]....
        /*0d08*/ 	.word	0x000003d0
        /*0d0c*/ 	.word	0x000000ff
        /*0d10*/ 	.word	0x00000018
        /*0d14*/ 	.short	0x0100
        /*0d16*/ 	.byte	0x09
	.zero		1


	//   ....[7]....
        /*0d18*/ 	.word	0x000003e0
        /*0d1c*/ 	.word	0x000000ff
        /*0d20*/ 	.word	0x00000068
        /*0d24*/ 	.short	0x0100
        /*0d26*/ 	.byte	0x09
	.zero		1


	//   ....[8]....
        /*0d28*/ 	.word	0x000003f0
        /*0d2c*/ 	.word	0x000000ff
        /*0d30*/ 	.word	0x00000020
        /*0d34*/ 	.short	0x0100
        /*0d36*/ 	.byte	0x09
	.zero		1


	//   ....[9]....
        /*0d38*/ 	.word	0x00000400
        /*0d3c*/ 	.word	0x000000ff
        /*0d40*/ 	.word	0x00000070
        /*0d44*/ 	.short	0x0100
        /*0d46*/ 	.byte	0x09
	.zero		1


	//   ....[10]....
        /*0d48*/ 	.word	0x00000410
        /*0d4c*/ 	.word	0x000000ff
        /*0d50*/ 	.word	0x00000028
        /*0d54*/ 	.short	0x0100
        /*0d56*/ 	.byte	0x09
	.zero		1


	//   ....[11]....
        /*0d58*/ 	.word	0x00000420
        /*0d5c*/ 	.word	0x000000ff
        /*0d60*/ 	.word	0x00000078
        /*0d64*/ 	.short	0x0100
        /*0d66*/ 	.byte	0x09
	.zero		1


	//   ....[12]....
        /*0d68*/ 	.word	0x00000430
        /*0d6c*/ 	.word	0x000000ff
        /*0d70*/ 	.word	0x00000030
        /*0d74*/ 	.short	0x0100
        /*0d76*/ 	.byte	0x09
	.zero		1


	//   ....[13]....
        /*0d78*/ 	.word	0x00000440
        /*0d7c*/ 	.word	0x000000ff
        /*0d80*/ 	.word	0x00000080
        /*0d84*/ 	.short	0x0100
        /*0d86*/ 	.byte	0x09
	.zero		1


	//   ....[14]....
        /*0d88*/ 	.word	0x00000450
        /*0d8c*/ 	.word	0x000000ff
        /*0d90*/ 	.word	0x00000038
        /*0d94*/ 	.short	0x0100
        /*0d96*/ 	.byte	0x09
	.zero		1


	//   ....[15]....
        /*0d98*/ 	.word	0x00000460
        /*0d9c*/ 	.word	0x000000ff
        /*0da0*/ 	.word	0x00000088
        /*0da4*/ 	.short	0x0100
        /*0da6*/ 	.byte	0x09
	.zero		1


	//   ....[16]....
        /*0da8*/ 	.word	0x00000470
        /*0dac*/ 	.word	0x000000ff
        /*0db0*/ 	.word	0x00000040
        /*0db4*/ 	.short	0x0100
        /*0db6*/ 	.byte	0x09
	.zero		1


	//   ....[17]....
        /*0db8*/ 	.word	0x00000480
        /*0dbc*/ 	.word	0x000000ff
        /*0dc0*/ 	.word	0x00000090
        /*0dc4*/ 	.short	0x0100
        /*0dc6*/ 	.byte	0x09
	.zero		1


	//   ....[18]....
        /*0dc8*/ 	.word	0x00000490
        /*0dcc*/ 	.word	0x000000ff
        /*0dd0*/ 	.word	0x00000048
        /*0dd4*/ 	.short	0x0100
        /*0dd6*/ 	.byte	0x09
	.zero		1


	//   ....[19]....
        /*0dd8*/ 	.word	0x000004a0
        /*0ddc*/ 	.word	0x000000ff
        /*0de0*/ 	.word	0x00000098
        /*0de4*/ 	.short	0x0100
        /*0de6*/ 	.byte	0x09
	.zero		1


	//   ....[20]....
        /*0de8*/ 	.word	0x00000890
        /*0dec*/ 	.word	0x000000ff
        /*0df0*/ 	.word	0x000000b0
        /*0df4*/ 	.short	0x0100
        /*0df6*/ 	.byte	0x06
	.zero		1


	//   ....[21]....
        /*0df8*/ 	.word	0x00000900
        /*0dfc*/ 	.word	0x000000ff
        /*0e00*/ 	.word	0x000000b8
        /*0e04*/ 	.short	0x0100
        /*0e06*/ 	.byte	0x06
	.zero		1


	//   ....[22]....
        /*0e08*/ 	.word	0x00001f80
        /*0e0c*/ 	.word	0x000000ff
        /*0e10*/ 	.word	0x00000000
        /*0e14*/ 	.short	0x010a
        /*0e16*/ 	.byte	0x08
	.zero		1


	//   ....[23]....
        /*0e18*/ 	.word	0x00001fc0
        /*0e1c*/ 	.word	0x000000ff
        /*0e20*/ 	.word	0x00000000
        /*0e24*/ 	.short	0x010a
        /*0e26*/ 	.byte	0x08
	.zero		1


	//   ....[24]....
        /*0e28*/ 	.word	0x00003120
        /*0e2c*/ 	.word	0x00000098
        /*0e30*/ 	.word	0x00000000
        /*0e34*/ 	.short	0x0101
        /*0e36*/ 	.byte	0x3f
	.zero		1


	//   ....[25]....
        /*0e38*/ 	.word	0x00010b10
        /*0e3c*/ 	.word	0x0000000d
        /*0e40*/ 	.word	0x00000050
        /*0e44*/ 	.short	0x010a
        /*0e46*/ 	.byte	0x3f
	.zero		1


	//   ....[26]....
        /*0e48*/ 	.word	0x00010fb0
        /*0e4c*/ 	.word	0x00000004
        /*0e50*/ 	.word	0x000000b8
        /*0e54*/ 	.short	0x0101
        /*0e56*/ 	.byte	0x3f
	.zero		1


	//   ....[27]....
        /*0e58*/ 	.word	0x00011720
        /*0e5c*/ 	.word	0x00000005
        /*0e60*/ 	.word	0x00000000
        /*0e64*/ 	.short	0x010a
        /*0e66*/ 	.byte	0x3f
	.zero		1


	//   ....[28]....
        /*0e68*/ 	.word	0x000117a0
        /*0e6c*/ 	.word	0x00000007
        /*0e70*/ 	.word	0x00000000
        /*0e74*/ 	.short	0x010a
        /*0e76*/ 	.byte	0x3f
	.zero		1


	//   ....[29]....
        /*0e78*/ 	.word	0x00011830
        /*0e7c*/ 	.word	0x00000006
        /*0e80*/ 	.word	0x00000000
        /*0e84*/ 	.short	0x010a
        /*0e86*/ 	.byte	0x3f
	.zero		1


	//   ....[30]....
        /*0e88*/ 	.word	0x000118c0
        /*0e8c*/ 	.word	0x00000007
        /*0e90*/ 	.word	0x00000000
        /*0e94*/ 	.short	0x010a
        /*0e96*/ 	.byte	0x3f
	.zero		1


	//   ....[31]....
        /*0e98*/ 	.word	0x00011950
        /*0e9c*/ 	.word	0x00000006
        /*0ea0*/ 	.word	0x00000000
        /*0ea4*/ 	.short	0x010a
        /*0ea6*/ 	.byte	0x3f
	.zero		1


	//   ....[32]....
        /*0ea8*/ 	.word	0x000119e0
        /*0eac*/ 	.word	0x00000007
        /*0eb0*/ 	.word	0x00000000
        /*0eb4*/ 	.short	0x010a
        /*0eb6*/ 	.byte	0x3f
	.zero		1


	//   ....[33]....
        /*0eb8*/ 	.word	0x00011a70
        /*0ebc*/ 	.word	0x00000006
        /*0ec0*/ 	.word	0x00000000
        /*0ec4*/ 	.short	0x010a
        /*0ec6*/ 	.byte	0x3f
	.zero		1


	//   ....[34]....
        /*0ec8*/ 	.word	0x00011b00
        /*0ecc*/ 	.word	0x00000007
        /*0ed0*/ 	.word	0x00000000
        /*0ed4*/ 	.short	0x010a
        /*0ed6*/ 	.byte	0x3f
	.zero		1


	//   ....[35]....
        /*0ed8*/ 	.word	0x00011b90
        /*0edc*/ 	.word	0x00000006
        /*0ee0*/ 	.word	0x00000000
        /*0ee4*/ 	.short	0x010a
        /*0ee6*/ 	.byte	0x3f
	.zero		1


	//   ....[36]....
        /*0ee8*/ 	.word	0x00011c20
        /*0eec*/ 	.word	0x00000003
        /*0ef0*/ 	.word	0x00000000
        /*0ef4*/ 	.short	0x010a
        /*0ef6*/ 	.byte	0x3f
	.zero		1


	//   ....[37]....
        /*0ef8*/ 	.word	0x00011ca0
        /*0efc*/ 	.word	0x00000000
        /*0f00*/ 	.word	0x00000000
        /*0f04*/ 	.short	0x010a
        /*0f06*/ 	.byte	0x3f
	.zero		1


	//   ....[38]....
        /*0f08*/ 	.word	0x00011d80
        /*0f0c*/ 	.word	0x0000000d
        /*0f10*/ 	.word	0x00000050
        /*0f14*/ 	.short	0x010a
        /*0f16*/ 	.byte	0x3f
	.zero		1


	//   ....[39]....
        /*0f18*/ 	.word	0x00011e50
        /*0f1c*/ 	.word	0x00000005
        /*0f20*/ 	.word	0x00000000
        /*0f24*/ 	.short	0x010a
        /*0f26*/ 	.byte	0x3f
	.zero		1


	//   ....[40]....
        /*0f28*/ 	.word	0x00011ea0
        /*0f2c*/ 	.word	0x00000007
        /*0f30*/ 	.word	0x00000000
        /*0f34*/ 	.short	0x010a
        /*0f36*/ 	.byte	0x3f
	.zero		1


	//   ....[41]....
        /*0f38*/ 	.word	0x00011ef0
        /*0f3c*/ 	.word	0x00000006
        /*0f40*/ 	.word	0x00000000
        /*0f44*/ 	.short	0x010a
        /*0f46*/ 	.byte	0x3f
	.zero		1


	//   ....[42]....
        /*0f48*/ 	.word	0x00011f40
        /*0f4c*/ 	.word	0x00000007
        /*0f50*/ 	.word	0x00000000
        /*0f54*/ 	.short	0x010a
        /*0f56*/ 	.byte	0x3f
	.zero		1


	//   ....[43]....
        /*0f58*/ 	.word	0x00011f90
        /*0f5c*/ 	.word	0x00000006
        /*0f60*/ 	.word	0x00000000
        /*0f64*/ 	.short	0x010a
        /*0f66*/ 	.byte	0x3f
	.zero		1


	//   ....[44]....
        /*0f68*/ 	.word	0x00011fe0
        /*0f6c*/ 	.word	0x00000007
        /*0f70*/ 	.word	0x00000000
        /*0f74*/ 	.short	0x010a
        /*0f76*/ 	.byte	0x3f
	.zero		1


	//   ....[45]....
        /*0f78*/ 	.word	0x00012030
        /*0f7c*/ 	.word	0x00000006
        /*0f80*/ 	.word	0x00000000
        /*0f84*/ 	.short	0x010a
        /*0f86*/ 	.byte	0x3f
	.zero		1


	//   ....[46]....
        /*0f88*/ 	.word	0x00012080
        /*0f8c*/ 	.word	0x00000007
        /*0f90*/ 	.word	0x00000000
        /*0f94*/ 	.short	0x010a
        /*0f96*/ 	.byte	0x3f
	.zero		1


	//   ....[47]....
        /*0f98*/ 	.word	0x000120d0
        /*0f9c*/ 	.word	0x00000006
        /*0fa0*/ 	.word	0x00000000
        /*0fa4*/ 	.short	0x010a
        /*0fa6*/ 	.byte	0x3f
	.zero		1


	//----- nvinfo : EIATTR_NUM_MBARRIERS
	.align		4
.L_30:
        /*0fa8*/ 	.byte	0x03, 0x38
        /*0faa*/ 	.short	0x0016


	//----- nvinfo : EIATTR_EXIT_INSTR_OFFSETS
	.align		4
        /*0fac*/ 	.byte	0x04, 0x1c
        /*0fae*/ 	.short	(.L_32 - .L_31)


	//   ....[0]....
.L_31:
        /*0fb0*/ 	.word	0x00000af0


	//   ....[1]....
        /*0fb4*/ 	.word	0x00001380


	//   ....[2]....
        /*0fb8*/ 	.word	0x000101d0


	//   ....[3]....
        /*0fbc*/ 	.word	0x00010760


	//   ....[4]....
        /*0fc0*/ 	.word	0x00011c70


	//----- nvinfo : EIATTR_MAX_THREADS
	.align		4
.L_32:
        /*0fc4*/ 	.byte	0x04, 0x05
        /*0fc6*/ 	.short	(.L_34 - .L_33)
.L_33:
        /*0fc8*/ 	.word	0x00000180
        /*0fcc*/ 	.word	0x00000001
        /*0fd0*/ 	.word	0x00000001


	//----- nvinfo : EIATTR_CRS_STACK_SIZE
	.align		4
.L_34:
        /*0fd4*/ 	.byte	0x04, 0x1e
        /*0fd6*/ 	.short	(.L_36 - .L_35)
.L_35:
        /*0fd8*/ 	.word	0x00000000


	//----- nvinfo : EIATTR_CBANK_PARAM_SIZE
	.align		4
.L_36:
        /*0fdc*/ 	.byte	0x03, 0x19
        /*0fde*/ 	.short	0x0570


	//----- nvinfo : EIATTR_PARAM_CBANK
	.align		4
        /*0fe0*/ 	.byte	0x04, 0x0a
        /*0fe2*/ 	.short	(.L_38 - .L_37)
	.align		4
.L_37:
        /*0fe4*/ 	.word	index@(.nv.constant0._ZN7cutlass13device_kernelINS_4gemm6kernel13GemmUniversalIN4cute5tupleIJiiiiEEENS1_10collective13CollectiveMmaINS1_43MainloopSm90TmaGmmaWarpSpecializedSparseFP8ILi10ENS5_IJNS4_1CILi2EEENSA_ILi1EEESC_EEENS1_35KernelTmaWarpSpecializedCooperativeEEENS5_IJNSA_ILi128EEENSA_ILi256EEENSA_ILi64EEEEEENS_12float_e4m3_tENS5_IJNS4_6LayoutINS5_IJiNS5_IJSB_iEEEiEEENS5_IJlNS5_IJSC_SB_EEElEEEEENSL_INS5_IJNS5_IJSI_iEEESR_iEEENS5_IJNS5_IJSI_NSA_ILi4096EEEEEENS5_IJSC_lEEElEEEEEEEESK_NS5_IJlSC_lEEENS4_8TiledMMAINS4_8MMA_AtomIJNS4_4SM904GMMA6SPARSE32GMMA_64x256x64_F32E4M3E4M3_SS_TNILNS13_7ScaleInE1ELS16_1ELNS13_9SparseSelE0EEEEEENSL_ISD_NS5_IJSC_NSA_ILi0EEES1A_EEEEENS5_IJNS4_10UnderscoreES1D_S1D_EEEEENS4_13SM90_TMA_LOADENS4_14ComposedLayoutINS4_7SwizzleILi1ELi4ELi3EEENS4_25smem_sparse_ptr_flag_bitsILi2ELi8EEENSL_INS5_IJNS5_IJSC_NSA_ILi8EEEEEENS5_IJSB_NSA_ILi32EEEEEEEEENS5_IJNS5_IJS1A_SI_EEESO_EEEEEEEvNS4_8identityENS4_23SM90_TMA_LOAD_MULTICASTENS1H_INS1I_ILi2ELi4ELi3EEENS4_18smem_ptr_flag_bitsILi8EEENSL_INS5_IJS1M_SI_EEENS5_IJSI_SC_EEEEEEEvS1V_EENS_8epilogue10collective6detail29Sm90TmaWarpSpecializedAdapterINS26_15DefaultEpilogueIfNS5_IJSC_llEEES2A_NS25_6thread17LinearCombinationIfLi1EffLNS2B_9ScaleType4KindE0ELNS_15FloatRoundStyleE2EfEENS1_15EpilogueDefaultEEEEEvvEEEEvNT_6ParamsE)
        /*0fe8*/ 	.short	0x0210
        /*0fea*/ 	.short	0x0570


	//----- nvinfo : EIATTR_SW_WAR
	.align		4
.L_38:
        /*0fec*/ 	.byte	0x04, 0x36
        /*0fee*/ 	.short	(.L_40 - .L_39)
.L_39:
        /*0ff0*/ 	.word	0x00000008
.L_40:


//--------------------- .nv.callgraph             --------------------------
	.section	.nv.callgraph,"",@"SHT_CUDA_CALLGRAPH"
	.align	4
	.sectionentsize	8
	.align		4
        /*0000*/ 	.word	0x00000000
	.align		4
        /*0004*/ 	.word	0xffffffff
	.align		4
        /*0008*/ 	.word	0x00000000
	.align		4
        /*000c*/ 	.word	0xfffffffe
	.align		4
        /*0010*/ 	.word	0x00000000
	.align		4
        /*0014*/ 	.word	0xfffffffd
	.align		4
        /*0018*/ 	.word	0x00000000
	.align		4
        /*001c*/ 	.word	0xfffffffc


//--------------------- .nv.constant4             --------------------------
	.section	.nv.constant4,"a",@progbits
	.align	8
	.align		8
.nv.constant4:
        /*0000*/ 	.dword	_ZN39_INTERNAL_6384d2f1_4_k_cu_f214c1ec_27954cuda3std3__45__cpo5beginE
	.align		8
        /*0008*/ 	.dword	_ZN39_INTERNAL_6384d2f1_4_k_cu_f214c1ec_27954cuda3std3__45__cpo3endE
	.align		8
        /*0010*/ 	.dword	_ZN39_INTERNAL_6384d2f1_4_k_cu_f214c1ec_27954cuda3std3__45__cpo6cbeginE
	.align		8
        /*0018*/ 	.dword	_ZN39_INTERNAL_6384d2f1_4_k_cu_f214c1ec_27954cuda3std3__45__cpo4cendE
	.align		8
        /*0020*/ 	.dword	_ZN39_INTERNAL_6384d2f1_4_k_cu_f214c1ec_27954cuda3std3__441_GLOBAL__N__6384d2f1_4_k_cu_f214c1ec_27956ignoreE
	.align		8
        /*0028*/ 	.dword	_ZN39_INTERNAL_6384d2f1_4_k_cu_f214c1ec_27954cuda3std3__419piecewise_constructE
	.align		8
        /*0030*/ 	.dword	_ZN39_INTERNAL_6384d2f1_4_k_cu_f214c1ec_27954cuda3std3__48in_placeE
	.align		8
        /*0038*/ 	.dword	_ZN39_INTERNAL_6384d2f1_4_k_cu_f214c1ec_27954cuda3std6ranges3__45__cpo4swapE
	.align		8
        /*0040*/ 	.dword	_ZN39_INTERNAL_6384d2f1_4_k_cu_f214c1ec_27954cuda3std6ranges3__45__cpo9iter_moveE
	.align		8
        /*0048*/ 	.dword	_ZN39_INTERNAL_6384d2f1_4_k_cu_f214c1ec_27954cute7productE
	.align		8
        /*0050*/ 	.dword	_ZN39_INTERNAL_6384d2f1_4_k_cu_f214c1ec_27954cute1_E


//--------------------- .text._ZN7cutlass13device_kernelINS_4gemm6kernel13GemmUniversalIN4cute5tupleIJiiiiEEENS1_10collective13CollectiveMmaINS1_43MainloopSm90TmaGmmaWarpSpecializedSparseFP8ILi10ENS5_IJNS4_1CILi2EEENSA_ILi1EEESC_EEENS1_35KernelTmaWarpSpecializedCooperativeEEENS5_IJNSA_ILi128EEENSA_ILi256EEENSA_ILi64EEEEEENS_12float_e4m3_tENS5_IJNS4_6LayoutINS5_IJiNS5_IJSB_iEEEiEEENS5_IJlNS5_IJSC_SB_EEElEEEEENSL_INS5_IJNS5_IJSI_iEEESR_iEEENS5_IJNS5_IJSI_NSA_ILi4096EEEEEENS5_IJSC_lEEElEEEEEEEESK_NS5_IJlSC_lEEENS4_8TiledMMAINS4_8MMA_AtomIJNS4_4SM904GMMA6SPARSE32GMMA_64x256x64_F32E4M3E4M3_SS_TNILNS13_7ScaleInE1ELS16_1ELNS13_9SparseSelE0EEEEEENSL_ISD_NS5_IJSC_NSA_ILi0EEES1A_EEEEENS5_IJNS4_10UnderscoreES1D_S1D_EEEEENS4_13SM90_TMA_LOADENS4_14ComposedLayoutINS4_7SwizzleILi1ELi4ELi3EEENS4_25smem_sparse_ptr_flag_bitsILi2ELi8EEENSL_INS5_IJNS5_IJSC_NSA_ILi8EEEEEENS5_IJSB_NSA_ILi32EEEEEEEEENS5_IJNS5_IJS1A_SI_EEESO_EEEEEEEvNS4_8identityENS4_23SM90_TMA_LOAD_MULTICASTENS1H_INS1I_ILi2ELi4ELi3EEENS4_18smem_ptr_flag_bitsILi8EEENSL_INS5_IJS1M_SI_EEENS5_IJSI_SC_EEEEEEEvS1V_EENS_8epilogue10collective6detail29Sm90TmaWarpSpecializedAdapterINS26_15DefaultEpilogueIfNS5_IJSC_llEEES2A_NS25_6thread17LinearCombinationIfLi1EffLNS2B_9ScaleType4KindE0ELNS_15FloatRoundStyleE2EfEENS1_15EpilogueDefaultEEEEEvvEEEEvNT_6ParamsE --------------------------
	.section	.text._ZN7cutlass13device_kernelINS_4gemm6kernel13GemmUniversalIN4cute5tupleIJiiiiEEENS1_10collective13CollectiveMmaINS1_43MainloopSm90TmaGmmaWarpSpecializedSparseFP8ILi10ENS5_IJNS4_1CILi2EEENSA_ILi1EEESC_EEENS1_35KernelTmaWarpSpecializedCooperativeEEENS5_IJNSA_ILi128EEENSA_ILi256EEENSA_ILi64EEEEEENS_12float_e4m3_tENS5_IJNS4_6LayoutINS5_IJiNS5_IJSB_iEEEiEEENS5_IJlNS5_IJSC_SB_EEElEEEEENSL_INS5_IJNS5_IJSI_iEEESR_iEEENS5_IJNS5_IJSI_NSA_ILi4096EEEEEENS5_IJSC_lEEElEEEEEEEESK_NS5_IJlSC_lEEENS4_8TiledMMAINS4_8MMA_AtomIJNS4_4SM904GMMA6SPARSE32GMMA_64x256x64_F32E4M3E4M3_SS_TNILNS13_7ScaleInE1ELS16_1ELNS13_9SparseSelE0EEEEEENSL_ISD_NS5_IJSC_NSA_ILi0EEES1A_EEEEENS5_IJNS4_10UnderscoreES1D_S1D_EEEEENS4_13SM90_TMA_LOADENS4_14ComposedLayoutINS4_7SwizzleILi1ELi4ELi3EEENS4_25smem_sparse_ptr_flag_bitsILi2ELi8EEENSL_INS5_IJNS5_IJSC_NSA_ILi8EEEEEENS5_IJSB_NSA_ILi32EEEEEEEEENS5_IJNS5_IJS1A_SI_EEESO_EEEEEEEvNS4_8identityENS4_23SM90_TMA_LOAD_MULTICASTENS1H_INS1I_ILi2ELi4ELi3EEENS4_18smem_ptr_flag_bitsILi8EEENSL_INS5_IJS1M_SI_EEENS5_IJSI_SC_EEEEEEEvS1V_EENS_8epilogue10collective6detail29Sm90TmaWarpSpecializedAdapterINS26_15DefaultEpilogueIfNS5_IJSC_llEEES2A_NS25_6thread17LinearCombinationIfLi1EffLNS2B_9ScaleType4KindE0ELNS_15FloatRoundStyleE2EfEENS1_15EpilogueDefaultEEEEEvvEEEEvNT_6ParamsE,"ax",@progbits
	.align	128
.text._ZN7cutlass13device_kernelINS_4gemm6kernel13GemmUniversalIN4cute5tupleIJiiiiEEENS1_10collective13CollectiveMmaINS1_43MainloopSm90TmaGmmaWarpSpecializedSparseFP8ILi10ENS5_IJNS4_1CILi2EEENSA_ILi1EEESC_EEENS1_35KernelTmaWarpSpecializedCooperativeEEENS5_IJNSA_ILi128EEENSA_ILi256EEENSA_ILi64EEEEEENS_12float_e4m3_tENS5_IJNS4_6LayoutINS5_IJiNS5_IJSB_iEEEiEEENS5_IJlNS5_IJSC_SB_EEElEEEEENSL_INS5_IJNS5_IJSI_iEEESR_iEEENS5_IJNS5_IJSI_NSA_ILi4096EEEEEENS5_IJSC_lEEElEEEEEEEESK_NS5_IJlSC_lEEENS4_8TiledMMAINS4_8MMA_AtomIJNS4_4SM904GMMA6SPARSE32GMMA_64x256x64_F32E4M3E4M3_SS_TNILNS13_7ScaleInE1ELS16_1ELNS13_9SparseSelE0EEEEEENSL_ISD_NS5_IJSC_NSA_ILi0EEES1A_EEEEENS5_IJNS4_10UnderscoreES1D_S1D_EEEEENS4_13SM90_TMA_LOADENS4_14ComposedLayoutINS4_7SwizzleILi1ELi4ELi3EEENS4_25smem_sparse_ptr_flag_bitsILi2ELi8EEENSL_INS5_IJNS5_IJSC_NSA_ILi8EEEEEENS5_IJSB_NSA_ILi32EEEEEEEEENS5_IJNS5_IJS1A_SI_EEESO_EEEEEEEvNS4_8identityENS4_23SM90_TMA_LOAD_MULTICASTENS1H_INS1I_ILi2ELi4ELi3EEENS4_18smem_ptr_flag_bitsILi8EEENSL_INS5_IJS1M_SI_EEENS5_IJSI_SC_EEEEEEEvS1V_EENS_8epilogue10collective6detail29Sm90TmaWarpSpecializedAdapterINS26_15DefaultEpilogueIfNS5_IJSC_llEEES2A_NS25_6thread17LinearCombinationIfLi1EffLNS2B_9ScaleType4KindE0ELNS_15FloatRoundStyleE2EfEENS1_15EpilogueDefaultEEEEEvvEEEEvNT_6ParamsE:
        .type           _ZN7cutlass13device_kernelINS_4gemm6kernel13GemmUniversalIN4cute5tupleIJiiiiEEENS1_10collective13CollectiveMmaINS1_43MainloopSm90TmaGmmaWarpSpecializedSparseFP8ILi10ENS5_IJNS4_1CILi2EEENSA_ILi1EEESC_EEENS1_35KernelTmaWarpSpecializedCooperativeEEENS5_IJNSA_ILi128EEENSA_ILi256EEENSA_ILi64EEEEEENS_12float_e4m3_tENS5_IJNS4_6LayoutINS5_IJiNS5_IJSB_iEEEiEEENS5_IJlNS5_IJSC_SB_EEElEEEEENSL_INS5_IJNS5_IJSI_iEEESR_iEEENS5_IJNS5_IJSI_NSA_ILi4096EEEEEENS5_IJSC_lEEElEEEEEEEESK_NS5_IJlSC_lEEENS4_8TiledMMAINS4_8MMA_AtomIJNS4_4SM904GMMA6SPARSE32GMMA_64x256x64_F32E4M3E4M3_SS_TNILNS13_7ScaleInE1ELS16_1ELNS13_9SparseSelE0EEEEEENSL_ISD_NS5_IJSC_NSA_ILi0EEES1A_EEEEENS5_IJNS4_10UnderscoreES1D_S1D_EEEEENS4_13SM90_TMA_LOADENS4_14ComposedLayoutINS4_7SwizzleILi1ELi4ELi3EEENS4_25smem_sparse_ptr_flag_bitsILi2ELi8EEENSL_INS5_IJNS5_IJSC_NSA_ILi8EEEEEENS5_IJSB_NSA_ILi32EEEEEEEEENS5_IJNS5_IJS1A_SI_EEESO_EEEEEEEvNS4_8identityENS4_23SM90_TMA_LOAD_MULTICASTENS1H_INS1I_ILi2ELi4ELi3EEENS4_18smem_ptr_flag_bitsILi8EEENSL_INS5_IJS1M_SI_EEENS5_IJSI_SC_EEEEEEEvS1V_EENS_8epilogue10collective6detail29Sm90TmaWarpSpecializedAdapterINS26_15DefaultEpilogueIfNS5_IJSC_llEEES2A_NS25_6thread17LinearCombinationIfLi1EffLNS2B_9ScaleType4KindE0ELNS_15FloatRoundStyleE2EfEENS1_15EpilogueDefaultEEEEEvvEEEEvNT_6ParamsE,@function
        .size           _ZN7cutlass13device_kernelINS_4gemm6kernel13GemmUniversalIN4cute5tupleIJiiiiEEENS1_10collective13CollectiveMmaINS1_43MainloopSm90TmaGmmaWarpSpecializedSparseFP8ILi10ENS5_IJNS4_1CILi2EEENSA_ILi1EEESC_EEENS1_35KernelTmaWarpSpecializedCooperativeEEENS5_IJNSA_ILi128EEENSA_ILi256EEENSA_ILi64EEEEEENS_12float_e4m3_tENS5_IJNS4_6LayoutINS5_IJiNS5_IJSB_iEEEiEEENS5_IJlNS5_IJSC_SB_EEElEEEEENSL_INS5_IJNS5_IJSI_iEEESR_iEEENS5_IJNS5_IJSI_NSA_ILi4096EEEEEENS5_IJSC_lEEElEEEEEEEESK_NS5_IJlSC_lEEENS4_8TiledMMAINS4_8MMA_AtomIJNS4_4SM904GMMA6SPARSE32GMMA_64x256x64_F32E4M3E4M3_SS_TNILNS13_7ScaleInE1ELS16_1ELNS13_9SparseSelE0EEEEEENSL_ISD_NS5_IJSC_NSA_ILi0EEES1A_EEEEENS5_IJNS4_10UnderscoreES1D_S1D_EEEEENS4_13SM90_TMA_LOADENS4_14ComposedLayoutINS4_7SwizzleILi1ELi4ELi3EEENS4_25smem_sparse_ptr_flag_bitsILi2ELi8EEENSL_INS5_IJNS5_IJSC_NSA_ILi8EEEEEENS5_IJSB_NSA_ILi32EEEEEEEEENS5_IJNS5_IJS1A_SI_EEESO_EEEEEEEvNS4_8identityENS4_23SM90_TMA_LOAD_MULTICASTENS1H_INS1I_ILi2ELi4ELi3EEENS4_18smem_ptr_flag_bitsILi8EEENSL_INS5_IJS1M_SI_EEENS5_IJSI_SC_EEEEEEEvS1V_EENS_8epilogue10collective6detail29Sm90TmaWarpSpecializedAdapterINS26_15DefaultEpilogueIfNS5_IJSC_llEEES2A_NS25_6thread17LinearCombinationIfLi1EffLNS2B_9ScaleType4KindE0ELNS_15FloatRoundStyleE2EfEENS1_15EpilogueDefaultEEEEEvvEEEEvNT_6ParamsE,(.L_x_271 - _ZN7cutlass13device_kernelINS_4gemm6kernel13GemmUniversalIN4cute5tupleIJiiiiEEENS1_10collective13CollectiveMmaINS1_43MainloopSm90TmaGmmaWarpSpecializedSparseFP8ILi10ENS5_IJNS4_1CILi2EEENSA_ILi1EEESC_EEENS1_35KernelTmaWarpSpecializedCooperativeEEENS5_IJNSA_ILi128EEENSA_ILi256EEENSA_ILi64EEEEEENS_12float_e4m3_tENS5_IJNS4_6LayoutINS5_IJiNS5_IJSB_iEEEiEEENS5_IJlNS5_IJSC_SB_EEElEEEEENSL_INS5_IJNS5_IJSI_iEEESR_iEEENS5_IJNS5_IJSI_NSA_ILi4096EEEEEENS5_IJSC_lEEElEEEEEEEESK_NS5_IJlSC_lEEENS4_8TiledMMAINS4_8MMA_AtomIJNS4_4SM904GMMA6SPARSE32GMMA_64x256x64_F32E4M3E4M3_SS_TNILNS13_7ScaleInE1ELS16_1ELNS13_9SparseSelE0EEEEEENSL_ISD_NS5_IJSC_NSA_ILi0EEES1A_EEEEENS5_IJNS4_10UnderscoreES1D_S1D_EEEEENS4_13SM90_TMA_LOADENS4_14ComposedLayoutINS4_7SwizzleILi1ELi4ELi3EEENS4_25smem_sparse_ptr_flag_bitsILi2ELi8EEENSL_INS5_IJNS5_IJSC_NSA_ILi8EEEEEENS5_IJSB_NSA_ILi32EEEEEEEEENS5_IJNS5_IJS1A_SI_EEESO_EEEEEEEvNS4_8identityENS4_23SM90_TMA_LOAD_MULTICASTENS1H_INS1I_ILi2ELi4ELi3EEENS4_18smem_ptr_flag_bitsILi8EEENSL_INS5_IJS1M_SI_EEENS5_IJSI_SC_EEEEEEEvS1V_EENS_8epilogue10collective6detail29Sm90TmaWarpSpecializedAdapterINS26_15DefaultEpilogueIfNS5_IJSC_llEEES2A_NS25_6thread17LinearCombinationIfLi1EffLNS2B_9ScaleType4KindE0ELNS_15FloatRoundStyleE2EfEENS1_15EpilogueDefaultEEEEEvvEEEEvNT_6ParamsE)
        .other          _ZN7cutlass13device_kernelINS_4gemm6kernel13GemmUniversalIN4cute5tupleIJiiiiEEENS1_10collective13CollectiveMmaINS1_43MainloopSm90TmaGmmaWarpSpecializedSparseFP8ILi10ENS5_IJNS4_1CILi2EEENSA_ILi1EEESC_EEENS1_35KernelTmaWarpSpecializedCooperativeEEENS5_IJNSA_ILi128EEENSA_ILi256EEENSA_ILi64EEEEEENS_12float_e4m3_tENS5_IJNS4_6LayoutINS5_IJiNS5_IJSB_iEEEiEEENS5_IJlNS5_IJSC_SB_EEElEEEEENSL_INS5_IJNS5_IJSI_iEEESR_iEEENS5_IJNS5_IJSI_NSA_ILi4096EEEEEENS5_IJSC_lEEElEEEEEEEESK_NS5_IJlSC_lEEENS4_8TiledMMAINS4_8MMA_AtomIJNS4_4SM904GMMA6SPARSE32GMMA_64x256x64_F32E4M3E4M3_SS_TNILNS13_7ScaleInE1ELS16_1ELNS13_9SparseSelE0EEEEEENSL_ISD_NS5_IJSC_NSA_ILi0EEES1A_EEEEENS5_IJNS4_10UnderscoreES1D_S1D_EEEEENS4_13SM90_TMA_LOADENS4_14ComposedLayoutINS4_7SwizzleILi1ELi4ELi3EEENS4_25smem_sparse_ptr_flag_bitsILi2ELi8EEENSL_INS5_IJNS5_IJSC_NSA_ILi8EEEEEENS5_IJSB_NSA_ILi32EEEEEEEEENS5_IJNS5_IJS1A_SI_EEESO_EEEEEEEvNS4_8identityENS4_23SM90_TMA_LOAD_MULTICASTENS1H_INS1I_ILi2ELi4ELi3EEENS4_18smem_ptr_flag_bitsILi8EEENSL_INS5_IJS1M_SI_EEENS5_IJSI_SC_EEEEEEEvS1V_EENS_8epilogue10collective6detail29Sm90TmaWarpSpecializedAdapterINS26_15DefaultEpilogueIfNS5_IJSC_llEEES2A_NS25_6thread17LinearCombinationIfLi1EffLNS2B_9ScaleType4KindE0ELNS_15FloatRoundStyleE2EfEENS1_15EpilogueDefaultEEEEEvvEEEEvNT_6ParamsE,@"STO_CUDA_ENTRY STV_DEFAULT"
_ZN7cutlass13device_kernelINS_4gemm6kernel13GemmUniversalIN4cute5tupleIJiiiiEEENS1_10collective13CollectiveMmaINS1_43MainloopSm90TmaGmmaWarpSpecializedSparseFP8ILi10ENS5_IJNS4_1CILi2EEENSA_ILi1EEESC_EEENS1_35KernelTmaWarpSpecializedCooperativeEEENS5_IJNSA_ILi128EEENSA_ILi256EEENSA_ILi64EEEEEENS_12float_e4m3_tENS5_IJNS4_6LayoutINS5_IJiNS5_IJSB_iEEEiEEENS5_IJlNS5_IJSC_SB_EEElEEEEENSL_INS5_IJNS5_IJSI_iEEESR_iEEENS5_IJNS5_IJSI_NSA_ILi4096EEEEEENS5_IJSC_lEEElEEEEEEEESK_NS5_IJlSC_lEEENS4_8TiledMMAINS4_8MMA_AtomIJNS4_4SM904GMMA6SPARSE32GMMA_64x256x64_F32E4M3E4M3_SS_TNILNS13_7ScaleInE1ELS16_1ELNS13_9SparseSelE0EEEEEENSL_ISD_NS5_IJSC_NSA_ILi0EEES1A_EEEEENS5_IJNS4_10UnderscoreES1D_S1D_EEEEENS4_13SM90_TMA_LOADENS4_14ComposedLayoutINS4_7SwizzleILi1ELi4ELi3EEENS4_25smem_sparse_ptr_flag_bitsILi2ELi8EEENSL_INS5_IJNS5_IJSC_NSA_ILi8EEEEEENS5_IJSB_NSA_ILi32EEEEEEEEENS5_IJNS5_IJS1A_SI_EEESO_EEEEEEEvNS4_8identityENS4_23SM90_TMA_LOAD_MULTICASTENS1H_INS1I_ILi2ELi4ELi3EEENS4_18smem_ptr_flag_bitsILi8EEENSL_INS5_IJS1M_SI_EEENS5_IJSI_SC_EEEEEEEvS1V_EENS_8epilogue10collective6detail29Sm90TmaWarpSpecializedAdapterINS26_15DefaultEpilogueIfNS5_IJSC_llEEES2A_NS25_6thread17LinearCombinationIfLi1EffLNS2B_9ScaleType4KindE0ELNS_15FloatRoundStyleE2EfEENS1_15EpilogueDefaultEEEEEvvEEEEvNT_6ParamsE:
[----:B------:R-:W0:Y:S02]  /*0000*/  LDC R1, c[0x0][0x28] ;  /* 0x00000a00ff017b82 */ /* 0x000e240000000800 */
[----:B0-----:R-:W-:Y:S01]  /*0010*/  VIADD R1, R1, 0xffffff00 ;  /* 0xffffff0001017836 */ /* 0x001fe20000000000 */
[----:B------:R-:W0:Y:S01]  /*0020*/  S2R R4, SR_TID.X ;  /* 0x0000000000047919 */ /* 0x000e220000002100 */
[----:B------:R-:W-:Y:S01]  /*0030*/  ELECT P0, URZ, PT ;  /* 0x00000000003f782f */ /* 0x000fe20003800000 */
[----:B------:R-:W-:Y:S01]  /*0040*/  BSSY B0, `(.L_x_0) ;  /* 0x0000018000007945 */ /* 0x000fe20003800000 */
[--C-:B0-----:R-:W-:Y:S02]  /*0050*/  SHF.R.U32.HI R0, RZ, 0x5, R4.reuse ;  /* 0x00000005ff007819 */ /* 0x101fe40000011604 */
[----:B------:R-:W-:-:S03]  /*0060*/  SHF.R.U32.HI R2, RZ, 0x7, R4 ;  /* 0x00000007ff027819 */ /* 0x000fc60000011604 */
[----:B------:R-:W0:Y:S04]  /*0070*/  SHFL.IDX PT, R3, R0, RZ, 0x1f ;  /* 0x00001fff00037589 */ /* 0x000e2800000e0000 */
[----:B------:R-:W1:Y:S01]  /*0080*/  SHFL.IDX PT, R2, R2, RZ, 0x1f ;  /* 0x00001fff02027589 */ /* 0x000e6200000e0000 */
[----:B0-----:R-:W-:Y:S02]  /*0090*/  R2UR UR4, R3 ;  /* 0x00000000030472ca */ /* 0x001fe400000e0000 */
[----:B-1----:R-:W-:-:S11]  /*00a0*/  R2UR UR6, R2 ;  /* 0x00000000020672ca */ /* 0x002fd600000e0000 */
[----:B------:R-:W-:Y:S02]  /*00b0*/  USHF.R.S32.HI UR5, URZ, 0x1f, UR4 ;  /* 0x0000001f3f057899 */ /* 0x000fe40008011404 */
[----:B------:R-:W-:Y:S02]  /*00c0*/  ISETP.NE.OR P0, PT, RZ, UR4, !P0 ;  /* 0x00000004ff007c0c */ /* 0x000fe4000c705670 */
[----:B------:R-:W-:-:S04]  /*00d0*/  ULEA.HI UR5, UR5, UR4, URZ, 0x2 ;  /* 0x0000000405057291 */ /* 0x000fc8000f8f103f */
[----:B------:R-:W-:-:S04]  /*00e0*/  ULOP3.LUT UR5, UR5, 0xfffffffc, URZ, 0xc0, !UPT ;  /* 0xfffffffc05057892 */ /* 0x000fc8000f8ec03f */
[----:B------:R-:W-:-:S03]  /*00f0*/  UIADD3 UR8, UR4, -UR5, URZ ;  /* 0x8000000504087290 */ /* 0x000fc6000fffe03f */
[----:B------:R-:W-:Y:S09]  /*0100*/  @P0 BRA `(.L_x_1) ;  /* 0x00000000002c0947 */ /* 0x000ff20003800000 */
[----:B------:R-:W-:Y:S02]  /*0110*/  ULDC.64 UR4, c[0x0][0x198] ;  /* 0x0000660000047ab9 */ /* 0x000fe40000000a00 */
[----:B------:R-:W-:Y:S02]  /*0120*/  UIADD3 UR10, UP0, UR4, 0xf0, URZ ;  /* 0x000000f0040a7890 */ /* 0x000fe4000ff1e03f */
[----:B------:R-:W-:Y:S02]  /*0130*/  UIADD3 UR12, UP1, UR4, 0x1f0, URZ ;  /* 0x000001f0040c7890 */ /* 0x000fe4000ff3e03f */
[----:B------:R-:W-:Y:S02]  /*0140*/  UIADD3 UR4, UP2, UR4, 0x2f0, URZ ;  /* 0x000002f004047890 */ /* 0x000fe4000ff5e03f */
[----:B------:R-:W-:Y:S02]  /*0150*/  UIADD3.X UR11, URZ, UR5, URZ, UP0, !UPT ;  /* 0x000000053f0b7290 */ /* 0x000fe400087fe43f */
[----:B------:R-:W-:-:S02]  /*0160*/  UIADD3.X UR13, URZ, UR5, URZ, UP1, !UPT ;  /* 0x000000053f0d7290 */ /* 0x000fc40008ffe43f */
[----:B------:R-:W-:-:S05]  /*0170*/  UIADD3.X UR5, URZ, UR5, URZ, UP2, !UPT ;  /* 0x000000053f057290 */ /* 0x000fca00097fe43f */
[----:B------:R0:W-:Y:S02]  /*0180*/  UTMACCTL.PF [UR10] ;  /* 0x000000000a0079b9 */ /* 0x0001e40008040000 */
[----:B------:R0:W-:Y:S02]  /*0190*/  UTMACCTL.PF [UR12] ;  /* 0x000000000c0079b9 */ /* 0x0001e40008040000 */
[----:B------:R0:W-:Y:S02]  /*01a0*/  UTMACCTL.PF [UR4] ;  /* 0x00000000040079b9 */ /* 0x0001e40008040000 */
[----:B0-----:R-:W-:Y:S01]  /*01b0*/  NOP ;  /* 0x0000000000007918 */ /* 0x001fe20000000000 */
.L_x_1:
[----:B------:R-:W-:Y:S05]  /*01c0*/  BSYNC B0 ;  /* 0x0000000000007941 */ /* 0x000fea0003800000 */
.L_x_0:
[----:B------:R-:W0:Y:S01]  /*01d0*/  SHFL.IDX PT, R3, R0, RZ, 0x1f ;  /* 0x00001fff00037589 */ /* 0x000e2200000e0000 */
[----:B------:R-:W-:Y:S01]  /*01e0*/  UISETP.NE.AND UP0, UPT, UR8, 0x3, UPT ;  /* 0x000000030800788c */ /* 0x000fe2000bf05270 */
[----:B------:R-:W-:Y:S01]  /*01f0*/  ISETP.NE.AND P1, PT, RZ, UR6, PT ;  /* 0x00000006ff007c0c */ /* 0x000fe2000bf25270 */
[----:B------:R-:W-:Y:S02]  /*0200*/  UIADD3 UR10, UR6, -0x1, URZ ;  /* 0xffffffff060a7890 */ /* 0x000fe4000fffe03f */
[----:B------:R-:W-:Y:S02]  /*0210*/  UISETP.EQ.OR UP0, UPT, UR8, URZ, !UP0 ;  /* 0x0000003f0800728c */ /* 0x000fe4000c702670 */
[----:B------:R-:W-:Y:S02]  /*0220*/  UISETP.GE.U32.AND UP1, UPT, UR10, 0x2, UPT ;  /* 0x000000020a00788c */ /* 0x000fe4000bf26070 */
[----:B------:R-:W-:-:S04]  /*0230*/  UISETP.EQ.AND UP0, UPT, UR6, URZ, UP0 ;  /* 0x0000003f0600728c */ /* 0x000fc80008702270 */
[----:B------:R-:W-:-:S04]  /*0240*/  USEL UR13, URZ, 0x1, !UP0 ;  /* 0x000000013f0d7887 */ /* 0x000fc8000c000000 */
[----:B------:R-:W-:Y:S01]  /*0250*/  USEL UR13, UR13, 0x2, UP1 ;  /* 0x000000020d0d7887 */ /* 0x000fe20008800000 */
[----:B0-----:R-:W-:-:S13]  /*0260*/  ISETP.NE.AND P0, PT, R3, RZ, PT ;  /* 0x000000ff0300720c */ /* 0x001fda0003f05270 */
[----:B------:R-:W-:Y:S05]  /*0270*/  @P0 BRA `(.L_x_2) ;  /* 0x0000000000940947 */ /* 0x000fea0003800000 */
[----:B------:R-:W-:Y:S01]  /*0280*/  ELECT P0, URZ, PT ;  /* 0x00000000003f782f */ /* 0x000fe20003800000 */
[----:B------:R-:W-:-:S12]  /*0290*/  BSSY B0, `(.L_x_2) ;  /* 0x0000023000007945 */ /* 0x000fd80003800000 */
[----:B------:R-:W-:Y:S05]  /*02a0*/  @!P0 BRA `(.L_x_3) ;  /* 0x0000000000848947 */ /* 0x000fea0003800000 */
[----:B------:R-:W0:Y:S01]  /*02b0*/  S2UR UR9, SR_CgaCtaId ;  /* 0x00000000000979c3 */ /* 0x000e220000008800 */
[----:B------:R-:W-:Y:S01]  /*02c0*/  UMOV UR4, 0x400 ;  /* 0x0000040000047882 */ /* 0x000fe20000000000 */
[----:B------:R-:W-:Y:S01]  /*02d0*/  UMOV UR5, 0x1 ;  /* 0x0000000100057882 */ /* 0x000fe20000000000 */
[----:B------:R-:W-:Y:S02]  /*02e0*/  UMOV UR6, 0x4 ;  /* 0x0000000400067882 */ /* 0x000fe40000000000 */
[----:B------:R-:W-:-:S04]  /*02f0*/  UIADD3 UR6, -UR6, 0x100000, URZ ;  /* 0x0010000006067890 */ /* 0x000fc8000fffe13f */
[----:B------:R-:W-:Y:S02]  /*0300*/  USHF.L.U32 UR7, UR6, 0xb, URZ ;  /* 0x0000000b06077899 */ /* 0x000fe4000800063f */
[----:B------:R-:W-:Y:S02]  /*0310*/  USHF.L.U32 UR6, UR6, 0x1, URZ ;  /* 0x0000000106067899 */ /* 0x000fe4000800063f */
[----:B0-----:R-:W-:Y:S02]  /*0320*/  ULEA UR9, UR9, UR4, 0x18 ;  /* 0x0000000409097291 */ /* 0x001fe4000f8ec03f */
[----:B------:R-:W-:-:S04]  /*0330*/  UIADD3 UR4, -UR5, 0x100000, URZ ;  /* 0x0010000005047890 */ /* 0x000fc8000fffe13f */
[----:B------:R-:W-:Y:S02]  /*0340*/  USHF.L.U32 UR5, UR4, 0xb, URZ ;  /* 0x0000000b04057899 */ /* 0x000fe4000800063f */
[----:B------:R-:W-:Y:S01]  /*0350*/  USHF.L.U32 UR4, UR4, 0x1, URZ ;  /* 0x0000000104047899 */ /* 0x000fe2000800063f */
[----:B------:R-:W0:Y:S11]  /*0360*/  FENCE.VIEW.ASYNC.S ;  /* 0x00000000000073c6 */ /* 0x000e360000000000 */
[----:B0-----:R0:W1:Y:S01]  /*0370*/  SYNCS.EXCH.64 URZ, [UR9], UR4 ;  /* 0x00000004093f75b2 */ /* 0x0010620008000100 */
[----:B------:R0:W2:Y:S01]  /*0380*/  SYNCS.EXCH.64 URZ, [UR9+0x50], UR6 ;  /* 0x00005006093f75b2 */ /* 0x0000a20008000100 */
[----:B------:R0:W3:Y:S01]  /*0390*/  SYNCS.EXCH.64 URZ, [UR9+0x8], UR4 ;  /* 0x00000804093f75b2 */ /* 0x0000e20008000100 */
[----:B------:R0:W4:Y:S01]  /*03a0*/  SYNCS.EXCH.64 URZ, [UR9+0x58], UR6 ;  /* 0x00005806093f75b2 */ /* 0x0001220008000100 */
[----:B------:R0:W0:Y:S01]  /*03b0*/  SYNCS.EXCH.64 URZ, [UR9+0x10], UR4 ;  /* 0x00001004093f75b2 */ /* 0x0000220008000100 */
        /* <DEDUP_REMOVED lines=15> */
[----:B------:R-:W-:Y:S01]  /*04b0*/  NOP ;  /* 0x0000000000007918 */ /* 0x000fe20000000000 */
.L_x_3:
[----:B0-----:R-:W-:Y:S05]  /*04c0*/  BSYNC B0 ;  /* 0x0000000000007941 */ /* 0x001fea0003800000 */
.L_x_2:
[----:B------:R-:W0:Y:S01]  /*04d0*/  S2UR UR9, SR_CTAID.X ;  /* 0x00000000000979c3 */ /* 0x000e220000002500 */
[----:B------:R-:W-:Y:S01]  /*04e0*/  SHF.R.S32.HI R2, RZ, 0x1f, R4 ;  /* 0x0000001fff027819 */ /* 0x000fe20000011404 */
[----:B------:R-:W5:Y:S01]  /*04f0*/  SHFL.IDX PT, R0, R0, RZ, 0x1f ;  /* 0x00001fff00007589 */ /* 0x000f6200000e0000 */
[----:B------:R-:W-:Y:S01]  /*0500*/  ELECT P0, URZ, PT ;  /* 0x00000000003f782f */ /* 0x000fe20003800000 */
[----:B------:R-:W-:Y:S01]  /*0510*/  NOP ;  /* 0x0000000000007918 */ /* 0x000fe20000000000 */
[----:B------:R-:W-:Y:S01]  /*0520*/  LEA.HI R2, R2, R4, RZ, 0x7 ;  /* 0x0000000402027211 */ /* 0x000fe200078f38ff */
[----:B------:R-:W-:Y:S01]  /*0530*/  ULDC UR4, c[0x0][0x150] ;  /* 0x0000540000047ab9 */ /* 0x000fe20000000800 */
[----:B------:R-:W-:Y:S01]  /*0540*/  NOP ;  /* 0x0000000000007918 */ /* 0x000fe20000000000 */
[----:B------:R-:W1:Y:S01]  /*0550*/  LDC R8, c[0x0][0x144] ;  /* 0x00005100ff087b82 */ /* 0x000e620000000800 */
[----:B------:R-:W-:-:S05]  /*0560*/  LOP3.LUT R2, R2, 0xffffff80, RZ, 0xc0, !PT ;  /* 0xffffff8002027812 */ /* 0x000fca00078ec0ff */
[----:B------:R-:W-:Y:S02]  /*0570*/  IMAD.IADD R4, R4, 0x1, -R2 ;  /* 0x0000000104047824 */ /* 0x000fe400078e0a02 */
[----:B------:R-:W2:Y:S03]  /*0580*/  S2R R2, SR_CTAID.Y ;  /* 0x0000000000027919 */ /* 0x000ea60000002600 */
[----:B------:R-:W-:-:S04]  /*0590*/  SHF.R.S32.HI R5, RZ, 0x1f, R4 ;  /* 0x0000001fff057819 */ /* 0x000fc80000011404 */
[----:B------:R-:W-:Y:S02]  /*05a0*/  LEA.HI R5, R5, R4, RZ, 0x3 ;  /* 0x0000000405057211 */ /* 0x000fe400078f18ff */
[----:B0-----:R-:W-:Y:S02]  /*05b0*/  I2FP.F32.U32 R6, UR9 ;  /* 0x0000000900067c45 */ /* 0x001fe40008201000 */
[----:B-----5:R-:W-:Y:S02]  /*05c0*/  ISETP.NE.OR P0, PT, R0, RZ, !P0 ;  /* 0x000000ff0000720c */ /* 0x020fe40004705670 */
[--C-:B------:R-:W-:Y:S01]  /*05d0*/  SHF.R.S32.HI R0, RZ, 0x3, R5.reuse ;  /* 0x00000003ff007819 */ /* 0x100fe20000011405 */
[----:B------:R-:W-:Y:S01]  /*05e0*/  FMUL R7, R6, UR4 ;  /* 0x0000000406077c20 */ /* 0x000fe20008400000 */
[----:B------:R-:W-:Y:S01]  /*05f0*/  SHF.R.S32.HI R5, RZ, 0x1f, R5 ;  /* 0x0000001fff057819 */ /* 0x000fe20000011405 */
[----:B------:R-:W-:Y:S01]  /*0600*/  ULDC UR4, c[0x0][0x154] ;  /* 0x0000550000047ab9 */ /* 0x000fe20000000800 */
[----:B------:R-:W-:-:S02]  /*0610*/  SHF.R.S32.HI R6, RZ, 0x1f, R3 ;  /* 0x0000001fff067819 */ /* 0x000fc40000011403 */
[----:B------:R-:W-:Y:S01]  /*0620*/  LEA.HI R5, R5, R0, RZ, 0x2 ;  /* 0x0000000005057211 */ /* 0x000fe200078f10ff */
[----:B------:R-:W0:Y:S01]  /*0630*/  F2I.U32.TRUNC.NTZ R7, R7 ;  /* 0x0000000700077305 */ /* 0x000e22000020f000 */
[----:B------:R-:W-:Y:S02]  /*0640*/  LEA.HI R6, R6, R3, RZ, 0x2 ;  /* 0x0000000306067211 */ /* 0x000fe400078f10ff */
[----:B------:R-:W-:Y:S01]  /*0650*/  LOP3.LUT R5, R5, 0xfffffffc, RZ, 0xc0, !PT ;  /* 0xfffffffc05057812 */ /* 0x000fe200078ec0ff */
[----:B------:R-:W-:Y:S01]  /*0660*/  VOTEU.ALL UP0, P0 ;  /* 0x00000000003f7886 */ /* 0x000fe20000000000 */
[----:B------:R-:W-:Y:S01]  /*0670*/  LOP3.LUT R6, R6, 0x3ffffffc, RZ, 0xc0, !PT ;  /* 0x3ffffffc06067812 */ /* 0x000fe200078ec0ff */
[----:B------:R-:W-:Y:S02]  /*0680*/  VOTEU.ALL UP1, P0 ;  /* 0x00000000003f7886 */ /* 0x000fe40000020000 */
[----:B------:R-:W-:Y:S01]  /*0690*/  IMAD.IADD R5, R0, 0x1, -R5 ;  /* 0x0000000100057824 */ /* 0x000fe200078e0a05 */
[----:B------:R-:W5:Y:S01]  /*06a0*/  @!UP0 S2UR UR7, SR_CgaCtaId ;  /* 0x00000000000789c3 */ /* 0x000f620000008800 */
[----:B------:R-:W-:Y:S01]  /*06b0*/  IMAD.IADD R6, R3, 0x1, -R6 ;  /* 0x0000000103067824 */ /* 0x000fe200078e0a06 */
[----:B------:R-:W-:Y:S01]  /*06c0*/  @!UP0 UMOV UR6, 0x400 ;  /* 0x0000040000068882 */ /* 0x000fe20000000000 */
[----:B--2---:R-:W-:-:S02]  /*06d0*/  I2FP.F32.U32 R9, R2 ;  /* 0x0000000200097245 */ /* 0x004fc40000201000 */
[----:B------:R-:W-:Y:S02]  /*06e0*/  IMAD R5, R6, 0x4, R5 ;  /* 0x0000000406057824 */ /* 0x000fe400078e0205 */
[----:B0-----:R-:W-:Y:S02]  /*06f0*/  IMAD.MOV R11, RZ, RZ, -R7 ;  /* 0x000000ffff0b7224 */ /* 0x001fe400078e0a07 */
[----:B------:R-:W-:Y:S01]  /*0700*/  FMUL R9, R9, UR4 ;  /* 0x0000000409097c20 */ /* 0x000fe20008400000 */
[----:B------:R-:W-:Y:S01]  /*0710*/  UMOV UR4, 0x20 ;  /* 0x0000002000047882 */ /* 0x000fe20000000000 */
[----:B------:R-:W-:Y:S01]  /*0720*/  LEA.HI R6, R5, R5, RZ, 0x1 ;  /* 0x0000000505067211 */ /* 0x000fe200078f08ff */
[----:B-1----:R-:W-:Y:S01]  /*0730*/  IMAD R0, R8, R11, UR9 ;  /* 0x0000000908007e24 */ /* 0x002fe2000f8e020b */
[----:B------:R-:W-:-:S04]  /*0740*/  @!UP0 UIADD3 UR4, -UR4, 0x100000, URZ ;  /* 0x0010000004048890 */ /* 0x000fc8000fffe13f */
[----:B------:R-:W-:Y:S02]  /*0750*/  @!UP0 USHF.L.U32 UR5, UR4, 0xb, URZ ;  /* 0x0000000b04058899 */ /* 0x000fe4000800063f */
[----:B------:R-:W-:Y:S01]  /*0760*/  @!UP0 USHF.L.U32 UR4, UR4, 0x1, URZ ;  /* 0x0000000104048899 */ /* 0x000fe2000800063f */
[----:B------:R-:W0:Y:S01]  /*0770*/  LDC R11, c[0x0][0x148] ;  /* 0x00005200ff0b7b82 */ /* 0x000e220000000800 */
[----:B------:R-:W-:Y:S01]  /*0780*/  LOP3.LUT R6, R6, 0xfffffffe, RZ, 0xc0, !PT ;  /* 0xfffffffe06067812 */ /* 0x000fe200078ec0ff */
[----:B------:R-:W1:Y:S04]  /*0790*/  F2I.U32.TRUNC.NTZ R9, R9 ;  /* 0x0000000900097305 */ /* 0x000e68000020f000 */
[C---:B------:R-:W-:Y:S02]  /*07a0*/  IMAD.IADD R7, R5.reuse, 0x1, -R6 ;  /* 0x0000000105077824 */ /* 0x040fe400078e0a06 */
[----:B------:R-:W-:Y:S01]  /*07b0*/  IMAD.SHL.U32 R6, R5, 0x4, RZ ;  /* 0x0000000405067824 */ /* 0x000fe200078e00ff */
[----:B------:R-:W2:Y:S02]  /*07c0*/  LDC R8, c[0x0][0x140] ;  /* 0x00005000ff087b82 */ /* 0x000ea40000000800 */
[----:B------:R-:W-:Y:S01]  /*07d0*/  ISETP.NE.AND P2, PT, R7, R0, PT ;  /* 0x000000000700720c */ /* 0x000fe20003f45270 */
[----:B-----5:R-:W-:Y:S01]  /*07e0*/  @!UP0 ULEA UR6, UR7, UR6, 0x18 ;  /* 0x0000000607068291 */ /* 0x020fe2000f8ec03f */
[----:B------:R-:W-:Y:S01]  /*07f0*/  LOP3.LUT R10, R5, 0xc, R6, 0x78, !PT ;  /* 0x0000000c050a7812 */ /* 0x000fe200078e7806 */
[----:B------:R-:W-:Y:S01]  /*0800*/  VOTEU.ALL UP0, P0 ;  /* 0x00000000003f7886 */ /* 0x000fe20000000000 */
[----:B------:R-:W-:Y:S01]  /*0810*/  LOP3.LUT P0, RZ, R4, 0x7, RZ, 0xc0, !PT ;  /* 0x0000000704ff7812 */ /* 0x000fe2000780c0ff */
[----:B------:R-:W-:-:S02]  /*0820*/  IMAD.MOV.U32 R4, RZ, RZ, 0x1 ;  /* 0x00000001ff047424 */ /* 0x000fc400078e00ff */
[----:B-1----:R-:W-:Y:S01]  /*0830*/  IMAD.MOV R12, RZ, RZ, -R9 ;  /* 0x000000ffff0c7224 */ /* 0x002fe200078e0a09 */
[C---:B------:R-:W-:Y:S01]  /*0840*/  ISETP.LT.U32.AND P0, PT, R10.reuse, 0x2, !P0 ;  /* 0x000000020a00780c */ /* 0x040fe20004701070 */
[----:B------:R1:W-:Y:S04]  /*0850*/  STL [R1+0x74], R10 ;  /* 0x0000740a01007387 */ /* 0x0003e80000100800 */
[----:B------:R-:W-:Y:S01]  /*0860*/  @P2 LEA.HI R5, R10, R10, RZ, 0x1 ;  /* 0x0000000a0a052211 */ /* 0x000fe200078f08ff */
[----:B0-----:R-:W-:Y:S01]  /*0870*/  IMAD R6, R11, R12, R2 ;  /* 0x0000000c0b067224 */ /* 0x001fe200078e0202 */
[----:B------:R-:W0:Y:S02]  /*0880*/  FENCE.VIEW.ASYNC.S ;  /* 0x00000000000073c6 */ /* 0x000e240000000000 */
[----:B0-----:R1:W0:Y:S01]  /*0890*/  @!UP0 SYNCS.EXCH.64 URZ, [UR6+0xb0], UR4 ;  /* 0x0000b004063f85b2 */ /* 0x0012220008000100 */
[----:B------:R-:W-:-:S04]  /*08a0*/  @P2 SHF.R.S32.HI R5, RZ, 0x1, R5 ;  /* 0x00000001ff052819 */ /* 0x000fc80000011405 */
[----:B------:R-:W-:Y:S02]  /*08b0*/  @P2 ISETP.NE.AND P3, PT, R5, R6, PT ;  /* 0x000000060500220c */ /* 0x000fe40003f65270 */
[----:B------:R-:W-:Y:S02]  /*08c0*/  SEL R5, RZ, 0x1, !P0 ;  /* 0x00000001ff057807 */ /* 0x000fe40004000000 */
[----:B------:R-:W-:Y:S02]  /*08d0*/  @P2 SEL R4, RZ, 0x1, P3 ;  /* 0x00000001ff042807 */ /* 0x000fe40001800000 */
[----:B--2---:R-:W-:Y:S01]  /*08e0*/  ISETP.EQ.U32.AND P4, PT, R8, 0x1, PT ;  /* 0x000000010800780c */ /* 0x004fe20003f82070 */
[----:B------:R1:W-:Y:S01]  /*08f0*/  STL [R1+0x7c], R5 ;  /* 0x00007c0501007387 */ /* 0x0003e20000100800 */
[----:B------:R1:W2:Y:S03]  /*0900*/  @!UP1 SYNCS.EXCH.64 URZ, [UR6+0xb8], UR4 ;  /* 0x0000b804063f95b2 */ /* 0x0002a60008000100 */
[----:B------:R1:W-:Y:S01]  /*0910*/  STL [R1+0x78], R4 ;  /* 0x0000780401007387 */ /* 0x0003e20000100800 */
[----:B------:R-:W-:-:S07]  /*0920*/  NOP ;  /* 0x0000000000007918 */ /* 0x000fce0000000000 */
[----:B0-----:R-:W-:Y:S05]  /*0930*/  @!P4 BRA `(.L_x_4) ;  /* 0x000000000008c947 */ /* 0x001fea0003800000 */
[----:B--234-:R-:W-:Y:S01]  /*0940*/  UCGABAR_ARV ;  /* 0x00000000000079c7 */ /* 0x01cfe20008000000 */
[----:B------:R-:W-:Y:S05]  /*0950*/  BRA `(.L_x_5) ;  /* 0x0000000000047947 */ /* 0x000fea0003800000 */
.L_x_4:
[----:B--234-:R-:W-:Y:S01]  /*0960*/  NOP ;  /* 0x0000000000007918 */ /* 0x01cfe20000000000 */
.L_x_5:
[----:B------:R-:W0:Y:S01]  /*0970*/  LDC R3, c[0x0][0x75c] ;  /* 0x0001d700ff037b82 */ /* 0x000e220000000800 */
[----:B-1----:R-:W-:Y:S01]  /*0980*/  MOV R4, UR9 ;  /* 0x0000000900047c02 */ /* 0x002fe20008000f00 */
[----:B------:R-:W-:Y:S01]  /*0990*/  IMAD.MOV.U32 R5, RZ, RZ, RZ ;  /* 0x000000ffff057224 */ /* 0x000fe200078e00ff */
[----:B0-----:R-:W-:-:S13]  /*09a0*/  ISETP.NE.AND P3, PT, R3, 0x1, PT ;  /* 0x000000010300780c */ /* 0x001fda0003f65270 */
[----:B------:R-:W0:Y:S01]  /*09b0*/  @P3 LDC R7, c[0x0][0x10] ;  /* 0x00000400ff073b82 */ /* 0x000e220000000800 */
[----:B------:R-:W-:Y:S02]  /*09c0*/  @P3 IMAD.MOV.U32 R3, RZ, RZ, RZ ;  /* 0x000000ffff033224 */ /* 0x000fe400078e00ff */
[----:B------:R-:W-:-:S05]  /*09d0*/  @P3 IMAD.MOV.U32 R13, RZ, RZ, RZ ;  /* 0x000000ffff0d3224 */ /* 0x000fca00078e00ff */
[----:B------:R-:W1:Y:S01]  /*09e0*/  @!P3 LDC R9, c[0x0][0xc] ;  /* 0x00000300ff09bb82 */ /* 0x000e620000000800 */
[----:B0-----:R-:W-:-:S04]  /*09f0*/  @P3 IMAD.WIDE.U32 R6, R7, UR9, R2 ;  /* 0x0000000907063c25 */ /* 0x001fc8000f8e0002 */
[----:B------:R-:W-:Y:S02]  /*0a00*/  @P3 IMAD.MOV.U32 R19, RZ, RZ, R6 ;  /* 0x000000ffff133224 */ /* 0x000fe400078e0006 */
[----:B------:R-:W-:Y:S02]  /*0a10*/  @P3 IMAD.IADD R23, R7, 0x1, R13 ;  /* 0x0000000107173824 */ /* 0x000fe400078e020d */
[----:B-1----:R-:W-:-:S04]  /*0a20*/  @!P3 IMAD.WIDE.U32 R4, R2, R9, R4 ;  /* 0x000000090204b225 */ /* 0x002fc800078e0004 */
[----:B------:R-:W-:Y:S02]  /*0a30*/  @!P3 IMAD.MOV.U32 R19, RZ, RZ, R4 ;  /* 0x000000ffff13b224 */ /* 0x000fe400078e0004 */
[----:B------:R-:W-:-:S03]  /*0a40*/  @!P3 IMAD.MOV.U32 R23, RZ, RZ, R5 ;  /* 0x000000ffff17b224 */ /* 0x000fc600078e0005 */
[----:B------:R0:W-:Y:S04]  /*0a50*/  STL [R1+0x84], R19 ;  /* 0x0000841301007387 */ /* 0x0001e80000100800 */
[----:B------:R0:W-:Y:S01]  /*0a60*/  STL [R1+0x80], R23 ;  /* 0x0000801701007387 */ /* 0x0001e20000100800 */
[----:B------:R-:W-:Y:S05]  /*0a70*/  @!P4 BRA `(.L_x_6) ;  /* 0x00000000000cc947 */ /* 0x000fea0003800000 */
[----:B------:R-:W-:Y:S01]  /*0a80*/  UCGABAR_WAIT ;  /* 0x0000000000007dc7 */ /* 0x000fe20008000000 */
[----:B------:R-:W-:Y:S01]  /*0a90*/  CCTL.IVALL ;  /* 0x00000000ff00798f */ /* 0x000fe20002000000 */
[----:B------:R-:W-:Y:S05]  /*0aa0*/  BRA `(.L_x_7) ;  /* 0x0000000000047947 */ /* 0x000fea0003800000 */
.L_x_6:
[----:B------:R-:W-:Y:S06]  /*0ab0*/  BAR.SYNC.DEFER_BLOCKING 0x0 ;  /* 0x0000000000007b1d */ /* 0x000fec0000010000 */
.L_x_7:
[----:B------:R-:W-:Y:S05]  /*0ac0*/  @!P1 BRA `(.L_x_8) ;  /* 0x000000f400c49947 */ /* 0x000fea0003800000 */
[----:B------:R-:W-:-:S06]  /*0ad0*/  UISETP.GT.U32.AND UP0, UPT, UR10, 0x1, UPT ;  /* 0x000000010a00788c */ /* 0x000fcc000bf04070 */
[----:B------:R-:W-:-:S13]  /*0ae0*/  PLOP3.LUT P0, PT, PT, PT, UP0, 0x80, 0x0 ;  /* 0x000000000000781c */ /* 0x000fda0003f0f008 */
[----:B------:R-:W-:Y:S05]  /*0af0*/  @P0 EXIT ;  /* 0x000000000000094d */ /* 0x000fea0003800000 */
[----:B------:R-:W-:Y:S01]  /*0b00*/  IMAD.MOV.U32 R6, RZ, RZ, -0x1 ;  /* 0xffffffffff067424 */ /* 0x000fe200078e00ff */
[----:B------:R-:W-:Y:S01]  /*0b10*/  ULDC.64 UR4, c[0x0][0x750] ;  /* 0x0001d40000047ab9 */ /* 0x000fe20000000a00 */
[----:B------:R-:W-:Y:S01]  /*0b20*/  IMAD.MOV.U32 R5, RZ, RZ, -0x1 ;  /* 0xffffffffff057424 */ /* 0x000fe200078e00ff */
[----:B------:R-:W-:Y:S01]  /*0b30*/  ISETP.GE.U32.AND P0, PT, R19, UR4, PT ;  /* 0x0000000413007c0c */ /* 0x000fe2000bf06070 */
[----:B------:R-:W-:Y:S01]  /*0b40*/  UMOV UR23, 0xffffffff ;  /* 0xffffffff00177882 */ /* 0x000fe20000000000 */
[----:B------:R1:W-:Y:S01]  /*0b50*/  STL [R1+0x90], R6 ;  /* 0x0000900601007387 */ /* 0x0003e20000100800 */
[----:B------:R-:W-:Y:S02]  /*0b60*/  PRMT R4, RZ, 0x7610, R4 ;  /* 0x00007610ff047816 */ /* 0x000fe40000000004 */
[----:B------:R-:W-:Y:S01]  /*0b70*/  ISETP.GE.U32.AND.EX P0, PT, R23, UR5, PT, P0 ;  /* 0x0000000517007c0c */ /* 0x000fe2000bf06100 */
[----:B------:R1:W-:-:S12]  /*0b80*/  STL [R1+0x88], R5 ;  /* 0x0000880501007387 */ /* 0x0003d80000100800 */
[----:B-1----:R-:W-:Y:S05]  /*0b90*/  @P0 BRA `(.L_x_9) ;  /* 0x0000000400380947 */ /* 0x002fea0003800000 */
[----:B------:R-:W1:Y:S01]  /*0ba0*/  LDC.64 R14, c[0x0][0x728] ;  /* 0x0001ca00ff0e7b82 */ /* 0x000e620000000a00 */
[----:B------:R-:W-:Y:S01]  /*0bb0*/  IMAD.MOV.U32 R4, RZ, RZ, R19 ;  /* 0x000000ffff047224 */ /* 0x000fe200078e0013 */
[----:B------:R-:W-:-:S06]  /*0bc0*/  MOV R5, R23 ;  /* 0x0000001700057202 */ /* 0x000fcc0000000f00 */
[----:B------:R-:W2:Y:S08]  /*0bd0*/  LDC R10, c[0x0][0x730] ;  /* 0x0001cc00ff0a7b82 */ /* 0x000eb00000000800 */
[----:B------:R-:W3:Y:S01]  /*0be0*/  LDC.64 R16, c[0x0][0x720] ;  /* 0x0001c800ff107b82 */ /* 0x000ee20000000a00 */
[----:B-1----:R-:W-:-:S04]  /*0bf0*/  ISETP.NE.U32.AND P0, PT, R14, RZ, PT ;  /* 0x000000ff0e00720c */ /* 0x002fc80003f05070 */
[----:B------:R-:W-:-:S13]  /*0c00*/  ISETP.NE.AND.EX P0, PT, R15, RZ, PT, P0 ;  /* 0x000000ff0f00720c */ /* 0x000fda0003f05300 */
[----:B--23--:R-:W-:Y:S05]  /*0c10*/  @!P0 BRA `(.L_x_10) ;  /* 0x0000000000288947 */ /* 0x00cfea0003800000 */
[----:B------:R-:W1:Y:S02]  /*0c20*/  LDC R9, c[0x0][0x734] ;  /* 0x0001cd00ff097b82 */ /* 0x000e640000000800 */
[----:B-1----:R-:W-:-:S05]  /*0c30*/  IADD3 R9, P0, R19, R9, RZ ;  /* 0x0000000913097210 */ /* 0x002fca0007f1e0ff */
[----:B------:R-:W-:-:S04]  /*0c40*/  IMAD.X R13, RZ, RZ, R23, P0 ;  /* 0x000000ffff0d7224 */ /* 0x000fc800000e0617 */
[----:B------:R-:W-:-:S04]  /*0c50*/  IMAD.WIDE.U32 R4, R13, R14, RZ ;  /* 0x0000000e0d047225 */ /* 0x000fc800078e00ff */
[----:B------:R-:W-:-:S04]  /*0c60*/  IMAD.WIDE.U32 R6, P0, R9, R15, R4 ;  /* 0x0000000f09067225 */ /* 0x000fc80007800004 */
[----:B------:R-:W-:-:S04]  /*0c70*/  IMAD.WIDE.U32 R4, R9, R14, RZ ;  /* 0x0000000e09047225 */ /* 0x000fc800078e00ff */
[----:B------:R-:W-:Y:S01]  /*0c80*/  IMAD.X R9, RZ, RZ, RZ, P0 ;  /* 0x000000ffff097224 */ /* 0x000fe200000e06ff */
[----:B------:R-:W-:Y:S01]  /*0c90*/  IADD3 RZ, P0, R5, R6, RZ ;  /* 0x0000000605ff7210 */ /* 0x000fe20007f1e0ff */
[----:B------:R-:W-:-:S04]  /*0ca0*/  IMAD.MOV.U32 R8, RZ, RZ, R7 ;  /* 0x000000ffff087224 */ /* 0x000fc800078e0007 */
[----:B------:R-:W-:-:S08]  /*0cb0*/  IMAD.WIDE.U32.X R4, R13, R15, R8, P0 ;  /* 0x0000000f0d047225 */ /* 0x000fd000000e0408 */
.L_x_10:
[----:B------:R-:W1:Y:S01]  /*0cc0*/  LDC.64 R20, c[0x0][0x740] ;  /* 0x0001d000ff147b82 */ /* 0x000e620000000a00 */
[-C--:B------:R-:W-:Y:S01]  /*0cd0*/  SHF.R.U64 R22, R4, R10.reuse, R5 ;  /* 0x0000000a04167219 */ /* 0x080fe20000001205 */
[----:B------:R-:W-:Y:S01]  /*0ce0*/  IMAD.MOV.U32 R4, RZ, RZ, R19 ;  /* 0x000000ffff047224 */ /* 0x000fe200078e0013 */
[----:B------:R-:W-:Y:S01]  /*0cf0*/  SHF.R.U32.HI R3, RZ, R10, R5 ;  /* 0x0000000aff037219 */ /* 0x000fe20000011605 */
[----:B------:R-:W-:Y:S01]  /*0d00*/  IMAD.MOV.U32 R5, RZ, RZ, R23 ;  /* 0x000000ffff057224 */ /* 0x000fe200078e0017 */
[----:B------:R-:W-:Y:S01]  /*0d10*/  IADD3 R7, P0, RZ, -R22, RZ ;  /* 0x80000016ff077210 */ /* 0x000fe20007f1e0ff */
[----:B0-----:R-:W-:Y:S02]  /*0d20*/  IMAD R23, R11, R12, R2 ;  /* 0x0000000c0b177224 */ /* 0x001fe400078e0202 */
[----:B------:R-:W0:Y:S01]  /*0d30*/  LDC R8, c[0x0][0x718] ;  /* 0x0001c600ff087b82 */ /* 0x000e220000000800 */
[----:B------:R-:W-:Y:S02]  /*0d40*/  IMAD.MOV.U32 R11, RZ, RZ, 0x1 ;  /* 0x00000001ff0b7424 */ /* 0x000fe400078e00ff */
[----:B------:R-:W-:-:S02]  /*0d50*/  IMAD.X R3, RZ, RZ, ~R3, P0 ;  /* 0x000000ffff037224 */ /* 0x000fc400000e0e03 */
[----:B------:R-:W-:-:S03]  /*0d60*/  IMAD.WIDE.U32 R4, R7, R16, R4 ;  /* 0x0000001007047225 */ /* 0x000fc600078e0004 */
[----:B------:R-:W2:Y:S01]  /*0d70*/  LDC R14, c[0x0][0x708] ;  /* 0x0001c200ff0e7b82 */ /* 0x000ea20000000800 */
[----:B------:R-:W-:-:S04]  /*0d80*/  IMAD R6, R3, R16, RZ ;  /* 0x0000001003067224 */ /* 0x000fc800078e02ff */
[----:B------:R-:W-:-:S03]  /*0d90*/  IMAD R3, R7, R17, R6 ;  /* 0x0000001107037224 */ /* 0x000fc600078e0206 */
[----:B------:R-:W3:Y:S01]  /*0da0*/  LDC R18, c[0x0][0x758] ;  /* 0x0001d600ff127b82 */ /* 0x000ee20000000800 */
[----:B------:R-:W-:Y:S01]  /*0db0*/  IMAD.IADD R3, R5, 0x1, R3 ;  /* 0x0000000105037824 */ /* 0x000fe200078e0203 */
[----:B-1----:R-:W-:Y:S01]  /*0dc0*/  ISETP.NE.U32.AND P0, PT, R20, RZ, PT ;  /* 0x000000ff1400720c */ /* 0x002fe20003f05070 */
[----:B------:R-:W-:-:S03]  /*0dd0*/  IMAD.MOV.U32 R5, RZ, RZ, -0x1 ;  /* 0xffffffffff057424 */ /* 0x000fc600078e00ff */
[----:B------:R-:W-:Y:S02]  /*0de0*/  ISETP.NE.AND.EX P0, PT, R21, RZ, PT, P0 ;  /* 0x000000ff1500720c */ /* 0x000fe40003f05300 */
[----:B------:R-:W1:Y:S01]  /*0df0*/  LDC R13, c[0x0][0x700] ;  /* 0x0001c000ff0d7b82 */ /* 0x000e620000000800 */
[-CC-:B0-----:R-:W-:Y:S02]  /*0e00*/  SHF.R.U64 R10, R4, R8.reuse, R3.reuse ;  /* 0x00000008040a7219 */ /* 0x181fe40000001203 */
[----:B------:R-:W-:-:S05]  /*0e10*/  SHF.R.U32.HI R3, RZ, R8, R3 ;  /* 0x00000008ff037219 */ /* 0x000fca0000011603 */
[----:B------:R-:W0:Y:S01]  /*0e20*/  LDC R15, c[0x0][0x748] ;  /* 0x0001d200ff0f7b82 */ /* 0x000e220000000800 */
[-CC-:B--2---:R-:W-:Y:S02]  /*0e30*/  SHF.R.U64 R19, R10, R14.reuse, R3.reuse ;  /* 0x0000000e0a137219 */ /* 0x184fe40000001203 */
[----:B------:R-:W-:-:S05]  /*0e40*/  SHF.R.U32.HI R3, RZ, R14, R3 ;  /* 0x0000000eff037219 */ /* 0x000fca0000011603 */
[----:B------:R-:W2:Y:S01]  /*0e50*/  LDC R17, c[0x0][0x738] ;  /* 0x0001ce00ff117b82 */ /* 0x000ea20000000800 */
[-C--:B---3--:R-:W-:Y:S02]  /*0e60*/  SHF.L.U32 R2, R5, R18.reuse, RZ ;  /* 0x0000001205027219 */ /* 0x088fe400000006ff */
[--C-:B------:R-:W-:Y:S02]  /*0e70*/  SHF.R.U64 R12, R19, R18, R3.reuse ;  /* 0x00000012130c7219 */ /* 0x100fe40000001203 */
[----:B------:R-:W-:Y:S02]  /*0e80*/  LOP3.LUT R8, RZ, R2, RZ, 0x33, !PT ;  /* 0x00000002ff087212 */ /* 0x000fe400078e33ff */
[----:B------:R-:W-:Y:S01]  /*0e90*/  SHF.R.U32.HI R3, RZ, R18, R3 ;  /* 0x00000012ff037219 */ /* 0x000fe20000011603 */
[----:B------:R-:W3:Y:S01]  /*0ea0*/  LDC R16, c[0x0][0x710] ;  /* 0x0001c400ff107b82 */ /* 0x000ee20000000800 */
[----:B------:R-:W-:Y:S01]  /*0eb0*/  IMAD.MOV.U32 R2, RZ, RZ, R12 ;  /* 0x000000ffff027224 */ /* 0x000fe200078e000c */
[----:B------:R-:W-:Y:S06]  /*0ec0*/  @!P0 BRA `(.L_x_11) ;  /* 0x0000000000288947 */ /* 0x000fec0003800000 */
[----:B------:R-:W4:Y:S02]  /*0ed0*/  LDC R7, c[0x0][0x74c] ;  /* 0x0001d300ff077b82 */ /* 0x000f240000000800 */
[----:B----4-:R-:W-:-:S04]  /*0ee0*/  IADD3 R7, P0, R12, R7, RZ ;  /* 0x000000070c077210 */ /* 0x010fc80007f1e0ff */
[----:B------:R-:W-:-:S05]  /*0ef0*/  IADD3.X R9, RZ, R3, RZ, P0, !PT ;  /* 0x00000003ff097210 */ /* 0x000fca00007fe4ff */
[----:B------:R-:W-:-:S04]  /*0f00*/  IMAD.WIDE.U32 R2, R9, R20, RZ ;  /* 0x0000001409027225 */ /* 0x000fc800078e00ff */
[----:B------:R-:W-:-:S04]  /*0f10*/  IMAD.WIDE.U32 R4, P0, R7, R21, R2 ;  /* 0x0000001507047225 */ /* 0x000fc80007800002 */
[----:B------:R-:W-:-:S04]  /*0f20*/  IMAD.WIDE.U32 R2, R7, R20, RZ ;  /* 0x0000001407027225 */ /* 0x000fc800078e00ff */
[----:B------:R-:W-:Y:S01]  /*0f30*/  IMAD.X R7, RZ, RZ, RZ, P0 ;  /* 0x000000ffff077224 */ /* 0x000fe200000e06ff */
[----:B------:R-:W-:Y:S01]  /*0f40*/  IADD3 RZ, P0, R3, R4, RZ ;  /* 0x0000000403ff7210 */ /* 0x000fe20007f1e0ff */
[----:B------:R-:W-:-:S04]  /*0f50*/  IMAD.MOV.U32 R6, RZ, RZ, R5 ;  /* 0x000000ffff067224 */ /* 0x000fc800078e0005 */
[----:B------:R-:W-:-:S08]  /*0f60*/  IMAD.WIDE.U32.X R2, R9, R21, R6, P0 ;  /* 0x0000001509027225 */ /* 0x000fd000000e0406 */
.L_x_11:
[----:B0-----:R-:W-:Y:S01]  /*0f70*/  SHF.R.U64 R4, R2, R15, R3 ;  /* 0x0000000f02047219 */ /* 0x001fe20000001203 */
[----:B-1----:R-:W-:Y:S01]  /*0f80*/  VIADD R5, R13, 0xffffffff ;  /* 0xffffffff0d057836 */ /* 0x002fe20000000000 */
[----:B------:R-:W-:Y:S02]  /*0f90*/  SHF.L.U32 R2, R11, R18, RZ ;  /* 0x000000120b027219 */ /* 0x000fe400000006ff */
[----:B------:R-:W-:Y:S01]  /*0fa0*/  LOP3.LUT R3, R19, R8, RZ, 0xc0, !PT ;  /* 0x0000000813037212 */ /* 0x000fe200078ec0ff */
[----:B------:R-:W-:Y:S01]  /*0fb0*/  IMAD.MOV R6, RZ, RZ, -R4 ;  /* 0x000000ffff067224 */ /* 0x000fe200078e0a04 */
[----:B------:R-:W-:Y:S02]  /*0fc0*/  SEL R0, R0, R23, !P3 ;  /* 0x0000001700007207 */ /* 0x000fe40005800000 */
[----:B------:R-:W-:Y:S01]  /*0fd0*/  LOP3.LUT R5, R10, R5, RZ, 0xc0, !PT ;  /* 0x000000050a057212 */ /* 0x000fe200078ec0ff */
[----:B------:R-:W-:Y:S01]  /*0fe0*/  IMAD R3, R2, R4, R3 ;  /* 0x0000000402037224 */ /* 0x000fe200078e0203 */
[----:B------:R-:W-:Y:S01]  /*0ff0*/  R2UR UR23, R22 ;  /* 0x00000000161772ca */ /* 0x000fe200000e0000 */
[----:B--2---:R-:W-:-:S02]  /*1000*/  IMAD R2, R6, R17, R12 ;  /* 0x0000001106027224 */ /* 0x004fc400078e020c */
[----:B---3--:R-:W-:Y:S02]  /*1010*/  IMAD R0, R3, R16, R0 ;  /* 0x0000001003007224 */ /* 0x008fe400078e0200 */
[----:B------:R-:W-:Y:S02]  /*1020*/  IMAD R3, R2, R13, R5 ;  /* 0x0000000d02037224 */ /* 0x000fe400078e0205 */
[----:B------:R-:W-:-:S03]  /*1030*/  IMAD.MOV.U32 R4, RZ, RZ, 0x1 ;  /* 0x00000001ff047424 */ /* 0x000fc600078e00ff */
[----:B------:R-:W-:Y:S02]  /*1040*/  SEL R2, R3, R0, !P3 ;  /* 0x0000000003027207 */ /* 0x000fe40005800000 */
[----:B------:R-:W-:-:S03]  /*1050*/  SEL R0, R0, R3, !P3 ;  /* 0x0000000300007207 */ /* 0x000fc60005800000 */
[----:B------:R1:W-:Y:S04]  /*1060*/  STL [R1+0x88], R2 ;  /* 0x0000880201007387 */ /* 0x0003e80000100800 */
[----:B------:R1:W-:Y:S02]  /*1070*/  STL [R1+0x90], R0 ;  /* 0x0000900001007387 */ /* 0x0003e40000100800 */
.L_x_9:
[----:B------:R-:W-:-:S08]  /*1080*/  NOP ;  /* 0x0000000000007918 */ /* 0x000fd00000000000 */
[----:B------:R-:W2:Y:S02]  /*1090*/  USETMAXREG.TRY_ALLOC.CTAPOOL UP0, 0xe8 ;  /* 0x000000e8000079c8 */ /* 0x000ea40008000600 */
[----:B--2---:R-:W-:-:S13]  /*10a0*/  PLOP3.LUT P0, PT, PT, PT, UP0, 0x80, 0x0 ;  /* 0x000000000000781c */ /* 0x004fda0003f0f008 */
[----:B------:R-:W-:Y:S05]  /*10b0*/  @!P0 BRA `(.L_x_9) ;  /* 0xfffffffc00f08947 */ /* 0x000fea000383ffff */
[----:B------:R-:W-:Y:S01]  /*10c0*/  ULDC.64 UR4, c[0x0][0x698] ;  /* 0x0001a60000047ab9 */ /* 0x000fe20000000a00 */
[----:B------:R-:W-:Y:S01]  /*10d0*/  ULDC.64 UR18, c[0x0][0x208] ;  /* 0x0000820000127ab9 */ /* 0x000fe20000000a00 */
[----:B------:R-:W-:-:S04]  /*10e0*/  ISETP.NE.U32.AND P0, PT, RZ, UR4, PT ;  /* 0x00000004ff007c0c */ /* 0x000fc8000bf05070 */
[----:B------:R-:W-:-:S13]  /*10f0*/  ISETP.NE.AND.EX P0, PT, RZ, UR5, PT, P0 ;  /* 0x00000005ff007c0c */ /* 0x000fda000bf05300 */
[----:B------:R-:W-:Y:S05]  /*1100*/  @!P0 BRA `(.L_x_12) ;  /* 0x0000000000208947 */ /* 0x000fea0003800000 */
[----:B-1----:R-:W1:Y:S02]  /*1110*/  LDC.64 R2, c[0x0][0x698] ;  /* 0x0001a600ff027b82 */ /* 0x002e640000000a00 */
[----:B-1----:R-:W2:Y:S02]  /*1120*/  LDG.E.64 R2, desc[UR18][R2.64] ;  /* 0x0000001202027981 */ /* 0x002ea4000c1e1b00 */
[----:B--2---:R-:W-:-:S04]  /*1130*/  ISETP.NE.U32.AND P0, PT, R2, RZ, PT ;  /* 0x000000ff0200720c */ /* 0x004fc80003f05070 */
[----:B------:R-:W-:-:S13]  /*1140*/  ISETP.NE.AND.EX P0, PT, R3, RZ, PT, P0 ;  /* 0x000000ff0300720c */ /* 0x000fda0003f05300 */
[----:B------:R-:W-:Y:S05]  /*1150*/  @!P0 BRA `(.L_x_12) ;  /* 0x00000000000c8947 */ /* 0x000fea0003800000 */
[----:B------:R-:W2:Y:S02]  /*1160*/  LD.E R2, desc[UR18][R2.64] ;  /* 0x0000001202027980 */ /* 0x000ea4000c101900 */
[----:B--2---:R-:W-:Y:S01]  /*1170*/  R2UR UR20, R2 ;  /* 0x00000000021472ca */ /* 0x004fe200000e0000 */
[----:B------:R-:W-:-:S14]  /*1180*/  BRA `(.L_x_13) ;  /* 0x0000000000247947 */ /* 0x000fdc0003800000 */
.L_x_12:
[----:B------:R-:W-:Y:S02]  /*1190*/  ULDC.64 UR4, c[0x0][0x688] ;  /* 0x0001a20000047ab9 */ /* 0x000fe40000000a00 */
[----:B------:R-:W-:-:S04]  /*11a0*/  ISETP.NE.U32.AND P0, PT, RZ, UR4, PT ;  /* 0x00000004ff007c0c */ /* 0x000fc8000bf05070 */
[----:B------:R-:W-:-:S13]  /*11b0*/  ISETP.NE.AND.EX P0, PT, RZ, UR5, PT, P0 ;  /* 0x00000005ff007c0c */ /* 0x000fda000bf05300 */
[----:B------:R-:W-:Y:S05]  /*11c0*/  @!P0 BRA `(.L_x_14) ;  /* 0x0000000000108947 */ /* 0x000fea0003800000 */
[----:B-1----:R-:W1:Y:S02]  /*11d0*/  LDC.64 R2, c[0x0][0x688] ;  /* 0x0001a200ff027b82 */ /* 0x002e640000000a00 */
[----:B-1----:R-:W2:Y:S02]  /*11e0*/  LDG.E R2, desc[UR18][R2.64] ;  /* 0x0000001202027981 */ /* 0x002ea4000c1e1900 */
[----:B--2---:R-:W-:Y:S01]  /*11f0*/  R2UR UR20, R2 ;  /* 0x00000000021472ca */ /* 0x004fe200000e0000 */
[----:B------:R-:W-:-:S14]  /*1200*/  BRA `(.L_x_13) ;  /* 0x0000000000047947 */ /* 0x000fdc0003800000 */
.L_x_14:
[----:B------:R-:W-:-:S05]  /*1210*/  ULDC UR20, c[0x0][0x680] ;  /* 0x0001a00000147ab9 */ /* 0x000fca0000000800 */
.L_x_13:
[----:B------:R-:W-:Y:S02]  /*1220*/  ULDC.64 UR4, c[0x0][0x6a0] ;  /* 0x0001a80000047ab9 */ /* 0x000fe40000000a00 */
        /* <DEDUP_REMOVED lines=11> */
.L_x_15:
        /* <DEDUP_REMOVED lines=8> */
.L_x_17:
[----:B------:R-:W-:-:S05]  /*1360*/  ULDC UR21, c[0x0][0x684] ;  /* 0x0001a10000157ab9 */ /* 0x000fca0000000800 */
.L_x_16:
[----:B------:R-:W-:-:S13]  /*1370*/  LOP3.LUT P0, RZ, R4, 0xff, RZ, 0xc0, !PT ;  /* 0x000000ff04ff7812 */ /* 0x000fda000780c0ff */
[----:B------:R-:W-:Y:S05]  /*1380*/  @!P0 EXIT ;  /* 0x000000000000894d */ /* 0x000fea0003800000 */
[----:B------:R-:W-:Y:S01]  /*1390*/  ULDC UR4, c[0x0][0x28c] ;  /* 0x0000a30000047ab9 */ /* 0x000fe20000000800 */
[----:B------:R-:W-:Y:S02]  /*13a0*/  ULOP3.LUT UR22, UR13, 0x1, URZ, 0xfc, !UPT ;  /* 0x000000010d167892 */ /* 0x000fe4000f8efc3f */
[----:B------:R-:W-:-:S04]  /*13b0*/  UIADD3 UR4, UR4, 0x3f, URZ ;  /* 0x0000003f04047890 */ /* 0x000fc8000fffe03f */
[----:B------:R-:W-:-:S04]  /*13c0*/  USHF.R.S32.HI UR5, URZ, 0x1f, UR4 ;  /* 0x0000001f3f057899 */ /* 0x000fc80008011404 */
[----:B------:R-:W-:-:S03]  /*13d0*/  ULEA.HI UR5, UR5, UR4, URZ, 0x6 ;  /* 0x0000000405057291 */ /* 0x000fc6000f8f303f */
[----:B------:R-:W-:Y:S01]  /*13e0*/  UMOV UR4, URZ ;  /* 0x0000003f00047c82 */ /* 0x000fe20008000000 */
[----:B------:R-:W-:-:S03]  /*13f0*/  USHF.R.S32.HI UR12, URZ, 0x6, UR5 ;  /* 0x000000063f0c7899 */ /* 0x000fc60008011405 */
[----:B------:R-:W-:-:S09]  /*1400*/  UMOV UR5, URZ ;  /* 0x0000003f00057c82 */ /* 0x000fd20008000000 */
.L_x_224:
[----:B-1----:R-:W1:Y:S01]  /*1410*/  S2R R0, SR_TID.X ;  /* 0x0000000000007919 */ /* 0x002e620000002100 */
[----:B------:R-:W-:Y:S01]  /*1420*/  UISETP.LT.AND UP0, UPT, URZ, UR12, UPT ;  /* 0x0000000c3f00728c */ /* 0x000fe2000bf01270 */
[----:B------:R-:W-:Y:S02]  /*1430*/  CS2R R228, SRZ ;  /* 0x0000000000e47805 */ /* 0x000fe4000001ff00 */
[----:B------:R-:W-:Y:S01]  /*1440*/  CS2R R226, SRZ ;  /* 0x0000000000e27805 */ /* 0x000fe2000001ff00 */
[----:B------:R-:W-:Y:S01]  /*1450*/  STL [R1+0x70], RZ ;  /* 0x000070ff01007387 */ /* 0x000fe20000100800 */
[----:B------:R-:W-:Y:S01]  /*1460*/  USEL UR6, URZ, UR12, UP0 ;  /* 0x0000000c3f067287 */ /* 0x000fe20008000000 */
[----:B------:R-:W-:Y:S02]  /*1470*/  CS2R R224, SRZ ;  /* 0x0000000000e07805 */ /* 0x000fe4000001ff00 */
[----:B------:R-:W-:Y:S01]  /*1480*/  CS2R R222, SRZ ;  /* 0x0000000000de7805 */ /* 0x000fe2000001ff00 */
[----:B------:R-:W-:Y:S01]  /*1490*/  STL [R1+0x6c], RZ ;  /* 0x00006cff01007387 */ /* 0x000fe20000100800 */
[----:B------:R-:W-:Y:S01]  /*14a0*/  UIADD3 UR7, UR12, -UR6, URZ ;  /* 0x800000060c077290 */ /* 0x000fe2000fffe03f */
[----:B------:R-:W-:-:S02]  /*14b0*/  CS2R R220, SRZ ;  /* 0x0000000000dc7805 */ /* 0x000fc4000001ff00 */
[----:B------:R-:W-:Y:S01]  /*14c0*/  CS2R R218, SRZ ;  /* 0x0000000000da7805 */ /* 0x000fe2000001ff00 */
[----:B------:R-:W-:Y:S01]  /*14d0*/  STL [R1+0x68], RZ ;  /* 0x000068ff01007387 */ /* 0x000fe20000100800 */
[----:B------:R-:W-:Y:S01]  /*14e0*/  UISETP.GE.AND UP0, UPT, UR7, 0x1, UPT ;  /* 0x000000010700788c */ /* 0x000fe2000bf06270 */
[----:B------:R-:W-:Y:S01]  /*14f0*/  CS2R R216, SRZ ;  /* 0x0000000000d87805 */ /* 0x000fe2000001ff00 */
[----:B------:R-:W-:Y:S01]  /*1500*/  UMOV UR6, URZ ;  /* 0x0000003f00067c82 */ /* 0x000fe20008000000 */
[----:B------:R-:W-:Y:S01]  /*1510*/  STL [R1+0x64], RZ ;  /* 0x000064ff01007387 */ /* 0x000fe20000100800 */
[----:B------:R-:W-:Y:S02]  /*1520*/  CS2R R214, SRZ ;  /* 0x0000000000d67805 */ /* 0x000fe4000001ff00 */
[----:B------:R-:W-:Y:S02]  /*1530*/  CS2R R212, SRZ ;  /* 0x0000000000d47805 */ /* 0x000fe4000001ff00 */
[----:B------:R-:W-:Y:S01]  /*1540*/  PLOP3.LUT P0, PT, PT, PT, UP0, 0x80, 0x0 ;  /* 0x000000000000781c */ /* 0x000fe20003f0f008 */
[----:B------:R-:W-:Y:S01]  /*1550*/  STL [R1+0x60], RZ ;  /* 0x000060ff01007387 */ /* 0x000fe20000100800 */
[----:B------:R-:W-:-:S02]  /*1560*/  CS2R R210, SRZ ;  /* 0x0000000000d27805 */ /* 0x000fc4000001ff00 */
[----:B------:R-:W-:Y:S02]  /*1570*/  CS2R R208, SRZ ;  /* 0x0000000000d07805 */ /* 0x000fe4000001ff00 */
[----:B------:R-:W-:Y:S01]  /*1580*/  CS2R R206, SRZ ;  /* 0x0000000000ce7805 */ /* 0x000fe2000001ff00 */
[----:B------:R-:W-:Y:S01]  /*1590*/  STL [R1+0x5c], RZ ;  /* 0x00005cff01007387 */ /* 0x000fe20000100800 */
[----:B------:R-:W-:Y:S02]  /*15a0*/  CS2R R204, SRZ ;  /* 0x0000000000cc7805 */ /* 0x000fe4000001ff00 */
[----:B------:R-:W-:Y:S02]  /*15b0*/  CS2R R202, SRZ ;  /* 0x0000000000ca7805 */ /* 0x000fe4000001ff00 */
[----:B------:R-:W-:Y:S01]  /*15c0*/  CS2R R200, SRZ ;  /* 0x0000000000c87805 */ /* 0x000fe2000001ff00 */
[----:B------:R-:W-:Y:S01]  /*15d0*/  STL [R1+0x58], RZ ;  /* 0x000058ff01007387 */ /* 0x000fe20000100800 */
[----:B------:R-:W-:-:S02]  /*15e0*/  CS2R R198, SRZ ;  /* 0x0000000000c67805 */ /* 0x000fc4000001ff00 */
[----:B------:R-:W-:Y:S02]  /*15f0*/  CS2R R196, SRZ ;  /* 0x0000000000c47805 */ /* 0x000fe4000001ff00 */
[----:B------:R-:W-:Y:S01]  /*1600*/  CS2R R194, SRZ ;  /* 0x0000000000c27805 */ /* 0x000fe2000001ff00 */
[----:B------:R-:W-:Y:S01]  /*1610*/  STL [R1+0x54], RZ ;  /* 0x000054ff01007387 */ /* 0x000fe20000100800 */
[----:B-1----:R-:W-:Y:S02]  /*1620*/  LOP3.LUT R0, R0, 0x80, RZ, 0xc0, !PT ;  /* 0x0000008000007812 */ /* 0x002fe400078ec0ff */
[----:B------:R-:W-:Y:S02]  /*1630*/  CS2R R192, SRZ ;  /* 0x0000000000c07805 */ /* 0x000fe4000001ff00 */
[----:B------:R-:W-:Y:S01]  /*1640*/  CS2R R190, SRZ ;  /* 0x0000000000be7805 */ /* 0x000fe2000001ff00 */
[----:B------:R-:W-:Y:S01]  /*1650*/  STL [R1+0x50], RZ ;  /* 0x000050ff01007387 */ /* 0x000fe20000100800 */
[----:B------:R-:W-:-:S02]  /*1660*/  SHF.R.U32.HI R0, RZ, 0x7, R0 ;  /* 0x00000007ff007819 */ /* 0x000fc40000011600 */
        /* <DEDUP_REMOVED lines=23> */
[----:B------:R-:W-:Y:S01]  /*17e0*/  CS2R R154, SRZ ;  /* 0x00000000009a7805 */ /* 0x000fe2000001ff00 */
[----:B------:R-:W-:Y:S01]  /*17f0*/  IMAD.MOV.U32 R153, RZ, RZ, RZ ;  /* 0x000000ffff997224 */ /* 0x000fe200078e00ff */
[----:B0-----:R-:W-:Y:S01]  /*1800*/  CS2R R22, SRZ ;  /* 0x0000000000167805 */ /* 0x001fe2000001ff00 */
        /* <DEDUP_REMOVED lines=13> */
[----:B--2---:R-:W-:Y:S02]  /*18e0*/  CS2R R2, SRZ ;  /* 0x0000000000027805 */ /* 0x004fe4000001ff00 */
        /* <DEDUP_REMOVED lines=10> */
[----:B------:R-:W0:Y:S01]  /*1990*/  SHFL.IDX PT, R0, R0, RZ, 0x1f ;  /* 0x00001fff00007589 */ /* 0x000e2200000e0000 */
[----:B------:R-:W-:-:S02]  /*19a0*/  CS2R R40, SRZ ;  /* 0x0000000000287805 */ /* 0x000fc4000001ff00 */
[----:B------:R-:W-:Y:S02]  /*19b0*/  CS2R R42, SRZ ;  /* 0x00000000002a7805 */ /* 0x000fe4000001ff00 */
[----:B------:R-:W-:Y:S01]  /*19c0*/  CS2R R44, SRZ ;  /* 0x00000000002c7805 */ /* 0x000fe2000001ff00 */
[----:B------:R1:W-:Y:S01]  /*19d0*/  STL [R1+0x1c], RZ ;  /* 0x00001cff01007387 */ /* 0x0003e20000100800 */
[----:B------:R-:W-:Y:S02]  /*19e0*/  CS2R R46, SRZ ;  /* 0x00000000002e7805 */ /* 0x000fe4000001ff00 */
[----:B------:R-:W-:Y:S02]  /*19f0*/  CS2R R48, SRZ ;  /* 0x0000000000307805 */ /* 0x000fe4000001ff00 */
[----:B------:R-:W-:Y:S01]  /*1a00*/  CS2R R50, SRZ ;  /* 0x0000000000327805 */ /* 0x000fe2000001ff00 */
[----:B------:R1:W-:Y:S01]  /*1a10*/  STL [R1+0x18], RZ ;  /* 0x000018ff01007387 */ /* 0x0003e20000100800 */
        /* <DEDUP_REMOVED lines=16> */
[----:B0-----:R-:W-:-:S02]  /*1b20*/  R2UR UR8, R0 ;  /* 0x00000000000872ca */ /* 0x001fc400000e0000 */
[----:B------:R-:W-:Y:S02]  /*1b30*/  CS2R R76, SRZ ;  /* 0x00000000004c7805 */ /* 0x000fe4000001ff00 */
[----:B------:R-:W-:Y:S01]  /*1b40*/  CS2R R78, SRZ ;  /* 0x00000000004e7805 */ /* 0x000fe2000001ff00 */
[----:B------:R1:W-:Y:S01]  /*1b50*/  STL [R1+0x4], RZ ;  /* 0x000004ff01007387 */ /* 0x0003e20000100800 */
[----:B------:R-:W-:Y:S02]  /*1b60*/  CS2R R80, SRZ ;  /* 0x0000000000507805 */ /* 0x000fe4000001ff00 */
[----:B------:R-:W-:Y:S02]  /*1b70*/  CS2R R82, SRZ ;  /* 0x0000000000527805 */ /* 0x000fe4000001ff00 */
[----:B------:R-:W-:Y:S01]  /*1b80*/  CS2R R84, SRZ ;  /* 0x0000000000547805 */ /* 0x000fe2000001ff00 */
[----:B------:R1:W-:Y:S01]  /*1b90*/  STL [R1], RZ ;  /* 0x000000ff01007387 */ /* 0x0003e20000100800 */
[----:B------:R-:W-:-:S02]  /*1ba0*/  CS2R R86, SRZ ;  /* 0x0000000000567805 */ /* 0x000fc4000001ff00 */
[----:B------:R-:W-:Y:S02]  /*1bb0*/  CS2R R88, SRZ ;  /* 0x0000000000587805 */ /* 0x000fe4000001ff00 */
[----:B------:R-:W-:Y:S02]  /*1bc0*/  CS2R R90, SRZ ;  /* 0x00000000005a7805 */ /* 0x000fe4000001ff00 */
[----:B------:R-:W-:Y:S02]  /*1bd0*/  CS2R R92, SRZ ;  /* 0x00000000005c7805 */ /* 0x000fe4000001ff00 */
[----:B------:R-:W-:Y:S02]  /*1be0*/  CS2R R94, SRZ ;  /* 0x00000000005e7805 */ /* 0x000fe4000001ff00 */
[----:B------:R-:W-:Y:S02]  /*1bf0*/  CS2R R96, SRZ ;  /* 0x0000000000607805 */ /* 0x000fe4000001ff00 */
        /* <DEDUP_REMOVED lines=26> */
[----:B------:R-:W-:Y:S01]  /*1da0*/  CS2R R150, SRZ ;  /* 0x0000000000967805 */ /* 0x000fe2000001ff00 */
[----:B-1----:R-:W-:Y:S06]  /*1db0*/  @!P0 BRA `(.L_x_18) ;  /* 0x00000014001c8947 */ /* 0x002fec0003800000 */
[----:B------:R-:W0:Y:S01]  /*1dc0*/  S2UR UR10, SR_CgaCtaId ;  /* 0x00000000000a79c3 */ /* 0x000e220000008800 */
[----:B------:R-:W-:Y:S01]  /*1dd0*/  ULEA.HI UR6, UR8, UR8, URZ, 0x1 ;  /* 0x0000000808067291 */ /* 0x000fe2000f8f083f */
[----:B------:R-:W-:Y:S01]  /*1de0*/  IMAD.MOV.U32 R229, RZ, RZ, RZ ;  /* 0x000000ffffe57224 */ /* 0x000fe200078e00ff */
[----:B------:R-:W-:Y:S01]  /*1df0*/  UMOV UR9, 0x400 ;  /* 0x0000040000097882 */ /* 0x000fe20000000000 */
[----:B------:R-:W-:Y:S01]  /*1e00*/  IMAD.U32 R0, RZ, RZ, UR4 ;  /* 0x00000004ff007e24 */ /* 0x000fe2000f8e00ff */
[----:B------:R-:W-:Y:S01]  /*1e10*/  ULOP3.LUT UR6, UR6, 0x1ffffe, URZ, 0xc0, !UPT ;  /* 0x001ffffe06067892 */ /* 0x000fe2000f8ec03f */
[----:B------:R-:W-:Y:S01]  /*1e20*/  UMOV UR14, UR7 ;  /* 0x00000007000e7c82 */ /* 0x000fe20008000000 */
[----:B------:R-:W-:Y:S02]  /*1e30*/  UPLOP3.LUT UP0, UPT, UPT, UPT, UPT, 0x40, 0x0 ;  /* 0x000000000000789c */ /* 0x000fe40003f0e870 */
[----:B------:R-:W-:Y:S01]  /*1e40*/  UIADD3 UR6, UR8, -UR6, URZ ;  /* 0x8000000608067290 */ /* 0x000fe2000fffe03f */
[----:B------:R-:W-:Y:S01]  /*1e50*/  UMOV UR16, UR5 ;  /* 0x0000000500107c82 */ /* 0x000fe20008000000 */
[----:B------:R-:W-:Y:S01]  /*1e60*/  UMOV UR17, UR5 ;  /* 0x0000000500117c82 */ /* 0x000fe20008000000 */
[----:B------:R-:W-:Y:S01]  /*1e70*/  UMOV UR7, URZ ;  /* 0x0000003f00077c82 */ /* 0x000fe20008000000 */
[----:B------:R-:W-:Y:S01]  /*1e80*/  ULDC UR25, c[0x0][0x644] ;  /* 0x0001910000197ab9 */ /* 0x000fe20000000800 */
[----:B0-----:R-:W-:-:S04]  /*1e90*/  ULEA UR9, UR10, UR9, 0x18 ;  /* 0x000000090a097291 */ /* 0x001fc8000f8ec03f */
[----:B------:R-:W-:-:S04]  /*1ea0*/  ULEA UR6, UR6, UR9, 0xb ;  /* 0x0000000906067291 */ /* 0x000fc8000f8e583f */
[----:B------:R-:W-:-:S04]  /*1eb0*/  UIADD3 UR6, UR6, 0x180, URZ ;  /* 0x0000018006067890 */ /* 0x000fc8000fffe03f */
[----:B------:R-:W-:-:S03]  /*1ec0*/  USHF.R.U32.HI UR8, URZ, 0x4, UR6 ;  /* 0x000000043f087899 */ /* 0x000fc60008011606 */
[----:B------:R-:W-:Y:S01]  /*1ed0*/  UMOV UR6, URZ ;  /* 0x0000003f00067c82 */ /* 0x000fe20008000000 */
[----:B------:R-:W-:-:S12]  /*1ee0*/  ULOP3.LUT UR15, UR8, 0x3fff, URZ, 0xc0, !UPT ;  /* 0x00003fff080f7892 */ /* 0x000fd8000f8ec03f */
.L_x_26:
[----:B------:R-:W-:-:S06]  /*1ef0*/  UISETP.NE.AND UP1, UPT, UR22, 0x3, UPT ;  /* 0x000000031600788c */ /* 0x000fcc000bf25270 */
[----:B------:R-:W-:-:S13]  /*1f00*/  PLOP3.LUT P1, PT, PT, PT, UP1, 0x80, 0x0 ;  /* 0x000000000000781c */ /* 0x000fda0003f2f018 */
[----:B0-----:R-:W-:Y:S05]  /*1f10*/  @!P1 BRA `(.L_x_19) ;  /* 0x0000000000049947 */ /* 0x001fea0003800000 */
[----:B------:R-:W-:Y:S01]  /*1f20*/  BPT.TRAP 0x1 ;  /* 0x000000040000795c */ /* 0x000fe20000300000 */
.L_x_19:
[----:B------:R-:W0:Y:S01]  /*1f30*/  S2UR UR9, SR_CgaCtaId ;  /* 0x00000000000979c3 */ /* 0x000e220000008800 */
[----:B------:R-:W-:Y:S01]  /*1f40*/  UMOV UR8, 0x400 ;  /* 0x0000040000087882 */ /* 0x000fe20000000000 */
[----:B------:R-:W-:Y:S01]  /*1f50*/  SHF.L.U32 R152, R0, 0x1f, RZ ;  /* 0x0000001f00987819 */ /* 0x000fe200000006ff */
[----:B0-----:R-:W-:-:S04]  /*1f60*/  ULEA UR24, UR9, UR8, 0x18 ;  /* 0x0000000809187291 */ /* 0x001fc8000f8ec03f */
[----:B------:R-:W-:-:S09]  /*1f70*/  ULEA UR8, UR16, UR24, 0x3 ;  /* 0x0000001810087291 */ /* 0x000fd2000f8e183f */
[----:B------:R0:W1:Y:S01]  /*1f80*/  SYNCS.PHASECHK.TRANS64.TRYWAIT P0, [UR8], R152 ;  /* 0x00000098ff0075a7 */ /* 0x0000620008000148 */
[----:B------:R-:W-:Y:S05]  /*1f90*/  @!P1 BRA `(.L_x_20) ;  /* 0x0000000000049947 */ /* 0x000fea0003800000 */
[----:B------:R-:W-:Y:S01]  /*1fa0*/  BPT.TRAP 0x1 ;  /* 0x000000040000795c */ /* 0x000fe20000300000 */
.L_x_20:
[----:B-1----:R-:W-:Y:S05]  /*1fb0*/  @P0 BRA `(.L_x_21) ;  /* 0x0000000000080947 */ /* 0x002fea0003800000 */
[----:B------:R-:W1:Y:S02]  /*1fc0*/  SYNCS.PHASECHK.TRANS64.TRYWAIT P0, [UR8], R152 ;  /* 0x00000098ff0075a7 */ /* 0x000e640008000148 */
[----:B-1----:R-:W-:Y:S05]  /*1fd0*/  @!P0 BRA `(.L_x_22) ;  /* 0x000000fc00288947 */ /* 0x002fea0003800000 */
.L_x_21:
[----:B------:R-:W-:Y:S04]  /*1fe0*/  STL [R1+0x98], R2 ;  /* 0x0000980201007387 */ /* 0x000fe80000100800 */
[----:B-----5:R1:W-:Y:S02]  /*1ff0*/  STL [R1+0x94], R0 ;  /* 0x0000940001007387 */ /* 0x0203e40000100800 */
[----:B-1----:R-:W0:Y:S02]  /*2000*/  S2R R0, SR_TID.X ;  /* 0x0000000000007919 */ /* 0x002e240000002100 */
[C---:B0-----:R-:W-:Y:S02]  /*2010*/  IMAD.SHL.U32 R152, R0.reuse, 0x20, RZ ;  /* 0x0000002000987824 */ /* 0x041fe400078e00ff */
[----:B------:R-:W-:-:S03]  /*2020*/  IMAD.SHL.U32 R2, R0, 0x200, RZ ;  /* 0x0000020000027824 */ /* 0x000fc600078e00ff */
[----:B------:R-:W-:Y:S02]  /*2030*/  LOP3.LUT R152, R152, 0x1c00, RZ, 0xc0, !PT ;  /* 0x00001c0098987812 */ /* 0x000fe400078ec0ff */
[----:B------:R-:W-:Y:S02]  /*2040*/  SHF.L.U32 R0, R0, 0x4, RZ ;  /* 0x0000000400007819 */ /* 0x000fe400000006ff */
[----:B------:R-:W-:Y:S02]  /*2050*/  LOP3.LUT R152, R152, 0x200, R2, 0xf8, !PT ;  /* 0x0000020098987812 */ /* 0x000fe400078ef802 */
[----:B------:R0:W5:Y:S02]  /*2060*/  LDL.LU R2, [R1+0x98] ;  /* 0x0000980001027983 */ /* 0x0001640000300800 */
[----:B------:R-:W-:-:S04]  /*2070*/  LOP3.LUT R152, R152, 0x1c0, R0, 0xf8, !PT ;  /* 0x000001c098987812 */ /* 0x000fc800078ef800 */
[----:B------:R-:W-:Y:S02]  /*2080*/  LOP3.LUT R152, R152, 0x20, R0, 0xf8, !PT ;  /* 0x0000002098987812 */ /* 0x000fe400078ef800 */
[----:B------:R0:W5:Y:S01]  /*2090*/  LDL.LU R0, [R1+0x94] ;  /* 0x0000940001007983 */ /* 0x0001620000300800 */
[----:B------:R-:W-:Y:S02]  /*20a0*/  USHF.L.U32 UR8, UR16, 0xa, URZ ;  /* 0x0000000a10087899 */ /* 0x000fe4000800063f */
[----:B------:R-:W-:Y:S02]  /*20b0*/  UIADD3 UR9, UR24, 0xa180, URZ ;  /* 0x0000a18018097890 */ /* 0x000fe4000fffe03f */
[----:B------:R-:W-:Y:S02]  /*20c0*/  USEL UR7, UR7, URZ, !UP0 ;  /* 0x0000003f07077287 */ /* 0x000fe4000c000000 */
[----:B------:R-:W-:Y:S01]  /*20d0*/  LEA.HI R152, R152, UR8, RZ, 0x1d ;  /* 0x0000000898987c11 */ /* 0x000fe2000f8fe8ff */
[----:B------:R-:W-:-:S02]  /*20e0*/  USHF.R.U32.HI UR9, URZ, 0x4, UR9 ;  /* 0x000000043f097899 */ /* 0x000fc40008011609 */
[----:B------:R-:W-:Y:S02]  /*20f0*/  ULOP3.LUT UR10, UR15, 0x10000, URZ, 0xfc, !UPT ;  /* 0x000100000f0a7892 */ /* 0x000fe4000f8efc3f */
[----:B------:R-:W-:Y:S01]  /*2100*/  ULOP3.LUT UR9, UR9, 0x3fff, URZ, 0xc0, !UPT ;  /* 0x00003fff09097892 */ /* 0x000fe2000f8ec03f */
[----:B------:R-:W1:Y:S01]  /*2110*/  LDS R152, [R152+UR24+0x32180] ;  /* 0x0321801898987984 */ /* 0x000e620008000800 */
[----:B------:R-:W-:Y:S02]  /*2120*/  UISETP.NE.U32.AND UP0, UPT, UR7, URZ, UPT ;  /* 0x0000003f0700728c */ /* 0x000fe4000bf05070 */
[----:B------:R-:W-:Y:S02]  /*2130*/  ULOP3.LUT UR9, UR9, 0x10000, URZ, 0xfc, !UPT ;  /* 0x0001000009097892 */ /* 0x000fe4000f8efc3f */
[----:B------:R-:W-:Y:S02]  /*2140*/  ULEA UR7, UR16, UR10, 0x8 ;  /* 0x0000000a10077291 */ /* 0x000fe4000f8e403f */
[----:B------:R-:W-:Y:S01]  /*2150*/  UIADD3 UR10, UR8, UR9, URZ ;  /* 0x00000009080a7290 */ /* 0x000fe2000fffe03f */
[----:B------:R-:W-:-:S02]  /*2160*/  UMOV UR11, 0x80000020 ;  /* 0x80000020000b7882 */ /* 0x000fc40000000000 */
[----:B------:R-:W-:Y:S01]  /*2170*/  UMOV UR9, 0xc0000010 ;  /* 0xc000001000097882 */ /* 0x000fe20000000000 */
[----:B------:R-:W-:Y:S01]  /*2180*/  UIADD3 UR6, UR6, 0x1, URZ ;  /* 0x0000000106067890 */ /* 0x000fe2000fffe03f */
[----:B------:R-:W-:Y:S01]  /*2190*/  UMOV UR8, UR7 ;  /* 0x0000000700087c82 */ /* 0x000fe20008000000 */
[----:B-1----:R-:W-:-:S06]  /*21a0*/  WARPGROUP.ARRIVE ;  /* 0x00000000000079c5 */ /* 0x002fcc0000000000 */
[----:B------:R-:W-:Y:S01]  /*21b0*/  QGMMA.SP.64x256x64.F32.E4M3.E4M3 R24, gdesc[UR8], R24, UP0, R152, gsb0 ;  /* 0x07e09800081879f3 */ /* 0x000fe2000b800a18 */
[----:B------:R-:W-:-:S04]  /*21c0*/  UISETP.NE.AND UP0, UPT, UR6, UR25, UPT ;  /* 0x000000190600728c */ /* 0x000fc8000bf05270 */
[----:B------:R-:W-:-:S04]  /*21d0*/  USEL UR7, URZ, 0x1, UP0 ;  /* 0x000000013f077887 */ /* 0x000fc80008000000 */
[----:B------:R-:W-:-:S06]  /*21e0*/  UISETP.NE.AND UP0, UPT, UR7, URZ, UPT ;  /* 0x0000003f0700728c */ /* 0x000fcc000bf05270 */
[----:B------:R-:W-:Y:S01]  /*21f0*/  PLOP3.LUT P0, PT, PT, PT, UP0, 0x80, 0x0 ;  /* 0x000000000000781c */ /* 0x000fe20003f0f008 */
[----:B------:R-:W-:-:S12]  /*2200*/  WARPGROUP.DEPBAR.LE gsb0, 0x0 ;  /* 0x00008000000079c5 */ /* 0x000fd80000010000 */
[----:B0-----:R-:W-:Y:S05]  /*2210*/  @!P0 BRA `(.L_x_23) ;  /* 0x0000000c00788947 */ /* 0x001fea0003800000 */
[----:B-----5:R-:W-:Y:S01]  /*2220*/  FADD R2, R24, R2 ;  /* 0x0000000218027221 */ /* 0x020fe20000000000 */
[----:B------:R-:W-:-:S01]  /*2230*/  FADD R3, R25, R3 ;  /* 0x0000000319037221 */ /* 0x000fc20000000000 */
[----:B------:R0:W-:Y:S01]  /*2240*/  STL [R1+0x94], R0 ;  /* 0x0000940001007387 */ /* 0x0001e20000100800 */
[----:B------:R-:W-:-:S01]  /*2250*/  FADD R4, R26, R4 ;  /* 0x000000041a047221 */ /* 0x000fc20000000000 */
[----:B------:R-:W-:Y:S01]  /*2260*/  FADD R5, R27, R5 ;  /* 0x000000051b057221 */ /* 0x000fe20000000000 */
[----:B------:R-:W-:-:S01]  /*2270*/  FADD R6, R28, R6 ;  /* 0x000000061c067221 */ /* 0x000fc20000000000 */
[----:B------:R-:W-:Y:S01]  /*2280*/  FADD R7, R29, R7 ;  /* 0x000000071d077221 */ /* 0x000fe20000000000 */
[----:B0-----:R-:W2:Y:S04]  /*2290*/  LDL.LU R0, [R1+0x2c] ;  /* 0x00002c0001007983 */ /* 0x001ea80000300800 */
[----:B------:R0:W-:Y:S01]  /*22a0*/  STL [R1+0x98], R2 ;  /* 0x0000980201007387 */ /* 0x0001e20000100800 */
[----:B------:R-:W-:-:S01]  /*22b0*/  FADD R8, R30, R8 ;  /* 0x000000081e087221 */ /* 0x000fc20000000000 */
[----:B------:R-:W-:-:S02]  /*22c0*/  FADD R9, R31, R9 ;  /* 0x000000091f097221 */ /* 0x000fc40000000000 */
[----:B0-----:R-:W3:Y:S04]  /*22d0*/  LDL.LU R2, [R1+0x28] ;  /* 0x0000280001027983 */ /* 0x001ee80000300800 */
[----:B------:R0:W-:Y:S01]  /*22e0*/  STL [R1+0x9c], R3 ;  /* 0x00009c0301007387 */ /* 0x0001e20000100800 */
[----:B------:R-:W-:-:S03]  /*22f0*/  FADD R10, R32, R10 ;  /* 0x0000000a200a7221 */ /* 0x000fc60000000000 */
[----:B0-----:R-:W4:Y:S04]  /*2300*/  LDL.LU R3, [R1+0x24] ;  /* 0x0000240001037983 */ /* 0x001f280000300800 */
[----:B------:R0:W-:Y:S01]  /*2310*/  STL [R1+0xa0], R4 ;  /* 0x0000a00401007387 */ /* 0x0001e20000100800 */
[----:B------:R-:W-:-:S03]  /*2320*/  FADD R11, R33, R11 ;  /* 0x0000000b210b7221 */ /* 0x000fc60000000000 */
[----:B0-----:R-:W4:Y:S04]  /*2330*/  LDL.LU R4, [R1+0x20] ;  /* 0x0000200001047983 */ /* 0x001f280000300800 */
[----:B------:R0:W-:Y:S01]  /*2340*/  STL [R1+0xa4], R5 ;  /* 0x0000a40501007387 */ /* 0x0001e20000100800 */
[----:B------:R-:W-:-:S03]  /*2350*/  FADD R12, R34, R12 ;  /* 0x0000000c220c7221 */ /* 0x000fc60000000000 */
[----:B0-----:R-:W4:Y:S04]  /*2360*/  LDL.LU R5, [R1+0x1c] ;  /* 0x00001c0001057983 */ /* 0x001f280000300800 */
[----:B------:R0:W-:Y:S04]  /*2370*/  STL [R1+0xa8], R6 ;  /* 0x0000a80601007387 */ /* 0x0001e80000100800 */
        /* <DEDUP_REMOVED lines=12> */
[----:B0-----:R-:W4:Y:S01]  /*2440*/  LDL.LU R12, [R1] ;  /* 0x00000000010c7983 */ /* 0x001f220000300800 */
[----:B------:R-:W-:-:S01]  /*2450*/  FADD R13, R35, R13 ;  /* 0x0000000d230d7221 */ /* 0x000fc20000000000 */
[----:B------:R-:W-:Y:S01]  /*2460*/  FADD R14, R36, R14 ;  /* 0x0000000e240e7221 */ /* 0x000fe20000000000 */
[----:B------:R-:W-:-:S01]  /*2470*/  FADD R15, R37, R15 ;  /* 0x0000000f250f7221 */ /* 0x000fc20000000000 */
[----:B------:R-:W-:Y:S01]  /*2480*/  FADD R16, R38, R16 ;  /* 0x0000001026107221 */ /* 0x000fe20000000000 */
[----:B------:R-:W-:-:S01]  /*2490*/  FADD R17, R39, R17 ;  /* 0x0000001127117221 */ /* 0x000fc20000000000 */
[----:B------:R-:W-:Y:S01]  /*24a0*/  STL [R1+0xc4], R13 ;  /* 0x0000c40d01007387 */ /* 0x000fe20000100800 */
        /* <DEDUP_REMOVED lines=15> */
[----:B------:R0:W-:Y:S01]  /*25a0*/  STL [R1+0xd4], R17 ;  /* 0x0000d41101007387 */ /* 0x0001e20000100800 */
[----:B------:R-:W-:-:S01]  /*25b0*/  FADD R159, R52, R159 ;  /* 0x0000009f349f7221 */ /* 0x000fc20000000000 */
[----:B------:R-:W-:Y:S01]  /*25c0*/  FADD R160, R53, R160 ;  /* 0x000000a035a07221 */ /* 0x000fe20000000000 */
        /* <DEDUP_REMOVED lines=68> */
[----:B--2---:R-:W-:-:S01]  /*2a10*/  FADD R0, R133, R0 ;  /* 0x0000000085007221 */ /* 0x004fc20000000000 */
[----:B---3--:R-:W-:Y:S01]  /*2a20*/  FADD R2, R132, R2 ;  /* 0x0000000284027221 */ /* 0x008fe20000000000 */
[----:B----4-:R-:W-:-:S01]  /*2a30*/  FADD R3, R131, R3 ;  /* 0x0000000383037221 */ /* 0x010fc20000000000 */
        /* <DEDUP_REMOVED lines=8> */
[----:B------:R-:W-:-:S05]  /*2ac0*/  FADD R12, R122, R12 ;  /* 0x0000000c7a0c7221 */ /* 0x000fca0000000000 */
[----:B------:R1:W-:Y:S04]  /*2ad0*/  STL [R1], R12 ;  /* 0x0000000c01007387 */ /* 0x0003e80000100800 */
[----:B------:R2:W-:Y:S04]  /*2ae0*/  STL [R1+0x4], R11 ;  /* 0x0000040b01007387 */ /* 0x0005e80000100800 */
[----:B------:R3:W-:Y:S04]  /*2af0*/  STL [R1+0x8], R10 ;  /* 0x0000080a01007387 */ /* 0x0007e80000100800 */
[----:B------:R4:W-:Y:S04]  /*2b00*/  STL [R1+0xc], R9 ;  /* 0x00000c0901007387 */ /* 0x0009e80000100800 */
[----:B------:R4:W-:Y:S04]  /*2b10*/  STL [R1+0x10], R8 ;  /* 0x0000100801007387 */ /* 0x0009e80000100800 */
[----:B------:R4:W-:Y:S04]  /*2b20*/  STL [R1+0x14], R7 ;  /* 0x0000140701007387 */ /* 0x0009e80000100800 */
[----:B------:R4:W-:Y:S04]  /*2b30*/  STL [R1+0x18], R6 ;  /* 0x0000180601007387 */ /* 0x0009e80000100800 */
[----:B------:R4:W-:Y:S04]  /*2b40*/  STL [R1+0x1c], R5 ;  /* 0x00001c0501007387 */ /* 0x0009e80000100800 */
[----:B------:R4:W-:Y:S04]  /*2b50*/  STL [R1+0x20], R4 ;  /* 0x0000200401007387 */ /* 0x0009e80000100800 */
[----:B0-----:R-:W4:Y:S04]  /*2b60*/  LDL.LU R17, [R1+0x30] ;  /* 0x0000300001117983 */ /* 0x001f280000300800 */
[----:B------:R0:W-:Y:S04]  /*2b70*/  STL [R1+0x24], R3 ;  /* 0x0000240301007387 */ /* 0x0001e80000100800 */
[----:B------:R-:W4:Y:S04]  /*2b80*/  LDL.LU R16, [R1+0x34] ;  /* 0x0000340001107983 */ /* 0x000f280000300800 */
[----:B------:R0:W-:Y:S04]  /*2b90*/  STL [R1+0x28], R2 ;  /* 0x0000280201007387 */ /* 0x0001e80000100800 */
[----:B------:R-:W4:Y:S04]  /*2ba0*/  LDL.LU R15, [R1+0x38] ;  /* 0x00003800010f7983 */ /* 0x000f280000300800 */
[----:B------:R0:W-:Y:S04]  /*2bb0*/  STL [R1+0x2c], R0 ;  /* 0x00002c0001007387 */ /* 0x0001e80000100800 */
[----:B------:R-:W4:Y:S04]  /*2bc0*/  LDL.LU R14, [R1+0x3c] ;  /* 0x00003c00010e7983 */ /* 0x000f280000300800 */
[----:B------:R-:W4:Y:S04]  /*2bd0*/  LDL.LU R13, [R1+0x40] ;  /* 0x00004000010d7983 */ /* 0x000f280000300800 */
[----:B-1----:R-:W4:Y:S04]  /*2be0*/  LDL.LU R12, [R1+0x44] ;  /* 0x00004400010c7983 */ /* 0x002f280000300800 */
[----:B--2---:R-:W2:Y:S04]  /*2bf0*/  LDL.LU R11, [R1+0x48] ;  /* 0x00004800010b7983 */ /* 0x004ea80000300800 */
[----:B---3--:R-:W3:Y:S04]  /*2c00*/  LDL.LU R10, [R1+0x4c] ;  /* 0x00004c00010a7983 */ /* 0x008ee80000300800 */
[----:B----4-:R-:W4:Y:S04]  /*2c10*/  LDL.LU R9, [R1+0x50] ;  /* 0x0000500001097983 */ /* 0x010f280000300800 */
[----:B------:R-:W4:Y:S04]  /*2c20*/  LDL.LU R8, [R1+0x54] ;  /* 0x0000540001087983 */ /* 0x000f280000300800 */
[----:B------:R-:W4:Y:S04]  /*2c30*/  LDL.LU R7, [R1+0x58] ;  /* 0x0000580001077983 */ /* 0x000f280000300800 */
[----:B------:R-:W4:Y:S04]  /*2c40*/  LDL.LU R6, [R1+0x5c] ;  /* 0x00005c0001067983 */ /* 0x000f280000300800 */
[----:B------:R-:W4:Y:S04]  /*2c50*/  LDL.LU R5, [R1+0x60] ;  /* 0x0000600001057983 */ /* 0x000f280000300800 */
[----:B------:R-:W4:Y:S04]  /*2c60*/  LDL.LU R4, [R1+0x64] ;  /* 0x0000640001047983 */ /* 0x000f280000300800 */
[----:B0-----:R-:W4:Y:S04]  /*2c70*/  LDL.LU R3, [R1+0x68] ;  /* 0x0000680001037983 */ /* 0x001f280000300800 */
[----:B------:R-:W4:Y:S04]  /*2c80*/  LDL.LU R2, [R1+0x6c] ;  /* 0x00006c0001027983 */ /* 0x000f280000300800 */
[----:B------:R-:W4:Y:S01]  /*2c90*/  LDL.LU R0, [R1+0x70] ;  /* 0x0000700001007983 */ /* 0x000f220000300800 */
[----:B------:R-:W-:-:S05]  /*2ca0*/  FADD R17, R134, R17 ;  /* 0x0000001186117221 */ /* 0x000fca0000000000 */
[----:B------:R0:W-:Y:S01]  /*2cb0*/  STL [R1+0x30], R17 ;  /* 0x0000301101007387 */ /* 0x0001e20000100800 */
[----:B------:R-:W-:-:S03]  /*2cc0*/  FADD R16, R135, R16 ;  /* 0x0000001087107221 */ /* 0x000fc60000000000 */
[----:B0-----:R0:W5:Y:S01]  /*2cd0*/  LDL.LU R17, [R1+0xd4] ;  /* 0x0000d40001117983 */ /* 0x0011620000300800 */
[----:B------:R-:W-:-:S03]  /*2ce0*/  FADD R15, R136, R15 ;  /* 0x0000000f880f7221 */ /* 0x000fc60000000000 */
[----:B------:R1:W-:Y:S01]  /*2cf0*/  STL [R1+0x34], R16 ;  /* 0x0000341001007387 */ /* 0x0003e20000100800 */
[----:B------:R-:W-:-:S01]  /*2d00*/  FADD R14, R137, R14 ;  /* 0x0000000e890e7221 */ /* 0x000fc20000000000 */
[----:B------:R-:W-:Y:S02]  /*2d10*/  FADD R13, R138, R13 ;  /* 0x0000000d8a0d7221 */ /* 0x000fe40000000000 */
[----:B-1----:R0:W5:Y:S01]  /*2d20*/  LDL.LU R16, [R1+0xd0] ;  /* 0x0000d00001107983 */ /* 0x0021620000300800 */
[----:B------:R-:W-:-:S03]  /*2d30*/  FADD R12, R139, R12 ;  /* 0x0000000c8b0c7221 */ /* 0x000fc60000000000 */
[----:B------:R1:W-:Y:S01]  /*2d40*/  STL [R1+0x38], R15 ;  /* 0x0000380f01007387 */ /* 0x0003e20000100800 */
[----:B--2---:R-:W-:-:S03]  /*2d50*/  FADD R11, R140, R11 ;  /* 0x0000000b8c0b7221 */ /* 0x004fc60000000000 */
[----:B-1----:R0:W5:Y:S01]  /*2d60*/  LDL.LU R15, [R1+0xcc] ;  /* 0x0000cc00010f7983 */ /* 0x0021620000300800 */
[----:B---3--:R-:W-:-:S03]  /*2d70*/  FADD R10, R141, R10 ;  /* 0x0000000a8d0a7221 */ /* 0x008fc60000000000 */
[----:B------:R1:W-:Y:S01]  /*2d80*/  STL [R1+0x3c], R14 ;  /* 0x00003c0e01007387 */ /* 0x0003e20000100800 */
[----:B----4-:R-:W-:-:S01]  /*2d90*/  FADD R9, R142, R9 ;  /* 0x000000098e097221 */ /* 0x010fc20000000000 */
[----:B------:R-:W-:Y:S02]  /*2da0*/  FADD R8, R143, R8 ;  /* 0x000000088f087221 */ /* 0x000fe40000000000 */
[----:B-1----:R0:W5:Y:S04]  /*2db0*/  LDL.LU R14, [R1+0xc8] ;  /* 0x0000c800010e7983 */ /* 0x0021680000300800 */
[----:B------:R1:W-:Y:S01]  /*2dc0*/  STL [R1+0x40], R13 ;  /* 0x0000400d01007387 */ /* 0x0003e20000100800 */
[----:B------:R-:W-:-:S01]  /*2dd0*/  FADD R7, R144, R7 ;  /* 0x0000000790077221 */ /* 0x000fc20000000000 */
[----:B------:R-:W-:-:S02]  /*2de0*/  FADD R6, R145, R6 ;  /* 0x0000000691067221 */ /* 0x000fc40000000000 */
[----:B-1----:R0:W5:Y:S04]  /*2df0*/  LDL.LU R13, [R1+0xc4] ;  /* 0x0000c400010d7983 */ /* 0x0021680000300800 */
[----:B------:R1:W-:Y:S01]  /*2e00*/  STL [R1+0x44], R12 ;  /* 0x0000440c01007387 */ /* 0x0003e20000100800 */
[----:B------:R-:W-:-:S03]  /*2e10*/  FADD R5, R146, R5 ;  /* 0x0000000592057221 */ /* 0x000fc60000000000 */
        /* <DEDUP_REMOVED lines=13> */
[----:B------:R1:W-:Y:S04]  /*2ef0*/  STL [R1+0x58], R7 ;  /* 0x0000580701007387 */ /* 0x0003e80000100800 */
        /* <DEDUP_REMOVED lines=12> */
[----:B-1----:R0:W5:Y:S01]  /*2fc0*/  LDL.LU R0, [R1+0x94] ;  /* 0x0000940001007983 */ /* 0x0021620000300800 */
[----:B------:R-:W-:-:S01]  /*2fd0*/  FADD R229, R229, R151 ;  /* 0x00000097e5e57221 */ /* 0x000fc20000000000 */
[----:B------:R-:W-:-:S02]  /*2fe0*/  WARPGROUP.DEPBAR.LE gsb0, 0x0 ;  /* 0x00008000000079c5 */ /* 0x000fc40000010000 */
[----:B------:R-:W-:-:S05]  /*2ff0*/  UMOV UR6, URZ ;  /* 0x0000003f00067c82 */ /* 0x000fca0008000000 */
.L_x_23:
[----:B------:R-:W-:Y:S05]  /*3000*/  @!P1 BRA `(.L_x_24) ;  /* 0x0000000000049947 */ /* 0x000fea0003800000 */
[----:B------:R-:W-:Y:S01]  /*3010*/  BPT.TRAP 0x1 ;  /* 0x000000040000795c */ /* 0x000fe20000300000 */
.L_x_24:
[----:B-----5:R1:W-:Y:S04]  /*3020*/  STL [R1+0x9c], R3 ;  /* 0x00009c0301007387 */ /* 0x0203e80000100800 */
[----:B-1----:R-:W2:Y:S04]  /*3030*/  LDL R3, [R1+0x7c] ;  /* 0x00007c0001037983 */ /* 0x002ea80000100800 */
[----:B------:R1:W-:Y:S04]  /*3040*/  STL [R1+0x98], R2 ;  /* 0x0000980201007387 */ /* 0x0003e80000100800 */
[----:B-1----:R-:W2:Y:S04]  /*3050*/  LDL R2, [R1+0x78] ;  /* 0x0000780001027983 */ /* 0x002ea80000100800 */
[----:B------:R1:W-:Y:S04]  /*3060*/  STL [R1+0x94], R0 ;  /* 0x0000940001007387 */ /* 0x0003e80000100800 */
[----:B-1----:R-:W3:Y:S01]  /*3070*/  LDL R0, [R1+0x74] ;  /* 0x0000740001007983 */ /* 0x002ee20000100800 */
[----:B--2---:R-:W-:-:S03]  /*3080*/  LOP3.LUT P0, RZ, R2, R3, RZ, 0xc0, !PT ;  /* 0x0000000302ff7212 */ /* 0x004fc6000780c0ff */
[----:B------:R1:W5:Y:S04]  /*3090*/  LDL.LU R3, [R1+0x9c] ;  /* 0x00009c0001037983 */ /* 0x0003680000300800 */
[----:B------:R1:W5:Y:S06]  /*30a0*/  LDL.LU R2, [R1+0x98] ;  /* 0x0000980001027983 */ /* 0x00036c0000300800 */
[----:B------:R-:W-:-:S05]  /*30b0*/  VOTEU.ANY UP1, P0 ;  /* 0x00000000003f7886 */ /* 0x000fca0000020100 */
[----:B------:R-:W-:-:S04]  /*30c0*/  @UP1 ULEA UR7, UR17, UR24, 0x3 ;  /* 0x0000001811071291 */ /* 0x000fc8000f8e183f */
[----:B------:R-:W-:-:S06]  /*30d0*/  @UP1 UIADD3 UR7, UR7, 0x50, URZ ;  /* 0x0000005007071890 */ /* 0x000fcc000fffe03f */
[----:B------:R-:W-:-:S05]  /*30e0*/  IMAD.U32 R152, RZ, RZ, UR7 ;  /* 0x00000007ff987e24 */ /* 0x000fca000f8e00ff */
[----:B---3--:R-:W-:Y:S02]  /*30f0*/  @P0 PRMT R152, R0, 0x654, R152 ;  /* 0x0000065400980816 */ /* 0x008fe40000000098 */
[----:B------:R1:W5:Y:S01]  /*3100*/  LDL.LU R0, [R1+0x94] ;  /* 0x0000940001007983 */ /* 0x0003620000300800 */
[----:B------:R-:W-:Y:S01]  /*3110*/  UISETP.GT.U32.AND UP1, UPT, UR13, 0x1, UPT ;  /* 0x000000010d00788c */ /* 0x000fe2000bf24070 */
[----:B------:R1:W-:Y:S05]  /*3120*/  @P0 SYNCS.ARRIVE.TRANS64.RED.A1T0 RZ, [R152+URZ], RZ ;  /* 0x000000ff98ff09a7 */ /* 0x0003ea000810043f */
[----:B------:R-:W-:-:S13]  /*3130*/  PLOP3.LUT P0, PT, PT, PT, UP1, 0x80, 0x0 ;  /* 0x000000000000781c */ /* 0x000fda0003f0f018 */
[----:B-1----:R-:W-:Y:S05]  /*3140*/  @P0 BRA `(.L_x_25) ;  /* 0x0000000000040947 */ /* 0x002fea0003800000 */
[----:B------:R-:W-:Y:S01]  /*3150*/  BPT.TRAP 0x1 ;  /* 0x000000040000795c */ /* 0x000fe20000300000 */
.L_x_25:
[----:B------:R-:W-:Y:S02]  /*3160*/  UISETP.GT.AND UP3, UPT, UR14, 0x1, UPT ;  /* 0x000000010e00788c */ /* 0x000fe4000bf64270 */
[----:B------:R-:W-:Y:S02]  /*3170*/  UIADD3 UR16, UR16, 0x1, URZ ;  /* 0x0000000110107890 */ /* 0x000fe4000fffe03f */
[----:B------:R-:W-:Y:S02]  /*3180*/  UIADD3 UR17, UR17, 0x1, URZ ;  /* 0x0000000111117890 */ /* 0x000fe4000fffe03f */
[----:B------:R-:W-:Y:S01]  /*3190*/  PLOP3.LUT P0, PT, PT, PT, UP3, 0x80, 0x0 ;  /* 0x000000000000781c */ /* 0x000fe20003f0f038 */
[----:B------:R-:W-:Y:S02]  /*31a0*/  UISETP.NE.AND UP1, UPT, UR16, 0xa, UPT ;  /* 0x0000000a1000788c */ /* 0x000fe4000bf25270 */
[----:B------:R-:W-:Y:S02]  /*31b0*/  UISETP.NE.AND UP2, UPT, UR17, 0xa, UPT ;  /* 0x0000000a1100788c */ /* 0x000fe4000bf45270 */
[----:B------:R-:W-:-:S02]  /*31c0*/  USEL UR7, URZ, 0x1, UP1 ;  /* 0x000000013f077887 */ /* 0x000fc40008800000 */
[----:B------:R-:W-:Y:S02]  /*31d0*/  UIADD3 UR14, UR14, -0x1, URZ ;  /* 0xffffffff0e0e7890 */ /* 0x000fe4000fffe03f */
[----:B------:R-:W-:Y:S02]  /*31e0*/  USEL UR16, UR16, URZ, UP1 ;  /* 0x0000003f10107287 */ /* 0x000fe40008800000 */
[----:B-----5:R-:W-:Y:S01]  /*31f0*/  LOP3.LUT R0, R0, UR7, RZ, 0x3c, !PT ;  /* 0x0000000700007c12 */ /* 0x020fe2000f8e3cff */
[----:B------:R-:W-:Y:S01]  /*3200*/  USEL UR17, UR17, URZ, UP2 ;  /* 0x0000003f11117287 */ /* 0x000fe20009000000 */
[----:B------:R-:W-:Y:S01]  /*3210*/  UMOV UR7, 0x1 ;  /* 0x0000000100077882 */ /* 0x000fe20000000000 */
[----:B------:R-:W-:Y:S10]  /*3220*/  @P0 BRA `(.L_x_26) ;  /* 0xffffffec00300947 */ /* 0x000ff4000383ffff */
.L_x_18:
[----:B------:R-:W-:Y:S04]  /*3230*/  STL [R1+0x8c], R229 ;  /* 0x00008ce501007387 */ /* 0x000fe80000100800 */
[----:B------:R-:W2:Y:S04]  /*3240*/  LDL.LU R0, [R1+0x70] ;  /* 0x0000700001007983 */ /* 0x000ea80000300800 */
[----:B--2---:R1:W-:Y:S04]  /*3250*/  STL [R1+0x70], R0 ;  /* 0x0000700001007387 */ /* 0x0043e80000100800 */
[----:B-1----:R-:W2:Y:S04]  /*3260*/  LDL.LU R0, [R1+0x6c] ;  /* 0x00006c0001007983 */ /* 0x002ea80000300800 */
        /* <DEDUP_REMOVED lines=48> */
[----:B------:R1:W5:Y:S01]  /*3570*/  LDL.LU R229, [R1+0x8] ;  /* 0x0000080001e57983 */ /* 0x0003620000300800 */
[----:B------:R-:W-:-:S04]  /*3580*/  UISETP.NE.AND UP0, UPT, UR6, URZ, UPT ;  /* 0x0000003f0600728c */ /* 0x000fc8000bf05270 */
[----:B------:R-:W-:-:S06]  /*3590*/  USEL UR6, URZ, 0x1, !UP0 ;  /* 0x000000013f067887 */ /* 0x000fcc000c000000 */
[----:B------:R-:W-:Y:S01]  /*35a0*/  ISETP.NE.AND P0, PT, RZ, UR6, PT ;  /* 0x00000006ff007c0c */ /* 0x000fe2000bf05270 */
[----:B--2---:R2:W-:Y:S04]  /*35b0*/  STL [R1+0xc], R0 ;  /* 0x00000c0001007387 */ /* 0x0045e80000100800 */
[----:B------:R1:W5:Y:S04]  /*35c0*/  LDL.LU R152, [R1+0x4] ;  /* 0x0000040001987983 */ /* 0x0003680000300800 */
[----:B--2---:R1:W5:Y:S04]  /*35d0*/  LDL.LU R0, [R1] ;  /* 0x0000000001007983 */ /* 0x0043680000300800 */
[----:B------:R-:W-:Y:S05]  /*35e0*/  @!P0 BRA `(.L_x_27) ;  /* 0x0000000c00b48947 */ /* 0x000fea0003800000 */
[----:B------:R-:W-:-:S05]  /*35f0*/  FADD R2, R24, R2 ;  /* 0x0000000218027221 */ /* 0x000fca0000000000 */
[----:B------:R2:W-:Y:S04]  /*3600*/  STL [R1+0x94], R2 ;  /* 0x0000940201007387 */ /* 0x0005e80000100800 */
[----:B--2---:R-:W2:Y:S04]  /*3610*/  LDL.LU R2, [R1+0x8c] ;  /* 0x00008c0001027983 */ /* 0x004ea80000300800 */
[----:B--2---:R2:W-:Y:S04]  /*3620*/  STL [R1+0x98], R2 ;  /* 0x0000980201007387 */ /* 0x0045e80000100800 */
        /* <DEDUP_REMOVED lines=50> */
[----:B--2---:R-:W2:Y:S01]  /*3950*/  LDL.LU R2, [R1+0xc] ;  /* 0x00000c0001027983 */ /* 0x004ea20000300800 */
[----:B------:R-:W-:Y:S01]  /*3960*/  FADD R3, R25, R3 ;  /* 0x0000000319037221 */ /* 0x000fe20000000000 */
        /* <DEDUP_REMOVED lines=96> */
[----:B-----5:R-:W-:Y:S01]  /*3f70*/  FADD R0, R122, R0 ;  /* 0x000000007a007221 */ /* 0x020fe20000000000 */
[----:B------:R-:W-:Y:S01]  /*3f80*/  FADD R152, R123, R152 ;  /* 0x000000987b987221 */ /* 0x000fe20000000000 */
[----:B------:R-:W-:Y:S01]  /*3f90*/  FADD R229, R124, R229 ;  /* 0x000000e57ce57221 */ /* 0x000fe20000000000 */
[----:B--2---:R-:W-:-:S05]  /*3fa0*/  FADD R2, R125, R2 ;  /* 0x000000027d027221 */ /* 0x004fca0000000000 */
[----:B------:R2:W-:Y:S04]  /*3fb0*/  STL [R1+0xc], R2 ;  /* 0x00000c0201007387 */ /* 0x0005e80000100800 */
[----:B--2---:R-:W2:Y:S02]  /*3fc0*/  LDL.LU R2, [R1+0xfc] ;  /* 0x0000fc0001027983 */ /* 0x004ea40000300800 */
        /* <DEDUP_REMOVED lines=77> */
[----:B--2---:R2:W5:Y:S01]  /*44a0*/  LDL.LU R2, [R1+0x94] ;  /* 0x0000940001027983 */ /* 0x0045620000300800 */
[----:B------:R-:W-:Y:S02]  /*44b0*/  WARPGROUP.DEPBAR.LE gsb0, 0x0 ;  /* 0x00008000000079c5 */ /* 0x000fe40000010000 */
.L_x_27:
[----:B------:R3:W-:Y:S01]  /*44c0*/  STL [R1+0x9c], R3 ;  /* 0x00009c0301007387 */ /* 0x0007e20000100800 */
[----:B------:R-:W4:Y:S01]  /*44d0*/  LDC R28, c[0x0][0x288] ;  /* 0x0000a200ff1c7b82 */ /* 0x000f220000000800 */
[----:B------:R-:W-:Y:S02]  /*44e0*/  UIADD3 UR9, UR12, UR5, URZ ;  /* 0x000000050c097290 */ /* 0x000fe4000fffe03f */
[----:B------:R-:W-:Y:S01]  /*44f0*/  USHF.R.S32.HI UR10, URZ, 0x1f, UR23 ;  /* 0x0000001f3f0a7899 */ /* 0x000fe20008011417 */
[----:B------:R-:W-:Y:S01]  /*4500*/  ULDC.64 UR14, c[0x0][0x6d0] ;  /* 0x0001b400000e7ab9 */ /* 0x000fe20000000a00 */
[----:B------:R-:W-:Y:S01]  /*4510*/  ULDC UR11, c[0x0][0x284] ;  /* 0x0000a100000b7ab9 */ /* 0x000fe20000000800 */
[----:B---3--:R-:W3:Y:S04]  /*4520*/  LDL.LU R3, [R1+0x90] ;  /* 0x0000900001037983 */ /* 0x008ee80000300800 */
[----:B-----5:R0:W-:Y:S04]  /*4530*/  STL [R1+0x98], R2 ;  /* 0x0000980201007387 */ /* 0x0201e80000100800 */
[----:B------:R1:W-:Y:S01]  /*4540*/  STL [R1+0x94], R0 ;  /* 0x0000940001007387 */ /* 0x0003e20000100800 */
[----:B0-----:R-:W0:Y:S03]  /*4550*/  S2R R2, SR_TID.X ;  /* 0x0000000000027919 */ /* 0x001e260000002100 */
[----:B-1----:R-:W2:Y:S01]  /*4560*/  LDL R0, [R1+0x88] ;  /* 0x0000880001007983 */ /* 0x002ea20000100800 */
[----:B------:R-:W-:-:S02]  /*4570*/  UISETP.GT.U32.AND UP0, UPT, UR9, 0x9, UPT ;  /* 0x000000090900788c */ /* 0x000fc4000bf04070 */
[----:B------:R-:W-:Y:S01]  /*4580*/  UISETP.GE.U32.AND UP1, UPT, UR12, 0xa, UPT ;  /* 0x0000000a0c00788c */ /* 0x000fe2000bf26070 */
[----:B0-----:R-:W-:Y:S02]  /*4590*/  LOP3.LUT R24, R2, 0x60, RZ, 0xc0, !PT ;  /* 0x0000006002187812 */ /* 0x001fe400078ec0ff */
[----:B------:R-:W-:Y:S02]  /*45a0*/  SHF.R.U32.HI R25, RZ, 0x2, R2 ;  /* 0x00000002ff197819 */ /* 0x000fe40000011602 */
[----:B------:R-:W-:Y:S02]  /*45b0*/  SHF.R.U32.HI R24, RZ, 0x5, R24 ;  /* 0x00000005ff187819 */ /* 0x000fe40000011618 */
[----:B------:R-:W-:-:S03]  /*45c0*/  LOP3.LUT R25, R25, 0x7, RZ, 0xc0, !PT ;  /* 0x0000000719197812 */ /* 0x000fc600078ec0ff */
[C---:B------:R-:W-:Y:S02]  /*45d0*/  IMAD.SHL.U32 R26, R24.reuse, 0x10, RZ ;  /* 0x00000010181a7824 */ /* 0x040fe400078e00ff */
[--C-:B------:R-:W-:Y:S01]  /*45e0*/  IMAD R27, R24, -0x10, -R25.reuse ;  /* 0xfffffff0181b7824 */ /* 0x100fe200078e0a19 */
[--C-:B------:R-:W-:Y:S02]  /*45f0*/  SHF.R.U32.HI R24, RZ, 0x7, R2.reuse ;  /* 0x00000007ff187819 */ /* 0x100fe40000011602 */
[----:B------:R-:W-:Y:S02]  /*4600*/  LOP3.LUT R25, R26, 0xfffffff0, R25, 0xe2, !PT ;  /* 0xfffffff01a197812 */ /* 0x000fe400078ee219 */
[----:B------:R-:W-:Y:S02]  /*4610*/  LOP3.LUT R24, R24, 0x1, RZ, 0xc0, !PT ;  /* 0x0000000118187812 */ /* 0x000fe400078ec0ff */
[----:B------:R-:W-:-:S03]  /*4620*/  SHF.R.U32.HI R26, RZ, 0x1, R2 ;  /* 0x00000001ff1a7819 */ /* 0x000fc60000011602 */
[----:B------:R-:W-:Y:S01]  /*4630*/  IMAD R27, R24, -0x40, R27 ;  /* 0xffffffc0181b7824 */ /* 0x000fe200078e021b */
[----:B------:R-:W-:Y:S02]  /*4640*/  LOP3.LUT R24, R2, 0x3, RZ, 0xc0, !PT ;  /* 0x0000000302187812 */ /* 0x000fe400078ec0ff */
[----:B------:R-:W-:Y:S01]  /*4650*/  LOP3.LUT R25, R25, 0x40, R26, 0xf8, !PT ;  /* 0x0000004019197812 */ /* 0x000fe200078ef81a */
[----:B---3--:R-:W-:Y:S02]  /*4660*/  IMAD.SHL.U32 R44, R3, 0x80, RZ ;  /* 0x00000080032c7824 */ /* 0x008fe400078e00ff */
[----:B------:R0:W5:Y:S01]  /*4670*/  LDL.LU R3, [R1+0x9c] ;  /* 0x00009c0001037983 */ /* 0x0001620000300800 */
[----:B------:R-:W-:Y:S02]  /*4680*/  UIMAD UR5, UR10, UR14, URZ ;  /* 0x0000000e0a0572a4 */ /* 0x000fe4000f8e023f */
[----:B------:R-:W-:Y:S01]  /*4690*/  IMAD.U32 R37, RZ, RZ, UR14 ;  /* 0x0000000eff257e24 */ /* 0x000fe2000f8e00ff */
[----:B------:R-:W-:Y:S01]  /*46a0*/  LOP3.LUT R34, R25, R44, RZ, 0xfc, !PT ;  /* 0x0000002c19227212 */ /* 0x000fe200078efcff */
[----:B------:R0:W5:Y:S01]  /*46b0*/  LDL.LU R2, [R1+0x98] ;  /* 0x0000980001027983 */ /* 0x0001620000300800 */
[----:B------:R-:W-:-:S02]  /*46c0*/  UISETP.LT.U32.AND UP0, UPT, UR12, 0xa, UP0 ;  /* 0x0000000a0c00788c */ /* 0x000fc40008701070 */
[----:B------:R-:W-:Y:S01]  /*46d0*/  UIMAD UR8, UR23, UR15, UR5 ;  /* 0x0000000f170872a4 */ /* 0x000fe2000f8e0205 */
[----:B------:R-:W-:Y:S01]  /*46e0*/  SHF.R.S32.HI R35, RZ, 0x1f, R34 ;  /* 0x0000001fff237819 */ /* 0x000fe20000011422 */
[----:B------:R-:W-:Y:S01]  /*46f0*/  UIMAD.WIDE.U32 UR6, UR9, -0x33333333, URZ ;  /* 0xcccccccd090678a5 */ /* 0x000fe2000f8e003f */
[----:B--2---:R-:W-:Y:S02]  /*4700*/  IMAD.SHL.U32 R45, R0, 0x100, RZ ;  /* 0x00000100002d7824 */ /* 0x004fe400078e00ff */
[----:B------:R0:W5:Y:S03]  /*4710*/  LDL.LU R0, [R1+0x94] ;  /* 0x0000940001007983 */ /* 0x0001660000300800 */
[----:B----4-:R-:W-:-:S04]  /*4720*/  ISETP.GE.AND P0, PT, R45, R28, PT ;  /* 0x0000001c2d00720c */ /* 0x010fc80003f06270 */
[----:B------:R-:W-:Y:S01]  /*4730*/  ISETP.GE.OR P0, PT, R44, UR11, P0 ;  /* 0x0000000b2c007c0c */ /* 0x000fe20008706670 */
[----:B------:R-:W-:Y:S01]  /*4740*/  USEL UR5, URZ, 0x1, !UP0 ;  /* 0x000000013f057887 */ /* 0x000fe2000c000000 */
[----:B------:R-:W-:Y:S01]  /*4750*/  IMAD.WIDE.U32 R36, R37, UR23, R34 ;  /* 0x0000001725247c25 */ /* 0x000fe2000f8e0022 */
[----:B------:R-:W-:Y:S02]  /*4760*/  USHF.R.U32.HI UR6, URZ, 0x3, UR7 ;  /* 0x000000033f067899 */ /* 0x000fe40008011607 */
[----:B------:R-:W-:Y:S01]  /*4770*/  ULOP3.LUT UR4, UR4, UR5, URZ, 0x3c, !UPT ;  /* 0x0000000504047292 */ /* 0x000fe2000f8e3c3f */
[----:B------:R-:W-:Y:S01]  /*4780*/  IMAD R24, R24, -0x2, R28 ;  /* 0xfffffffe18187824 */ /* 0x000fe200078e021c */
[----:B------:R-:W-:Y:S01]  /*4790*/  UIMAD UR5, UR6, -0xa, UR9 ;  /* 0xfffffff6060578a4 */ /* 0x000fe2000f8e0209 */
[----:B------:R-:W-:Y:S01]  /*47a0*/  VIADD R37, R37, UR8 ;  /* 0x0000000825257c36 */ /* 0x000fe20008000000 */
[----:B------:R-:W-:Y:S01]  /*47b0*/  @UP1 ULOP3.LUT UR4, UR4, 0x1, UR6, 0x78, !UPT ;  /* 0x0000000104041892 */ /* 0x000fe2000f8e7806 */
[----:B------:R-:W-:Y:S01]  /*47c0*/  IADD3 R44, -R44, UR11, R27 ;  /* 0x0000000b2c2c7c10 */ /* 0x000fe2000fffe11b */
[----:B------:R-:W-:-:S02]  /*47d0*/  WARPGROUP.DEPBAR.LE gsb0, 0x0 ;  /* 0x00008000000079c5 */ /* 0x000fc40000010000 */
[----:B------:R-:W-:Y:S02]  /*47e0*/  IMAD.IADD R45, R24, 0x1, -R45 ;  /* 0x00000001182d7824 */ /* 0x000fe400078e0a2d */
[----:B------:R-:W-:Y:S01]  /*47f0*/  IMAD.MOV.U32 R51, RZ, RZ, -0x1 ;  /* 0xffffffffff337424 */ /* 0x000fe200078e00ff */
[----:B0-----:R-:W-:Y:S06]  /*4800*/  @P0 BRA `(.L_x_28) ;  /* 0x000000b000a40947 */ /* 0x001fec0003800000 */
[----:B-----5:R0:W-:Y:S01]  /*4810*/  STL [R1+0x98], R2 ;  /* 0x0000980201007387 */ /* 0x0201e20000100800 */
[----:B------:R-:W1:Y:S03]  /*4820*/  LDC.64 R32, c[0x0][0x6c8] ;  /* 0x0001b200ff207b82 */ /* 0x000e660000000a00 */
[----:B0-----:R-:W2:Y:S04]  /*4830*/  LDL.LU R2, [R1+0x88] ;  /* 0x0000880001027983 */ /* 0x001ea80000300800 */
[----:B------:R0:W-:Y:S02]  /*4840*/  STL [R1+0x94], R0 ;  /* 0x0000940001007387 */ /* 0x0001e40000100800 */
[----:B0-----:R-:W0:Y:S02]  /*4850*/  S2R R0, SR_TID.X ;  /* 0x0000000000007919 */ /* 0x001e240000002100 */
[----:B0-----:R-:W-:-:S02]  /*4860*/  IMAD.SHL.U32 R47, R0, 0x2, RZ ;  /* 0x00000002002f7824 */ /* 0x001fc400078e00ff */
[----:B--2---:R-:W-:Y:S02]  /*4870*/  IMAD.WIDE R24, R2, 0x100, RZ ;  /* 0x0000010002187825 */ /* 0x004fe400078e02ff */
[----:B------:R0:W5:Y:S04]  /*4880*/  LDL.LU R2, [R1+0x98] ;  /* 0x0000980001027983 */ /* 0x0001680000300800 */
[----:B------:R0:W5:Y:S01]  /*4890*/  LDL.LU R0, [R1+0x94] ;  /* 0x0000940001007983 */ /* 0x0001620000300800 */
[----:B------:R-:W-:Y:S01]  /*48a0*/  FSETP.NEU.AND P0, PT, RZ, UR21, PT ;  /* 0x00000015ff007c0b */ /* 0x000fe2000bf0d000 */
[----:B-1----:R-:W-:Y:S01]  /*48b0*/  IMAD R26, R25, R32, RZ ;  /* 0x00000020191a7224 */ /* 0x002fe200078e02ff */
[----:B------:R-:W-:Y:S01]  /*48c0*/  LOP3.LUT R47, R24, 0x6, R47, 0xf8, !PT ;  /* 0x00000006182f7812 */ /* 0x000fe200078ef82f */
[----:B------:R-:W-:Y:S01]  /*48d0*/  BSSY B0, `(.L_x_28) ;  /* 0x0000b1c000007945 */ /* 0x000fe20003800000 */
[----:B------:R-:W-:-:S03]  /*48e0*/  ISETP.GT.AND P1, PT, R45, RZ, PT ;  /* 0x000000ff2d00720c */ /* 0x000fc60003f24270 */
[----:B------:R-:W-:Y:S01]  /*48f0*/  IMAD.WIDE.U32 R36, R47, R32, R36 ;  /* 0x000000202f247225 */ /* 0x000fe200078e0024 */
[----:B------:R-:W-:-:S03]  /*4900*/  ISETP.GT.AND P2, PT, R44, RZ, P1 ;  /* 0x000000ff2c00720c */ /* 0x000fc60000f44270 */
[----:B------:R-:W-:-:S04]  /*4910*/  IMAD R27, R47, R33, R26 ;  /* 0x000000212f1b7224 */ /* 0x000fc800078e021a */
[----:B------:R-:W-:Y:S01]  /*4920*/  IMAD.IADD R43, R37, 0x1, R27 ;  /* 0x00000001252b7824 */ /* 0x000fe200078e021b */
[----:B0-----:R-:W-:Y:S06]  /*4930*/  @!P0 BRA `(.L_x_29) ;  /* 0x0000008800a48947 */ /* 0x001fec0003800000 */
[----:B------:R-:W0:Y:S01]  /*4940*/  LDC.64 R30, c[0x0][0x6b0] ;  /* 0x0001ac00ff1e7b82 */ /* 0x000e220000000a00 */
[----:B------:R-:W-:Y:S01]  /*4950*/  ULDC.64 UR8, c[0x0][0x6b8] ;  /* 0x0001ae0000087ab9 */ /* 0x000fe20000000a00 */
[----:B------:R-:W-:Y:S01]  /*4960*/  ULDC.64 UR14, c[0x0][0x6c0] ;  /* 0x0001b000000e7ab9 */ /* 0x000fe20000000a00 */
[----:B------:R-:W-:Y:S02]  /*4970*/  UIMAD UR6, UR10, UR8, URZ ;  /* 0x000000080a0672a4 */ /* 0x000fe4000f8e023f */
[----:B------:R-:W-:Y:S01]  /*4980*/  MOV R46, UR8 ;  /* 0x00000008002e7c02 */ /* 0x000fe20008000f00 */
[----:B------:R-:W-:Y:S01]  /*4990*/  ULDC.64 UR10, c[0x0][0x6a8] ;  /* 0x0001aa00000a7ab9 */ /* 0x000fe20000000a00 */
[----:B------:R-:W-:Y:S01]  /*49a0*/  UIMAD UR6, UR23, UR9, UR6 ;  /* 0x00000009170672a4 */ /* 0x000fe2000f8e0206 */
[----:B------:R-:W1:Y:S02]  /*49b0*/  LDC.64 R52, c[0x0][0x6b0] ;  /* 0x0001ac00ff347b82 */ /* 0x000e640000000a00 */
[----:B------:R-:W-:-:S04]  /*49c0*/  IMAD.WIDE.U32 R28, R46, UR23, R34 ;  /* 0x000000172e1c7c25 */ /* 0x000fc8000f8e0022 */
[----:B------:R-:W-:Y:S02]  /*49d0*/  VIADD R27, R29, UR6 ;  /* 0x000000061d1b7c36 */ /* 0x000fe40008000000 */
[----:B------:R-:W-:Y:S02]  /*49e0*/  IMAD.MOV.U32 R26, RZ, RZ, R28 ;  /* 0x000000ffff1a7224 */ /* 0x000fe400078e001c */
[----:B0-----:R-:W-:-:S04]  /*49f0*/  IMAD R24, R25, R30, RZ ;  /* 0x0000001e19187224 */ /* 0x001fc800078e02ff */
[C---:B------:R-:W-:Y:S02]  /*4a00*/  IMAD R49, R47.reuse, R31, R24 ;  /* 0x0000001f2f317224 */ /* 0x040fe400078e0218 */
[----:B------:R-:W-:-:S04]  /*4a10*/  IMAD.WIDE.U32 R24, R47, R30, R26 ;  /* 0x0000001e2f187225 */ /* 0x000fc800078e001a */
[----:B------:R-:W-:Y:S01]  /*4a20*/  IMAD.IADD R25, R25, 0x1, R49 ;  /* 0x0000000119197824 */ /* 0x000fe200078e0231 */
[----:B------:R-:W-:-:S04]  /*4a30*/  LEA R38, P0, R24, UR10, 0x2 ;  /* 0x0000000a18267c11 */ /* 0x000fc8000f8010ff */
[----:B------:R-:W-:-:S05]  /*4a40*/  LEA.HI.X R39, R24, UR11, R25, 0x2, P0 ;  /* 0x0000000b18277c11 */ /* 0x000fca00080f1419 */
[----:B------:R1:W2:Y:S01]  /*4a50*/  @P2 LDG.E.LTC128B R37, desc[UR18][R38.64] ;  /* 0x0000001226252981 */ /* 0x0002a2000c1e1920 */
[C---:B------:R-:W-:Y:S01]  /*4a60*/  LEA R24, P0, R36.reuse, UR14, 0x2 ;  /* 0x0000000e24187c11 */ /* 0x040fe2000f8010ff */
[----:B------:R-:W-:Y:S03]  /*4a70*/  BSSY B1, `(.L_x_30) ;  /* 0x0000014000017945 */ /* 0x000fe60003800000 */
[----:B------:R-:W-:Y:S02]  /*4a80*/  LEA.HI.X R25, R36, UR15, R43, 0x2, P0 ;  /* 0x0000000f24197c11 */ /* 0x000fe400080f142b */
[----:B------:R-:W-:Y:S02]  /*4a90*/  ISETP.GT.AND P0, PT, R45, 0x1, PT ;  /* 0x000000012d00780c */ /* 0x000fe40003f04270 */
[----:B------:R-:W-:Y:S01]  /*4aa0*/  LEA R36, P4, R32, R24, 0x2 ;  /* 0x0000001820247211 */ /* 0x000fe200078810ff */
[----:B-1----:R-:W-:-:S04]  /*4ab0*/  IMAD.WIDE.U32 R38, R47, R30, R52 ;  /* 0x0000001e2f267225 */ /* 0x002fc800078e0034 */
[----:B------:R-:W-:Y:S02]  /*4ac0*/  IMAD.IADD R57, R49, 0x1, R39 ;  /* 0x0000000131397824 */ /* 0x000fe400078e0227 */
[----:B--2---:R-:W-:Y:S01]  /*4ad0*/  FMUL R41, R37, UR21 ;  /* 0x0000001525297c20 */ /* 0x004fe20008400000 */
[----:B------:R-:W-:-:S03]  /*4ae0*/  IMAD.MOV.U32 R48, RZ, RZ, R37 ;  /* 0x000000ffff307224 */ /* 0x000fc600078e0025 */
[----:B-----5:R-:W-:Y:S01]  /*4af0*/  FFMA R55, R2, UR20, R41 ;  /* 0x0000001402377c23 */ /* 0x020fe20008000029 */
[----:B------:R-:W-:Y:S01]  /*4b00*/  IADD3 R2, P5, R28, R38, RZ ;  /* 0x000000261c027210 */ /* 0x000fe20007fbe0ff */
[----:B------:R-:W-:-:S03]  /*4b10*/  IMAD.WIDE.U32 R40, R47, R30, R34 ;  /* 0x0000001e2f287225 */ /* 0x000fc600078e0022 */
[----:B------:R0:W-:Y:S01]  /*4b20*/  @P2 STG.E desc[UR18][R24.64], R55 ;  /* 0x0000003718002986 */ /* 0x0001e2000c101912 */
[----:B------:R-:W-:Y:S01]  /*4b30*/  ISETP.GT.AND P2, PT, R44, RZ, P0 ;  /* 0x000000ff2c00720c */ /* 0x000fe20000744270 */
[----:B------:R-:W-:Y:S01]  /*4b40*/  IMAD.X R43, R57, 0x1, R27, P5 ;  /* 0x00000001392b7824 */ /* 0x000fe200028e061b */
[----:B------:R-:W-:Y:S01]  /*4b50*/  LEA R42, P5, R2, UR10, 0x2 ;  /* 0x0000000a022a7c11 */ /* 0x000fe2000f8a10ff */
[----:B------:R-:W-:-:S03]  /*4b60*/  IMAD.IADD R41, R49, 0x1, R41 ;  /* 0x0000000131297824 */ /* 0x000fc600078e0229 */
[----:B------:R-:W-:Y:S01]  /*4b70*/  LEA.HI.X R43, R2, UR11, R43, 0x2, P5 ;  /* 0x0000000b022b7c11 */ /* 0x000fe2000a8f142b */
[----:B------:R-:W-:-:S06]  /*4b80*/  IMAD.WIDE.U32 R40, R46, UR23, R40 ;  /* 0x000000172e287c25 */ /* 0x000fcc000f8e0028 */
[----:B0-----:R-:W-:Y:S05]  /*4b90*/  @!P2 BRA `(.L_x_31) ;  /* 0x000000000004a947 */ /* 0x001fea0003800000 */
[----:B------:R0:W5:Y:S02]  /*4ba0*/  LDG.E.LTC128B R48, desc[UR18][R42.64] ;  /* 0x000000122a307981 */ /* 0x000164000c1e1920 */
.L_x_31:
[----:B------:R-:W-:Y:S05]  /*4bb0*/  BSYNC B1 ;  /* 0x0000000000017941 */ /* 0x000fea0003800000 */
.L_x_30:
[----:B0----5:R-:W-:Y:S01]  /*4bc0*/  FMUL R42, R48, UR21 ;  /* 0x00000015302a7c20 */ /* 0x021fe20008400000 */
[----:B------:R-:W-:Y:S01]  /*4bd0*/  LEA.HI.X R37, R32, R25, R33, 0x2, P4 ;  /* 0x0000001920257211 */ /* 0x000fe200020f1421 */
[----:B------:R-:W-:Y:S01]  /*4be0*/  VIADD R41, R41, UR6 ;  /* 0x0000000629297c36 */ /* 0x000fe20008000000 */
[----:B------:R-:W-:Y:S01]  /*4bf0*/  ISETP.GT.AND P1, PT, R44, 0x8, P1 ;  /* 0x000000082c00780c */ /* 0x000fe20000f24270 */
[----:B------:R-:W-:Y:S01]  /*4c00*/  FFMA R55, R3, UR20, R42 ;  /* 0x0000001403377c23 */ /* 0x000fe2000800002a */
[----:B------:R-:W-:Y:S01]  /*4c10*/  LEA R2, P4, R40, UR10, 0x2 ;  /* 0x0000000a28027c11 */ /* 0x000fe2000f8810ff */
[----:B------:R-:W-:Y:S01]  /*4c20*/  BSSY B1, `(.L_x_32) ;  /* 0x0000008000017945 */ /* 0x000fe20003800000 */
[----:B------:R-:W-:Y:S02]  /*4c30*/  IADD3 R42, P5, R34, R38, RZ ;  /* 0x00000026222a7210 */ /* 0x000fe40007fbe0ff */
[----:B------:R0:W-:Y:S01]  /*4c40*/  @P2 STG.E desc[UR18][R36.64], R55 ;  /* 0x0000003724002986 */ /* 0x0001e2000c101912 */
[----:B------:R-:W-:Y:S01]  /*4c50*/  LEA.HI.X R3, R40, UR11, R41, 0x2, P4 ;  /* 0x0000000b28037c11 */ /* 0x000fe2000a0f1429 */
[----:B------:R-:W-:-:S02]  /*4c60*/  IMAD.MOV.U32 R40, RZ, RZ, R48 ;  /* 0x000000ffff287224 */ /* 0x000fc400078e0030 */
[----:B------:R-:W-:-:S03]  /*4c70*/  IMAD.X R43, R35, 0x1, R57, P5 ;  /* 0x00000001232b7824 */ /* 0x000fc600028e0639 */
[----:B------:R-:W-:Y:S05]  /*4c80*/  @!P1 BRA `(.L_x_33) ;  /* 0x0000000000049947 */ /* 0x000fea0003800000 */
[----:B------:R1:W5:Y:S02]  /*4c90*/  LDG.E.LTC128B R40, desc[UR18][R2.64+0x20] ;  /* 0x0000201202287981 */ /* 0x000364000c1e1920 */
.L_x_33:
[----:B------:R-:W-:Y:S05]  /*4ca0*/  BSYNC B1 ;  /* 0x0000000000017941 */ /* 0x000fea0003800000 */
.L_x_32:
[----:B-1---5:R-:W-:Y:S01]  /*4cb0*/  FMUL R3, R40, UR21 ;  /* 0x0000001528037c20 */ /* 0x022fe20008400000 */
[----:B------:R-:W-:Y:S01]  /*4cc0*/  MOV R39, R57 ;  /* 0x0000003900277202 */ /* 0x000fe20000000f00 */
[----:B------:R-:W-:Y:S01]  /*4cd0*/  IMAD.WIDE.U32 R42, R46, UR23, R42 ;  /* 0x000000172e2a7c25 */ /* 0x000fe2000f8e002a */
[----:B------:R-:W-:-:S03]  /*4ce0*/  ISETP.GT.AND P0, PT, R44, 0x8, P0 ;  /* 0x000000082c00780c */ /* 0x000fc60000704270 */
[----:B0-----:R-:W-:Y:S01]  /*4cf0*/  FFMA R55, R4, UR20, R3 ;  /* 0x0000001404377c23 */ /* 0x001fe20008000003 */
[----:B------:R-:W-:Y:S01]  /*4d00*/  ISETP.GT.AND P2, PT, R45, 0x8, PT ;  /* 0x000000082d00780c */ /* 0x000fe20003f44270 */
[----:B------:R-:W-:Y:S01]  /*4d10*/  IMAD.WIDE.U32 R38, R30, 0x7, R38 ;  /* 0x000000071e267825 */ /* 0x000fe200078e0026 */
[----:B------:R-:W-:Y:S01]  /*4d20*/  LEA R2, P5, R42, UR10, 0x2 ;  /* 0x0000000a2a027c11 */ /* 0x000fe2000f8a10ff */
[----:B------:R-:W-:Y:S01]  /*4d30*/  BSSY B1, `(.L_x_34) ;  /* 0x000000b000017945 */ /* 0x000fe20003800000 */
[----:B------:R0:W-:Y:S01]  /*4d40*/  @P1 STG.E desc[UR18][R24.64+0x20], R55 ;  /* 0x0000203718001986 */ /* 0x0001e2000c101912 */
[----:B------:R-:W-:Y:S01]  /*4d50*/  IMAD R48, R31, 0x7, RZ ;  /* 0x000000071f307824 */ /* 0x000fe200078e02ff */
[----:B------:R-:W-:Y:S01]  /*4d60*/  IADD3 R41, P6, R28, R38, RZ ;  /* 0x000000261c297210 */ /* 0x000fe20007fde0ff */
[----:B------:R-:W-:Y:S01]  /*4d70*/  VIADD R3, R43, UR6 ;  /* 0x000000062b037c36 */ /* 0x000fe20008000000 */
[----:B------:R-:W-:Y:S01]  /*4d80*/  ISETP.GT.AND P4, PT, R44, RZ, P2 ;  /* 0x000000ff2c00720c */ /* 0x000fe20001784270 */
[----:B------:R-:W-:-:S03]  /*4d90*/  IMAD.IADD R43, R39, 0x1, R48 ;  /* 0x00000001272b7824 */ /* 0x000fc600078e0230 */
[----:B------:R-:W-:Y:S01]  /*4da0*/  LEA.HI.X R3, R42, UR11, R3, 0x2, P5 ;  /* 0x0000000b2a037c11 */ /* 0x000fe2000a8f1403 */
[----:B------:R-:W-:Y:S01]  /*4db0*/  IMAD.X R42, R43, 0x1, R27, P6 ;  /* 0x000000012b2a7824 */ /* 0x000fe200030e061b */
[----:B------:R-:W-:Y:S07]  /*4dc0*/  @!P0 BRA `(.L_x_35) ;  /* 0x0000000000048947 */ /* 0x000fee0003800000 */
[----:B------:R1:W5:Y:S02]  /*4dd0*/  LDG.E.LTC128B R40, desc[UR18][R2.64+0x20] ;  /* 0x0000201202287981 */ /* 0x000364000c1e1920 */
.L_x_35:
[----:B------:R-:W-:Y:S05]  /*4de0*/  BSYNC B1 ;  /* 0x0000000000017941 */ /* 0x000fea0003800000 */
.L_x_34:
[----:B-----5:R-:W-:Y:S01]  /*4df0*/  FMUL R4, R40, UR21 ;  /* 0x0000001528047c20 */ /* 0x020fe20008400000 */
[----:B-1----:R-:W-:Y:S01]  /*4e00*/  LEA R2, P1, R41, UR10, 0x2 ;  /* 0x0000000a29027c11 */ /* 0x002fe2000f8210ff */
[----:B------:R-:W-:Y:S02]  /*4e10*/  IMAD.MOV.U32 R54, RZ, RZ, R40 ;  /* 0x000000ffff367224 */ /* 0x000fe400078e0028 */
[----:B------:R-:W-:Y:S01]  /*4e20*/  FFMA R39, R5, UR20, R4 ;  /* 0x0000001405277c23 */ /* 0x000fe20008000004 */
[----:B0-----:R-:W-:Y:S01]  /*4e30*/  IMAD.MOV.U32 R24, RZ, RZ, R36 ;  /* 0x000000ffff187224 */ /* 0x001fe200078e0024 */
[----:B------:R-:W-:Y:S01]  /*4e40*/  LEA.HI.X R3, R41, UR11, R42, 0x2, P1 ;  /* 0x0000000b29037c11 */ /* 0x000fe200088f142a */
[----:B------:R-:W-:-:S05]  /*4e50*/  IMAD.MOV.U32 R25, RZ, RZ, R37 ;  /* 0x000000ffff197224 */ /* 0x000fca00078e0025 */
[----:B------:R0:W-:Y:S04]  /*4e60*/  @P0 STG.E desc[UR18][R24.64+0x20], R39 ;  /* 0x0000202718000986 */ /* 0x0001e8000c101912 */
[----:B------:R1:W2:Y:S01]  /*4e70*/  @P4 LDG.E.LTC128B R54, desc[UR18][R2.64] ;  /* 0x0000001202364981 */ /* 0x0002a2000c1e1920 */
[----:B------:R-:W-:Y:S01]  /*4e80*/  IADD3 R4, P0, R38, R30, RZ ;  /* 0x0000001e26047210 */ /* 0x000fe20007f1e0ff */
[----:B------:R-:W-:Y:S01]  /*4e90*/  IMAD R50, R33, 0x1c, RZ ;  /* 0x0000001c21327824 */ /* 0x000fe200078e02ff */
[----:B------:R-:W-:Y:S02]  /*4ea0*/  ISETP.GT.AND P1, PT, R45, 0x9, PT ;  /* 0x000000092d00780c */ /* 0x000fe40003f24270 */
[----:B------:R-:W-:Y:S01]  /*4eb0*/  IADD3 R38, P5, R4, R28, RZ ;  /* 0x0000001c04267210 */ /* 0x000fe20007fbe0ff */
[----:B------:R-:W-:Y:S01]  /*4ec0*/  IMAD.X R5, R43, 0x1, R31, P0 ;  /* 0x000000012b057824 */ /* 0x000fe200000e061f */
[----:B------:R-:W-:Y:S01]  /*4ed0*/  ISETP.GT.AND P0, PT, R44, RZ, P1 ;  /* 0x000000ff2c00720c */ /* 0x000fe20000f04270 */
[----:B-1----:R-:W-:-:S04]  /*4ee0*/  IMAD.WIDE.U32 R2, R32, 0x1c, R24 ;  /* 0x0000001c20027825 */ /* 0x002fc800078e0018 */
[----:B------:R-:W-:Y:S01]  /*4ef0*/  IMAD.X R41, R5, 0x1, R27, P5 ;  /* 0x0000000105297824 */ /* 0x000fe200028e061b */
[----:B0-----:R-:W-:Y:S01]  /*4f00*/  LEA R24, P5, R38, UR10, 0x2 ;  /* 0x0000000a26187c11 */ /* 0x001fe2000f8a10ff */
[----:B------:R-:W-:-:S03]  /*4f10*/  IMAD.IADD R3, R3, 0x1, R50 ;  /* 0x0000000103037824 */ /* 0x000fc600078e0232 */
[----:B------:R-:W-:Y:S01]  /*4f20*/  LEA.HI.X R25, R38, UR11, R41, 0x2, P5 ;  /* 0x0000000b26197c11 */ /* 0x000fe2000a8f1429 */
[----:B--2---:R-:W-:-:S04]  /*4f30*/  FMUL R39, R54, UR21 ;  /* 0x0000001536277c20 */ /* 0x004fc80008400000 */
[----:B------:R-:W-:-:S05]  /*4f40*/  FFMA R43, R6, UR20, R39 ;  /* 0x00000014062b7c23 */ /* 0x000fca0008000027 */
[----:B------:R0:W-:Y:S04]  /*4f50*/  @P4 STG.E desc[UR18][R2.64], R43 ;  /* 0x0000002b02004986 */ /* 0x0001e8000c101912 */
[----:B------:R1:W2:Y:S01]  /*4f60*/  @P0 LDG.E.LTC128B R54, desc[UR18][R24.64] ;  /* 0x0000001218360981 */ /* 0x0002a2000c1e1920 */
[----:B------:R-:W-:Y:S01]  /*4f70*/  SHF.L.U64.HI R33, R32, 0x5, R33 ;  /* 0x0000000520217819 */ /* 0x000fe20000010221 */
[----:B------:R-:W-:Y:S01]  /*4f80*/  BSSY B1, `(.L_x_36) ;  /* 0x0000019000017945 */ /* 0x000fe20003800000 */
[----:B------:R-:W-:Y:S01]  /*4f90*/  ISETP.GT.AND P2, PT, R44, 0x8, P2 ;  /* 0x000000082c00780c */ /* 0x000fe20001744270 */
[----:B-1----:R-:W-:-:S04]  /*4fa0*/  IMAD.WIDE.U32 R24, R30, 0x7, R52 ;  /* 0x000000071e187825 */ /* 0x002fc800078e0034 */
[----:B------:R-:W-:Y:S01]  /*4fb0*/  IMAD.IADD R39, R48, 0x1, R25 ;  /* 0x0000000130277824 */ /* 0x000fe200078e0219 */
[----:B------:R-:W-:Y:S01]  /*4fc0*/  MOV R38, R24 ;  /* 0x0000001800267202 */ /* 0x000fe20000000f00 */
[----:B------:R-:W-:Y:S01]  /*4fd0*/  IMAD.SHL.U32 R52, R32, 0x20, RZ ;  /* 0x0000002020347824 */ /* 0x000fe200078e00ff */
[----:B------:R-:W-:-:S03]  /*4fe0*/  IADD3 R24, P5, R24, R30, RZ ;  /* 0x0000001e18187210 */ /* 0x000fc60007fbe0ff */
[----:B------:R-:W-:-:S04]  /*4ff0*/  IMAD.WIDE.U32 R40, R47, R30, R38 ;  /* 0x0000001e2f287225 */ /* 0x000fc800078e0026 */
[----:B------:R-:W-:Y:S01]  /*5000*/  IMAD.X R25, R39, 0x1, R31, P5 ;  /* 0x0000000127197824 */ /* 0x000fe200028e061f */
[----:B------:R-:W-:Y:S01]  /*5010*/  IADD3 R40, P4, R34, R40, RZ ;  /* 0x0000002822287210 */ /* 0x000fe20007f9e0ff */
[----:B0-----:R-:W-:-:S03]  /*5020*/  IMAD.WIDE.U32 R42, R47, R30, R24 ;  /* 0x0000001e2f2a7225 */ /* 0x001fc600078e0018 */
[----:B------:R-:W-:Y:S02]  /*5030*/  IADD3.X R41, R35, R49, R41, P4, !PT ;  /* 0x0000003123297210 */ /* 0x000fe400027fe429 */
[----:B------:R-:W-:Y:S02]  /*5040*/  IADD3 R36, P4, R52, R36, RZ ;  /* 0x0000002434247210 */ /* 0x000fe40007f9e0ff */
[----:B------:R-:W-:Y:S01]  /*5050*/  IADD3 R6, P5, R34, R42, RZ ;  /* 0x0000002a22067210 */ /* 0x000fe20007fbe0ff */
[----:B------:R-:W-:-:S04]  /*5060*/  IMAD.WIDE.U32 R40, R46, UR23, R40 ;  /* 0x000000172e287c25 */ /* 0x000fc8000f8e0028 */
[----:B------:R-:W-:Y:S01]  /*5070*/  IMAD.X R37, R33, 0x1, R37, P4 ;  /* 0x0000000121257824 */ /* 0x000fe200020e0625 */
[----:B------:R-:W-:Y:S01]  /*5080*/  LEA R42, P4, R40, UR10, 0x2 ;  /* 0x0000000a282a7c11 */ /* 0x000fe2000f8810ff */
[----:B------:R-:W-:Y:S02]  /*5090*/  VIADD R41, R41, UR6 ;  /* 0x0000000629297c36 */ /* 0x000fe40008000000 */
[----:B--2---:R-:W-:-:S04]  /*50a0*/  FMUL R56, R54, UR21 ;  /* 0x0000001536387c20 */ /* 0x004fc80008400000 */
[----:B------:R-:W-:Y:S01]  /*50b0*/  FFMA R53, R7, UR20, R56 ;  /* 0x0000001407357c23 */ /* 0x000fe20008000038 */
[----:B------:R-:W-:Y:S02]  /*50c0*/  IADD3.X R7, R35, R49, R43, P5, !PT ;  /* 0x0000003123077210 */ /* 0x000fe40002ffe42b */
[----:B------:R-:W-:Y:S02]  /*50d0*/  LEA.HI.X R43, R40, UR11, R41, 0x2, P4 ;  /* 0x0000000b282b7c11 */ /* 0x000fe4000a0f1429 */
[----:B------:R0:W-:Y:S01]  /*50e0*/  @P0 STG.E desc[UR18][R36.64], R53 ;  /* 0x0000003524000986 */ /* 0x0001e2000c101912 */
[----:B------:R-:W-:Y:S05]  /*50f0*/  @!P2 BRA `(.L_x_37) ;  /* 0x000000000004a947 */ /* 0x000fea0003800000 */
[----:B------:R1:W5:Y:S02]  /*5100*/  LDG.E.LTC128B R54, desc[UR18][R42.64+0x20] ;  /* 0x000020122a367981 */ /* 0x000364000c1e1920 */
.L_x_37:
[----:B------:R-:W-:Y:S05]  /*5110*/  BSYNC B1 ;  /* 0x0000000000017941 */ /* 0x000fea0003800000 */
.L_x_36:
[----:B-----5:R-:W-:Y:S01]  /*5120*/  FMUL R41, R54, UR21 ;  /* 0x0000001536297c20 */ /* 0x020fe20008400000 */
[----:B------:R-:W-:Y:S01]  /*5130*/  ISETP.GT.AND P1, PT, R44, 0x8, P1 ;  /* 0x000000082c00780c */ /* 0x000fe20000f24270 */
[----:B------:R-:W-:Y:S01]  /*5140*/  IMAD.WIDE.U32 R6, R46, UR23, R6 ;  /* 0x000000172e067c25 */ /* 0x000fe2000f8e0006 */
[----:B------:R-:W-:-:S03]  /*5150*/  ISETP.GT.AND P0, PT, R45, 0x10, PT ;  /* 0x000000102d00780c */ /* 0x000fc60003f04270 */
[----:B-1----:R-:W-:Y:S01]  /*5160*/  FFMA R43, R8, UR20, R41 ;  /* 0x00000014082b7c23 */ /* 0x002fe20008000029 */
[----:B------:R-:W-:Y:S01]  /*5170*/  BSSY B1, `(.L_x_38) ;  /* 0x000000c000017945 */ /* 0x000fe20003800000 */
[----:B------:R-:W-:Y:S01]  /*5180*/  IMAD.WIDE.U32 R4, R30, 0x7, R4 ;  /* 0x000000071e047825 */ /* 0x000fe200078e0004 */
[----:B------:R-:W-:Y:S02]  /*5190*/  LEA R40, P5, R6, UR10, 0x2 ;  /* 0x0000000a06287c11 */ /* 0x000fe4000f8a10ff */
[----:B------:R1:W-:Y:S01]  /*51a0*/  @P2 STG.E desc[UR18][R2.64+0x20], R43 ;  /* 0x0000202b02002986 */ /* 0x0003e2000c101912 */
[----:B------:R-:W-:Y:S01]  /*51b0*/  VIADD R41, R7, UR6 ;  /* 0x0000000607297c36 */ /* 0x000fe20008000000 */
[----:B------:R-:W-:Y:S01]  /*51c0*/  IADD3 R7, P6, R28, R4, RZ ;  /* 0x000000041c077210 */ /* 0x000fe20007fde0ff */
[----:B------:R-:W-:Y:S01]  /*51d0*/  IMAD.IADD R42, R48, 0x1, R5 ;  /* 0x00000001302a7824 */ /* 0x000fe200078e0205 */
[----:B------:R-:W-:Y:S02]  /*51e0*/  ISETP.GT.AND P4, PT, R44, RZ, P0 ;  /* 0x000000ff2c00720c */ /* 0x000fe40000784270 */
[----:B------:R-:W-:Y:S01]  /*51f0*/  LEA.HI.X R41, R6, UR11, R41, 0x2, P5 ;  /* 0x0000000b06297c11 */ /* 0x000fe2000a8f1429 */
[----:B------:R-:W-:Y:S01]  /*5200*/  IMAD.X R8, R42, 0x1, R27, P6 ;  /* 0x000000012a087824 */ /* 0x000fe200030e061b */
[----:B------:R-:W-:Y:S09]  /*5210*/  @!P1 BRA `(.L_x_39) ;  /* 0x0000000000049947 */ /* 0x000ff20003800000 */
[----:B------:R2:W5:Y:S02]  /*5220*/  LDG.E.LTC128B R54, desc[UR18][R40.64+0x20] ;  /* 0x0000201228367981 */ /* 0x000564000c1e1920 */
.L_x_39:
[----:B------:R-:W-:Y:S05]  /*5230*/  BSYNC B1 ;  /* 0x0000000000017941 */ /* 0x000fea0003800000 */
.L_x_38:
[----:B-1----:R-:W-:Y:S01]  /*5240*/  LEA R2, P2, R7, UR10, 0x2 ;  /* 0x0000000a07027c11 */ /* 0x002fe2000f8410ff */
[----:B-----5:R-:W-:-:S03]  /*5250*/  FMUL R6, R54, UR21 ;  /* 0x0000001536067c20 */ /* 0x020fc60008400000 */
[----:B------:R-:W-:Y:S01]  /*5260*/  LEA.HI.X R3, R7, UR11, R8, 0x2, P2 ;  /* 0x0000000b07037c11 */ /* 0x000fe200090f1408 */
[----:B--2---:R-:W-:Y:S01]  /*5270*/  FFMA R41, R9, UR20, R6 ;  /* 0x0000001409297c23 */ /* 0x004fe20008000006 */
[----:B------:R-:W-:Y:S02]  /*5280*/  IMAD.MOV.U32 R8, RZ, RZ, R36 ;  /* 0x000000ffff087224 */ /* 0x000fe400078e0024 */
[----:B------:R-:W-:-:S05]  /*5290*/  IMAD.MOV.U32 R9, RZ, RZ, R37 ;  /* 0x000000ffff097224 */ /* 0x000fca00078e0025 */
[----:B------:R1:W-:Y:S04]  /*52a0*/  @P1 STG.E desc[UR18][R8.64+0x20], R41 ;  /* 0x0000202908001986 */ /* 0x0003e8000c101912 */
[----:B------:R2:W3:Y:S01]  /*52b0*/  @P4 LDG.E.LTC128B R54, desc[UR18][R2.64] ;  /* 0x0000001202364981 */ /* 0x0004e2000c1e1920 */
[----:B------:R-:W-:Y:S01]  /*52c0*/  IMAD.WIDE.U32 R38, R30, 0x7, R38 ;  /* 0x000000071e267825 */ /* 0x000fe200078e0026 */
[----:B------:R-:W-:Y:S01]  /*52d0*/  IADD3 R4, P2, R4, R30, RZ ;  /* 0x0000001e04047210 */ /* 0x000fe20007f5e0ff */
[----:B------:R-:W-:Y:S02]  /*52e0*/  BSSY B1, `(.L_x_40) ;  /* 0x0000017000017945 */ /* 0x000fe40003800000 */
[----:B------:R-:W-:-:S04]  /*52f0*/  IMAD.WIDE.U32 R24, R30, 0x7, R24 ;  /* 0x000000071e187825 */ /* 0x000fc800078e0018 */
[----:B-1----:R-:W-:Y:S01]  /*5300*/  IMAD.WIDE.U32 R8, R32, 0x1c, R8 ;  /* 0x0000001c20087825 */ /* 0x002fe200078e0008 */
[-C--:B--2---:R-:W-:Y:S02]  /*5310*/  IADD3 R2, P1, R38, R30.reuse, RZ ;  /* 0x0000001e26027210 */ /* 0x084fe40007f3e0ff */
[----:B------:R-:W-:Y:S01]  /*5320*/  IADD3 R24, P6, R24, R30, RZ ;  /* 0x0000001e18187210 */ /* 0x000fe20007fde0ff */
[----:B------:R-:W-:Y:S01]  /*5330*/  IMAD.X R5, R42, 0x1, R31, P2 ;  /* 0x000000012a057824 */ /* 0x000fe200010e061f */
[----:B------:R-:W-:Y:S02]  /*5340*/  IADD3.X R3, R31, R48, R39, P1, !PT ;  /* 0x000000301f037210 */ /* 0x000fe40000ffe427 */
[----:B------:R-:W-:Y:S02]  /*5350*/  IADD3 R9, R50, R9, RZ ;  /* 0x0000000932097210 */ /* 0x000fe40007ffe0ff */
[----:B------:R-:W-:Y:S01]  /*5360*/  IADD3 R40, P2, R4, R28, RZ ;  /* 0x0000001c04287210 */ /* 0x000fe20007f5e0ff */
[----:B------:R-:W-:Y:S01]  /*5370*/  IMAD.WIDE.U32 R6, R47, R30, R2 ;  /* 0x0000001e2f067225 */ /* 0x000fe200078e0002 */
[----:B------:R-:W-:-:S02]  /*5380*/  IADD3.X R25, R31, R48, R25, P6, !PT ;  /* 0x000000301f197210 */ /* 0x000fc400037fe419 */
[----:B------:R-:W-:-:S04]  /*5390*/  IADD3 R6, P1, R34, R6, RZ ;  /* 0x0000000622067210 */ /* 0x000fc80007f3e0ff */
[----:B------:R-:W-:Y:S02]  /*53a0*/  IADD3.X R7, R35, R49, R7, P1, !PT ;  /* 0x0000003123077210 */ /* 0x000fe40000ffe407 */
[----:B------:R-:W-:-:S04]  /*53b0*/  ISETP.GT.AND P1, PT, R45, 0x11, PT ;  /* 0x000000112d00780c */ /* 0x000fc80003f24270 */
[----:B------:R-:W-:Y:S01]  /*53c0*/  ISETP.GT.AND P5, PT, R44, RZ, P1 ;  /* 0x000000ff2c00720c */ /* 0x000fe20000fa4270 */
[----:B---3--:R-:W-:-:S04]  /*53d0*/  FMUL R39, R54, UR21 ;  /* 0x0000001536277c20 */ /* 0x008fc80008400000 */
[----:B------:R-:W-:Y:S01]  /*53e0*/  FFMA R41, R10, UR20, R39 ;  /* 0x000000140a297c23 */ /* 0x000fe20008000027 */
[----:B------:R-:W-:Y:S01]  /*53f0*/  IMAD.X R39, R5, 0x1, R27, P2 ;  /* 0x0000000105277824 */ /* 0x000fe200010e061b */
[----:B------:R-:W-:-:S03]  /*5400*/  LEA R38, P2, R40, UR10, 0x2 ;  /* 0x0000000a28267c11 */ /* 0x000fc6000f8410ff */
[----:B------:R1:W-:Y:S01]  /*5410*/  @P4 STG.E desc[UR18][R8.64], R41 ;  /* 0x0000002908004986 */ /* 0x0003e2000c101912 */
[----:B------:R-:W-:Y:S02]  /*5420*/  LEA.HI.X R39, R40, UR11, R39, 0x2, P2 ;  /* 0x0000000b28277c11 */ /* 0x000fe400090f1427 */
[----:B------:R-:W-:Y:S07]  /*5430*/  @!P5 BRA `(.L_x_41) ;  /* 0x000000000004d947 */ /* 0x000fee0003800000 */
[----:B------:R2:W5:Y:S02]  /*5440*/  LDG.E.LTC128B R54, desc[UR18][R38.64] ;  /* 0x0000001226367981 */ /* 0x000564000c1e1920 */
.L_x_41:
[----:B------:R-:W-:Y:S05]  /*5450*/  BSYNC B1 ;  /* 0x0000000000017941 */ /* 0x000fea0003800000 */
.L_x_40:
[----:B0-----:R-:W-:Y:S01]  /*5460*/  IADD3 R36, P4, R36, R52, RZ ;  /* 0x0000003424247210 */ /* 0x001fe20007f9e0ff */
[----:B-----5:R-:W-:Y:S01]  /*5470*/  FMUL R40, R54, UR21 ;  /* 0x0000001536287c20 */ /* 0x020fe20008400000 */
[----:B------:R-:W-:Y:S01]  /*5480*/  ISETP.GT.AND P2, PT, R44, 0x8, P0 ;  /* 0x000000082c00780c */ /* 0x000fe20000744270 */
[----:B--2---:R-:W-:Y:S01]  /*5490*/  IMAD.WIDE.U32 R38, R47, R30, R24 ;  /* 0x0000001e2f267225 */ /* 0x004fe200078e0018 */
[----:B------:R-:W-:Y:S03]  /*54a0*/  BSSY B1, `(.L_x_42) ;  /* 0x000000c000017945 */ /* 0x000fe60003800000 */
[----:B-1----:R-:W-:Y:S01]  /*54b0*/  FFMA R41, R11, UR20, R40 ;  /* 0x000000140b297c23 */ /* 0x002fe20008000028 */
[----:B------:R-:W-:Y:S01]  /*54c0*/  IMAD.X R37, R37, 0x1, R33, P4 ;  /* 0x0000000125257824 */ /* 0x000fe200020e0621 */
[----:B------:R-:W-:Y:S01]  /*54d0*/  IADD3 R10, P4, R34, R38, RZ ;  /* 0x00000026220a7210 */ /* 0x000fe20007f9e0ff */
[----:B------:R-:W-:-:S03]  /*54e0*/  IMAD.WIDE.U32 R6, R46, UR23, R6 ;  /* 0x000000172e067c25 */ /* 0x000fc6000f8e0006 */
[----:B------:R0:W-:Y:S01]  /*54f0*/  @P5 STG.E desc[UR18][R36.64], R41 ;  /* 0x0000002924005986 */ /* 0x0001e2000c101912 */
[----:B------:R-:W-:Y:S01]  /*5500*/  VIADD R7, R7, UR6 ;  /* 0x0000000607077c36 */ /* 0x000fe20008000000 */
[C---:B------:R-:W-:Y:S02]  /*5510*/  LEA R38, P0, R6.reuse, UR10, 0x2 ;  /* 0x0000000a06267c11 */ /* 0x040fe4000f8010ff */
[----:B------:R-:W-:Y:S02]  /*5520*/  IADD3.X R11, R35, R49, R39, P4, !PT ;  /* 0x00000031230b7210 */ /* 0x000fe400027fe427 */
[----:B------:R-:W-:Y:S01]  /*5530*/  LEA.HI.X R39, R6, UR11, R7, 0x2, P0 ;  /* 0x0000000b06277c11 */ /* 0x000fe200080f1407 */
[----:B------:R-:W-:Y:S08]  /*5540*/  @!P2 BRA `(.L_x_43) ;  /* 0x000000000004a947 */ /* 0x000ff00003800000 */
[----:B------:R1:W5:Y:S02]  /*5550*/  LDG.E.LTC128B R54, desc[UR18][R38.64+0x20] ;  /* 0x0000201226367981 */ /* 0x000364000c1e1920 */
.L_x_43:
[----:B------:R-:W-:Y:S05]  /*5560*/  BSYNC B1 ;  /* 0x0000000000017941 */ /* 0x000fea0003800000 */
.L_x_42:
        /* <DEDUP_REMOVED lines=17> */
.L_x_45:
[----:B------:R-:W-:Y:S05]  /*5680*/  BSYNC B1 ;  /* 0x0000000000017941 */ /* 0x000fea0003800000 */
.L_x_44:
[----:B-1---5:R-:W-:Y:S01]  /*5690*/  FMUL R8, R54, UR21 ;  /* 0x0000001536087c20 */ /* 0x022fe20008400000 */
[----:B--2---:R-:W-:Y:S01]  /*56a0*/  LEA R6, P2, R11, UR10, 0x2 ;  /* 0x0000000a0b067c11 */ /* 0x004fe2000f8410ff */
[----:B------:R-:W-:Y:S02]  /*56b0*/  IMAD.MOV.U32 R9, RZ, RZ, R37 ;  /* 0x000000ffff097224 */ /* 0x000fe400078e0025 */
[----:B------:R-:W-:Y:S01]  /*56c0*/  FFMA R13, R13, UR20, R8 ;  /* 0x000000140d0d7c23 */ /* 0x000fe20008000008 */
[----:B------:R-:W-:Y:S01]  /*56d0*/  IMAD.MOV.U32 R8, RZ, RZ, R36 ;  /* 0x000000ffff087224 */ /* 0x000fe200078e0024 */
[----:B------:R-:W-:-:S04]  /*56e0*/  LEA.HI.X R7, R11, UR11, R10, 0x2, P2 ;  /* 0x0000000b0b077c11 */ /* 0x000fc800090f140a */
        /* <DEDUP_REMOVED lines=9> */
[----:B------:R-:W-:Y:S01]  /*5780*/  IMAD.IADD R9, R50, 0x1, R9 ;  /* 0x0000000132097824 */ /* 0x000fe200078e0209 */
[----:B------:R-:W-:Y:S01]  /*5790*/  IADD3.X R7, R31, R48, R3, P1, !PT ;  /* 0x000000301f077210 */ /* 0x000fe20000ffe403 */
[----:B------:R-:W-:Y:S01]  /*57a0*/  IMAD.X R5, R12, 0x1, R31, P2 ;  /* 0x000000010c057824 */ /* 0x000fe200010e061f */
[----:B------:R-:W-:Y:S01]  /*57b0*/  IADD3 R13, P2, R4, R28, RZ ;  /* 0x0000001c040d7210 */ /* 0x000fe20007f5e0ff */
[----:B------:R-:W-:-:S03]  /*57c0*/  IMAD.WIDE.U32 R2, R47, R30, R6 ;  /* 0x0000001e2f027225 */ /* 0x000fc600078e0006 */
[----:B------:R-:W-:-:S04]  /*57d0*/  IADD3 R2, P1, R34, R2, RZ ;  /* 0x0000000222027210 */ /* 0x000fc80007f3e0ff */
[----:B------:R-:W-:Y:S02]  /*57e0*/  IADD3.X R3, R35, R49, R3, P1, !PT ;  /* 0x0000003123037210 */ /* 0x000fe40000ffe403 */
[----:B------:R-:W-:-:S04]  /*57f0*/  ISETP.GT.AND P1, PT, R45, 0x19, PT ;  /* 0x000000192d00780c */ /* 0x000fc80003f24270 */
[----:B------:R-:W-:Y:S01]  /*5800*/  ISETP.GT.AND P5, PT, R44, RZ, P1 ;  /* 0x000000ff2c00720c */ /* 0x000fe20000fa4270 */
[----:B---3--:R-:W-:-:S04]  /*5810*/  FMUL R11, R54, UR21 ;  /* 0x00000015360b7c20 */ /* 0x008fc80008400000 */
[----:B------:R-:W-:Y:S01]  /*5820*/  FFMA R39, R14, UR20, R11 ;  /* 0x000000140e277c23 */ /* 0x000fe2000800000b */
[----:B------:R-:W-:Y:S02]  /*5830*/  IADD3.X R14, R5, R27, RZ, P2, !PT ;  /* 0x0000001b050e7210 */ /* 0x000fe400017fe4ff */
[----:B------:R-:W-:Y:S02]  /*5840*/  LEA R12, P2, R13, UR10, 0x2 ;  /* 0x0000000a0d0c7c11 */ /* 0x000fe4000f8410ff */
[----:B------:R1:W-:Y:S01]  /*5850*/  @P4 STG.E desc[UR18][R8.64], R39 ;  /* 0x0000002708004986 */ /* 0x0003e2000c101912 */
[----:B------:R-:W-:Y:S02]  /*5860*/  IADD3.X R11, R31, R48, R25, P6, !PT ;  /* 0x000000301f0b7210 */ /* 0x000fe400037fe419 */
[----:B------:R-:W-:Y:S01]  /*5870*/  LEA.HI.X R13, R13, UR11, R14, 0x2, P2 ;  /* 0x0000000b0d0d7c11 */ /* 0x000fe200090f140e */
[----:B------:R-:W-:Y:S07]  /*5880*/  @!P5 BRA `(.L_x_47) ;  /* 0x000000000004d947 */ /* 0x000fee0003800000 */
[----:B------:R2:W5:Y:S02]  /*5890*/  LDG.E.LTC128B R54, desc[UR18][R12.64] ;  /* 0x000000120c367981 */ /* 0x000564000c1e1920 */
.L_x_47:
[----:B------:R-:W-:Y:S05]  /*58a0*/  BSYNC B1 ;  /* 0x0000000000017941 */ /* 0x000fea0003800000 */
.L_x_46:
[----:B------:R-:W-:Y:S01]  /*58b0*/  IADD3 R24, P4, R36, R52, RZ ;  /* 0x0000003424187210 */ /* 0x000fe20007f9e0ff */
[----:B0----5:R-:W-:Y:S01]  /*58c0*/  FMUL R36, R54, UR21 ;  /* 0x0000001536247c20 */ /* 0x021fe20008400000 */
[----:B------:R-:W-:Y:S01]  /*58d0*/  ISETP.GT.AND P2, PT, R44, 0x8, P0 ;  /* 0x000000082c00780c */ /* 0x000fe20000744270 */
[----:B--2---:R-:W-:Y:S01]  /*58e0*/  IMAD.WIDE.U32 R12, R47, R30, R10 ;  /* 0x0000001e2f0c7225 */ /* 0x004fe200078e000a */
[----:B------:R-:W-:Y:S03]  /*58f0*/  BSSY B1, `(.L_x_48) ;  /* 0x000000c000017945 */ /* 0x000fe60003800000 */
[----:B------:R-:W-:Y:S02]  /*5900*/  IMAD.X R25, R37, 0x1, R33, P4 ;  /* 0x0000000125197824 */ /* 0x000fe400020e0621 */
[----:B------:R-:W-:Y:S01]  /*5910*/  FFMA R37, R15, UR20, R36 ;  /* 0x000000140f257c23 */ /* 0x000fe20008000024 */
[----:B------:R-:W-:Y:S01]  /*5920*/  IMAD.WIDE.U32 R2, R46, UR23, R2 ;  /* 0x000000172e027c25 */ /* 0x000fe2000f8e0002 */
[----:B------:R-:W-:-:S03]  /*5930*/  IADD3 R12, P4, R34, R12, RZ ;  /* 0x0000000c220c7210 */ /* 0x000fc60007f9e0ff */
[----:B------:R0:W-:Y:S01]  /*5940*/  @P5 STG.E desc[UR18][R24.64], R37 ;  /* 0x0000002518005986 */ /* 0x0001e2000c101912 */
[----:B------:R-:W-:Y:S01]  /*5950*/  VIADD R3, R3, UR6 ;  /* 0x0000000603037c36 */ /* 0x000fe20008000000 */
[C---:B------:R-:W-:Y:S02]  /*5960*/  LEA R14, P0, R2.reuse, UR10, 0x2 ;  /* 0x0000000a020e7c11 */ /* 0x040fe4000f8010ff */
[----:B------:R-:W-:Y:S02]  /*5970*/  IADD3.X R13, R35, R49, R13, P4, !PT ;  /* 0x00000031230d7210 */ /* 0x000fe400027fe40d */
[----:B------:R-:W-:Y:S01]  /*5980*/  LEA.HI.X R15, R2, UR11, R3, 0x2, P0 ;  /* 0x0000000b020f7c11 */ /* 0x000fe200080f1403 */
[----:B------:R-:W-:Y:S08]  /*5990*/  @!P2 BRA `(.L_x_49) ;  /* 0x000000000004a947 */ /* 0x000ff00003800000 */
[----:B------:R2:W5:Y:S02]  /*59a0*/  LDG.E.LTC128B R54, desc[UR18][R14.64+0x20] ;  /* 0x000020120e367981 */ /* 0x000564000c1e1920 */
.L_x_49:
[----:B------:R-:W-:Y:S05]  /*59b0*/  BSYNC B1 ;  /* 0x0000000000017941 */ /* 0x000fea0003800000 */
.L_x_48:
[----:B-----5:R-:W-:Y:S01]  /*59c0*/  FMUL R3, R54, UR21 ;  /* 0x0000001536037c20 */ /* 0x020fe20008400000 */
[----:B------:R-:W-:Y:S01]  /*59d0*/  ISETP.GT.AND P1, PT, R44, 0x8, P1 ;  /* 0x000000082c00780c */ /* 0x000fe20000f24270 */
[----:B------:R-:W-:Y:S01]  /*59e0*/  IMAD.WIDE.U32 R12, R46, UR23, R12 ;  /* 0x000000172e0c7c25 */ /* 0x000fe2000f8e000c */
[----:B------:R-:W-:-:S03]  /*59f0*/  ISETP.GT.AND P0, PT, R45, 0x20, PT ;  /* 0x000000202d00780c */ /* 0x000fc60003f04270 */
[----:B--2---:R-:W-:Y:S01]  /*5a00*/  FFMA R15, R16, UR20, R3 ;  /* 0x00000014100f7c23 */ /* 0x004fe20008000003 */
        /* <DEDUP_REMOVED lines=12> */
.L_x_51:
[----:B------:R-:W-:Y:S05]  /*5ad0*/  BSYNC B1 ;  /* 0x0000000000017941 */ /* 0x000fea0003800000 */
.L_x_50:
[----:B-12--5:R-:W-:Y:S01]  /*5ae0*/  FMUL R8, R54, UR21 ;  /* 0x0000001536087c20 */ /* 0x026fe20008400000 */
[----:B---3--:R-:W-:Y:S01]  /*5af0*/  LEA R2, P2, R13, UR10, 0x2 ;  /* 0x0000000a0d027c11 */ /* 0x008fe2000f8410ff */
[----:B------:R-:W-:Y:S02]  /*5b00*/  IMAD.MOV.U32 R9, RZ, RZ, R25 ;  /* 0x000000ffff097224 */ /* 0x000fe400078e0019 */
[----:B------:R-:W-:Y:S01]  /*5b10*/  FFMA R17, R17, UR20, R8 ;  /* 0x0000001411117c23 */ /* 0x000fe20008000008 */
[----:B------:R-:W-:Y:S01]  /*5b20*/  IMAD.MOV.U32 R8, RZ, RZ, R24 ;  /* 0x000000ffff087224 */ /* 0x000fe200078e0018 */
[----:B------:R-:W-:-:S04]  /*5b30*/  LEA.HI.X R3, R13, UR11, R12, 0x2, P2 ;  /* 0x0000000b0d037c11 */ /* 0x000fc800090f140c */
[----:B------:R1:W-:Y:S04]  /*5b40*/  @P1 STG.E desc[UR18][R8.64+0x20], R17 ;  /* 0x0000201108001986 */ /* 0x0003e8000c101912 */
[----:B------:R2:W3:Y:S01]  /*5b50*/  @P4 LDG.E.LTC128B R54, desc[UR18][R2.64] ;  /* 0x0000001202364981 */ /* 0x0004e2000c1e1920 */
[----:B------:R-:W-:Y:S01]  /*5b60*/  IMAD.WIDE.U32 R6, R30, 0x7, R6 ;  /* 0x000000071e067825 */ /* 0x000fe200078e0006 */
[-C--:B------:R-:W-:Y:S01]  /*5b70*/  IADD3 R4, P2, R4, R30.reuse, RZ ;  /* 0x0000001e04047210 */ /* 0x080fe20007f5e0ff */
[----:B------:R-:W-:Y:S02]  /*5b80*/  BSSY B1, `(.L_x_52) ;  /* 0x0000017000017945 */ /* 0x000fe40003800000 */
[----:B------:R-:W-:Y:S01]  /*5b90*/  IMAD.WIDE.U32 R10, R30, 0x7, R10 ;  /* 0x000000071e0a7825 */ /* 0x000fe200078e000a */
[----:B------:R-:W-:-:S03]  /*5ba0*/  IADD3 R6, P1, R6, R30, RZ ;  /* 0x0000001e06067210 */ /* 0x000fc60007f3e0ff */
[----:B-1----:R-:W-:Y:S01]  /*5bb0*/  IMAD.WIDE.U32 R8, R32, 0x1c, R8 ;  /* 0x0000001c20087825 */ /* 0x002fe200078e0008 */
[----:B------:R-:W-:Y:S02]  /*5bc0*/  IADD3.X R7, R31, R48, R7, P1, !PT ;  /* 0x000000301f077210 */ /* 0x000fe40000ffe407 */
[-C--:B------:R-:W-:Y:S01]  /*5bd0*/  IADD3 R10, P6, R10, R30.reuse, RZ ;  /* 0x0000001e0a0a7210 */ /* 0x080fe20007fde0ff */
[----:B------:R-:W-:Y:S02]  /*5be0*/  IMAD.IADD R9, R50, 0x1, R9 ;  /* 0x0000000132097824 */ /* 0x000fe400078e0209 */
[----:B--2---:R-:W-:Y:S01]  /*5bf0*/  IMAD.WIDE.U32 R2, R47, R30, R6 ;  /* 0x0000001e2f027225 */ /* 0x004fe200078e0006 */
[----:B------:R-:W-:-:S03]  /*5c00*/  IADD3.X R11, R31, R48, R11, P6, !PT ;  /* 0x000000301f0b7210 */ /* 0x000fc600037fe40b */
[----:B------:R-:W-:Y:S01]  /*5c10*/  IMAD.X R5, R14, 0x1, R31, P2 ;  /* 0x000000010e057824 */ /* 0x000fe200010e061f */
[----:B------:R-:W-:Y:S02]  /*5c20*/  IADD3 R2, P1, R34, R2, RZ ;  /* 0x0000000222027210 */ /* 0x000fe40007f3e0ff */
[----:B------:R-:W-:Y:S02]  /*5c30*/  IADD3 R14, P2, R4, R28, RZ ;  /* 0x0000001c040e7210 */ /* 0x000fe40007f5e0ff */
        /* <DEDUP_REMOVED lines=11> */
.L_x_53:
[----:B------:R-:W-:Y:S05]  /*5cf0*/  BSYNC B1 ;  /* 0x0000000000017941 */ /* 0x000fea0003800000 */
.L_x_52:
[----:B------:R-:W-:Y:S01]  /*5d00*/  IADD3 R14, P4, R24, R52, RZ ;  /* 0x00000034180e7210 */ /* 0x000fe20007f9e0ff */
[----:B-----5:R-:W-:Y:S01]  /*5d10*/  FMUL R18, R54, UR21 ;  /* 0x0000001536127c20 */ /* 0x020fe20008400000 */
[----:B------:R-:W-:Y:S01]  /*5d20*/  ISETP.GT.AND P2, PT, R44, 0x8, P0 ;  /* 0x000000082c00780c */ /* 0x000fe20000744270 */
[----:B--2---:R-:W-:Y:S01]  /*5d30*/  IMAD.WIDE.U32 R12, R47, R30, R10 ;  /* 0x0000001e2f0c7225 */ /* 0x004fe200078e000a */
[----:B-1----:R-:W-:-:S03]  /*5d40*/  IADD3.X R15, R25, R33, RZ, P4, !PT ;  /* 0x00000021190f7210 */ /* 0x002fc600027fe4ff */
[----:B------:R-:W-:Y:S01]  /*5d50*/  FFMA R19, R19, UR20, R18 ;  /* 0x0000001413137c23 */ /* 0x000fe20008000012 */
[----:B------:R-:W-:Y:S01]  /*5d60*/  BSSY B1, `(.L_x_54) ;  /* 0x000000a000017945 */ /* 0x000fe20003800000 */
[----:B------:R-:W-:Y:S01]  /*5d70*/  IMAD.WIDE.U32 R2, R46, UR23, R2 ;  /* 0x000000172e027c25 */ /* 0x000fe2000f8e0002 */
[----:B------:R-:W-:Y:S02]  /*5d80*/  IADD3 R12, P4, R34, R12, RZ ;  /* 0x0000000c220c7210 */ /* 0x000fe40007f9e0ff */
[----:B------:R1:W-:Y:S01]  /*5d90*/  @P5 STG.E desc[UR18][R14.64], R19 ;  /* 0x000000130e005986 */ /* 0x0003e2000c101912 */
[----:B------:R-:W-:Y:S01]  /*5da0*/  VIADD R3, R3, UR6 ;  /* 0x0000000603037c36 */ /* 0x000fe20008000000 */
[C---:B------:R-:W-:Y:S02]  /*5db0*/  LEA R16, P0, R2.reuse, UR10, 0x2 ;  /* 0x0000000a02107c11 */ /* 0x040fe4000f8010ff */
[----:B------:R-:W-:Y:S02]  /*5dc0*/  IADD3.X R13, R35, R49, R13, P4, !PT ;  /* 0x00000031230d7210 */ /* 0x000fe400027fe40d */
[----:B------:R-:W-:Y:S01]  /*5dd0*/  LEA.HI.X R17, R2, UR11, R3, 0x2, P0 ;  /* 0x0000000b02117c11 */ /* 0x000fe200080f1403 */
[----:B------:R-:W-:Y:S08]  /*5de0*/  @!P2 BRA `(.L_x_55) ;  /* 0x000000000004a947 */ /* 0x000ff00003800000 */
[----:B------:R2:W5:Y:S02]  /*5df0*/  LDG.E.LTC128B R54, desc[UR18][R16.64+0x20] ;  /* 0x0000201210367981 */ /* 0x000564000c1e1920 */
.L_x_55:
[----:B------:R-:W-:Y:S05]  /*5e00*/  BSYNC B1 ;  /* 0x0000000000017941 */ /* 0x000fea0003800000 */
.L_x_54:
        /* <DEDUP_REMOVED lines=17> */
.L_x_57:
[----:B------:R-:W-:Y:S05]  /*5f20*/  BSYNC B1 ;  /* 0x0000000000017941 */ /* 0x000fea0003800000 */
.L_x_56:
[----:B--2--5:R-:W-:Y:S01]  /*5f30*/  FMUL R8, R54, UR21 ;  /* 0x0000001536087c20 */ /* 0x024fe20008400000 */
[----:B---3--:R-:W-:Y:S01]  /*5f40*/  LEA R2, P2, R13, UR10, 0x2 ;  /* 0x0000000a0d027c11 */ /* 0x008fe2000f8410ff */
[----:B------:R-:W-:Y:S02]  /*5f50*/  IMAD.MOV.U32 R9, RZ, RZ, R15 ;  /* 0x000000ffff097224 */ /* 0x000fe400078e000f */
[----:B------:R-:W-:Y:S01]  /*5f60*/  FFMA R21, R21, UR20, R8 ;  /* 0x0000001415157c23 */ /* 0x000fe20008000008 */
[----:B------:R-:W-:Y:S01]  /*5f70*/  IMAD.MOV.U32 R8, RZ, RZ, R14 ;  /* 0x000000ffff087224 */ /* 0x000fe200078e000e */
[----:B------:R-:W-:-:S04]  /*5f80*/  LEA.HI.X R3, R13, UR11, R12, 0x2, P2 ;  /* 0x0000000b0d037c11 */ /* 0x000fc800090f140c */
[----:B------:R2:W-:Y:S04]  /*5f90*/  @P1 STG.E desc[UR18][R8.64+0x20], R21 ;  /* 0x0000201508001986 */ /* 0x0005e8000c101912 */
[----:B------:R3:W4:Y:S01]  /*5fa0*/  @P4 LDG.E.LTC128B R54, desc[UR18][R2.64] ;  /* 0x0000001202364981 */ /* 0x000722000c1e1920 */
[----:B------:R-:W-:Y:S01]  /*5fb0*/  IMAD.WIDE.U32 R6, R30, 0x7, R6 ;  /* 0x000000071e067825 */ /* 0x000fe200078e0006 */
[-C--:B------:R-:W-:Y:S01]  /*5fc0*/  IADD3 R4, P2, R4, R30.reuse, RZ ;  /* 0x0000001e04047210 */ /* 0x080fe20007f5e0ff */
[----:B------:R-:W-:Y:S02]  /*5fd0*/  BSSY B1, `(.L_x_58) ;  /* 0x0000017000017945 */ /* 0x000fe40003800000 */
[----:B------:R-:W-:Y:S01]  /*5fe0*/  IMAD.WIDE.U32 R10, R30, 0x7, R10 ;  /* 0x000000071e0a7825 */ /* 0x000fe200078e000a */
[----:B------:R-:W-:-:S03]  /*5ff0*/  IADD3 R6, P1, R6, R30, RZ ;  /* 0x0000001e06067210 */ /* 0x000fc60007f3e0ff */
[----:B--2---:R-:W-:Y:S01]  /*6000*/  IMAD.WIDE.U32 R8, R32, 0x1c, R8 ;  /* 0x0000001c20087825 */ /* 0x004fe200078e0008 */
[----:B------:R-:W-:Y:S02]  /*6010*/  IADD3.X R7, R31, R48, R7, P1, !PT ;  /* 0x000000301f077210 */ /* 0x000fe40000ffe407 */
[-C--:B------:R-:W-:Y:S01]  /*6020*/  IADD3 R10, P6, R10, R30.reuse, RZ ;  /* 0x0000001e0a0a7210 */ /* 0x080fe20007fde0ff */
[----:B------:R-:W-:Y:S02]  /*6030*/  IMAD.IADD R9, R50, 0x1, R9 ;  /* 0x0000000132097824 */ /* 0x000fe400078e0209 */
[----:B---3--:R-:W-:Y:S01]  /*6040*/  IMAD.WIDE.U32 R2, R47, R30, R6 ;  /* 0x0000001e2f027225 */ /* 0x008fe200078e0006 */
[----:B------:R-:W-:-:S03]  /*6050*/  IADD3.X R11, R31, R48, R11, P6, !PT ;  /* 0x000000301f0b7210 */ /* 0x000fc600037fe40b */
[----:B------:R-:W-:Y:S01]  /*6060*/  IMAD.X R5, R16, 0x1, R31, P2 ;  /* 0x0000000110057824 */ /* 0x000fe200010e061f */
[----:B------:R-:W-:Y:S02]  /*6070*/  IADD3 R2, P1, R34, R2, RZ ;  /* 0x0000000222027210 */ /* 0x000fe40007f3e0ff */
[----:B------:R-:W-:Y:S02]  /*6080*/  IADD3 R16, P2, R4, R28, RZ ;  /* 0x0000001c04107210 */ /* 0x000fe40007f5e0ff */
[----:B------:R-:W-:Y:S02]  /*6090*/  IADD3.X R3, R35, R49, R3, P1, !PT ;  /* 0x0000003123037210 */ /* 0x000fe40000ffe403 */
[----:B------:R-:W-:-:S04]  /*60a0*/  ISETP.GT.AND P1, PT, R45, 0x29, PT ;  /* 0x000000292d00780c */ /* 0x000fc80003f24270 */
[----:B------:R-:W-:Y:S01]  /*60b0*/  ISETP.GT.AND P5, PT, R44, RZ, P1 ;  /* 0x000000ff2c00720c */ /* 0x000fe20000fa4270 */
[----:B----4-:R-:W-:-:S04]  /*60c0*/  FMUL R13, R54, UR21 ;  /* 0x00000015360d7c20 */ /* 0x010fc80008400000 */
[----:B------:R-:W-:Y:S01]  /*60d0*/  FFMA R17, R22, UR20, R13 ;  /* 0x0000001416117c23 */ /* 0x000fe2000800000d */
[----:B------:R-:W-:Y:S01]  /*60e0*/  IMAD.X R13, R5, 0x1, R27, P2 ;  /* 0x00000001050d7824 */ /* 0x000fe200010e061b */
[----:B------:R-:W-:-:S03]  /*60f0*/  LEA R12, P2, R16, UR10, 0x2 ;  /* 0x0000000a100c7c11 */ /* 0x000fc6000f8410ff */
[----:B------:R2:W-:Y:S01]  /*6100*/  @P4 STG.E desc[UR18][R8.64], R17 ;  /* 0x0000001108004986 */ /* 0x0005e2000c101912 */
[----:B------:R-:W-:Y:S02]  /*6110*/  LEA.HI.X R13, R16, UR11, R13, 0x2, P2 ;  /* 0x0000000b100d7c11 */ /* 0x000fe400090f140d */
[----:B------:R-:W-:Y:S07]  /*6120*/  @!P5 BRA `(.L_x_59) ;  /* 0x000000000004d947 */ /* 0x000fee0003800000 */
[----:B------:R3:W5:Y:S02]  /*6130*/  LDG.E.LTC128B R54, desc[UR18][R12.64] ;  /* 0x000000120c367981 */ /* 0x000764000c1e1920 */
.L_x_59:
[----:B------:R-:W-:Y:S05]  /*6140*/  BSYNC B1 ;  /* 0x0000000000017941 */ /* 0x000fea0003800000 */
.L_x_58:
[----:B-1----:R-:W-:Y:S01]  /*6150*/  IADD3 R14, P4, R14, R52, RZ ;  /* 0x000000340e0e7210 */ /* 0x002fe20007f9e0ff */
[----:B-----5:R-:W-:Y:S01]  /*6160*/  FMUL R18, R54, UR21 ;  /* 0x0000001536127c20 */ /* 0x020fe20008400000 */
[----:B------:R-:W-:Y:S01]  /*6170*/  ISETP.GT.AND P2, PT, R44, 0x8, P0 ;  /* 0x000000082c00780c */ /* 0x000fe20000744270 */
[----:B---3--:R-:W-:Y:S01]  /*6180*/  IMAD.WIDE.U32 R12, R47, R30, R10 ;  /* 0x0000001e2f0c7225 */ /* 0x008fe200078e000a */
[----:B------:R-:W-:Y:S03]  /*6190*/  BSSY B1, `(.L_x_60) ;  /* 0x000000c000017945 */ /* 0x000fe60003800000 */
[----:B------:R-:W-:Y:S01]  /*61a0*/  FFMA R23, R23, UR20, R18 ;  /* 0x0000001417177c23 */ /* 0x000fe20008000012 */
[----:B------:R-:W-:Y:S01]  /*61b0*/  IMAD.X R15, R15, 0x1, R33, P4 ;  /* 0x000000010f0f7824 */ /* 0x000fe200020e0621 */
[----:B------:R-:W-:Y:S01]  /*61c0*/  IADD3 R12, P4, R34, R12, RZ ;  /* 0x0000000c220c7210 */ /* 0x000fe20007f9e0ff */
[----:B------:R-:W-:-:S03]  /*61d0*/  IMAD.WIDE.U32 R2, R46, UR23, R2 ;  /* 0x000000172e027c25 */ /* 0x000fc6000f8e0002 */
[----:B------:R1:W-:Y:S01]  /*61e0*/  @P5 STG.E desc[UR18][R14.64], R23 ;  /* 0x000000170e005986 */ /* 0x0003e2000c101912 */
[----:B------:R-:W-:Y:S02]  /*61f0*/  IADD3.X R13, R35, R49, R13, P4, !PT ;  /* 0x00000031230d7210 */ /* 0x000fe400027fe40d */
[----:B------:R-:W-:Y:S02]  /*6200*/  IADD3 R3, R3, UR6, RZ ;  /* 0x0000000603037c10 */ /* 0x000fe4000fffe0ff */
[----:B------:R-:W-:-:S04]  /*6210*/  LEA R16, P0, R2, UR10, 0x2 ;  /* 0x0000000a02107c11 */ /* 0x000fc8000f8010ff */
[----:B--2---:R-:W-:Y:S01]  /*6220*/  LEA.HI.X R17, R2, UR11, R3, 0x2, P0 ;  /* 0x0000000b02117c11 */ /* 0x004fe200080f1403 */
[----:B------:R-:W-:Y:S08]  /*6230*/  @!P2 BRA `(.L_x_61) ;  /* 0x000000000004a947 */ /* 0x000ff00003800000 */
[----:B------:R2:W5:Y:S02]  /*6240*/  LDG.E.LTC128B R54, desc[UR18][R16.64+0x20] ;  /* 0x0000201210367981 */ /* 0x000564000c1e1920 */
.L_x_61:
[----:B------:R-:W-:Y:S05]  /*6250*/  BSYNC B1 ;  /* 0x0000000000017941 */ /* 0x000fea0003800000 */
.L_x_60:
[----:B-----5:R-:W-:Y:S01]  /*6260*/  FMUL R2, R54, UR21 ;  /* 0x0000001536027c20 */ /* 0x020fe20008400000 */
[----:B------:R-:W-:Y:S01]  /*6270*/  ISETP.GT.AND P1, PT, R44, 0x8, P1 ;  /* 0x000000082c00780c */ /* 0x000fe20000f24270 */
[----:B------:R-:W-:Y:S01]  /*6280*/  IMAD.WIDE.U32 R12, R46, UR23, R12 ;  /* 0x000000172e0c7c25 */ /* 0x000fe2000f8e000c */
[----:B------:R-:W-:-:S03]  /*6290*/  ISETP.GT.AND P0, PT, R45, 0x30, PT ;  /* 0x000000302d00780c */ /* 0x000fc60003f04270 */
[----:B------:R-:W-:Y:S01]  /*62a0*/  FFMA R153, R153, UR20, R2 ;  /* 0x0000001499997c23 */ /* 0x000fe20008000002 */
[----:B------:R-:W-:Y:S01]  /*62b0*/  BSSY B1, `(.L_x_62) ;  /* 0x000000c000017945 */ /* 0x000fe20003800000 */
[----:B------:R-:W-:Y:S01]  /*62c0*/  IMAD.WIDE.U32 R4, R30, 0x7, R4 ;  /* 0x000000071e047825 */ /* 0x000fe200078e0004 */
[----:B------:R-:W-:Y:S02]  /*62d0*/  LEA R2, P5, R12, UR10, 0x2 ;  /* 0x0000000a0c027c11 */ /* 0x000fe4000f8a10ff */
[----:B------:R3:W-:Y:S01]  /*62e0*/  @P2 STG.E desc[UR18][R8.64+0x20], R153 ;  /* 0x0000209908002986 */ /* 0x0007e2000c101912 */
[----:B------:R-:W-:Y:S01]  /*62f0*/  VIADD R3, R13, UR6 ;  /* 0x000000060d037c36 */ /* 0x000fe20008000000 */
[----:B------:R-:W-:Y:S01]  /*6300*/  IADD3 R13, P6, R28, R4, RZ ;  /* 0x000000041c0d7210 */ /* 0x000fe20007fde0ff */
[----:B--2---:R-:W-:Y:S01]  /*6310*/  IMAD.IADD R16, R48, 0x1, R5 ;  /* 0x0000000130107824 */ /* 0x004fe200078e0205 */
[----:B------:R-:W-:Y:S02]  /*6320*/  ISETP.GT.AND P4, PT, R44, RZ, P0 ;  /* 0x000000ff2c00720c */ /* 0x000fe40000784270 */
[----:B------:R-:W-:Y:S01]  /*6330*/  LEA.HI.X R3, R12, UR11, R3, 0x2, P5 ;  /* 0x0000000b0c037c11 */ /* 0x000fe2000a8f1403 */
[----:B------:R-:W-:Y:S01]  /*6340*/  IMAD.X R12, R16, 0x1, R27, P6 ;  /* 0x00000001100c7824 */ /* 0x000fe200030e061b */
[----:B------:R-:W-:Y:S09]  /*6350*/  @!P1 BRA `(.L_x_63) ;  /* 0x0000000000049947 */ /* 0x000ff20003800000 */
[----:B------:R2:W5:Y:S02]  /*6360*/  LDG.E.LTC128B R54, desc[UR18][R2.64+0x20] ;  /* 0x0000201202367981 */ /* 0x000564000c1e1920 */
.L_x_63:
[----:B------:R-:W-:Y:S05]  /*6370*/  BSYNC B1 ;  /* 0x0000000000017941 */ /* 0x000fea0003800000 */
.L_x_62:
[C---:B--2---:R-:W-:Y:S01]  /*6380*/  LEA R2, P2, R13.reuse, UR10, 0x2 ;  /* 0x0000000a0d027c11 */ /* 0x044fe2000f8410ff */
[----:B-----5:R-:W-:Y:S01]  /*6390*/  FMUL R5, R54, UR21 ;  /* 0x0000001536057c20 */ /* 0x020fe20008400000 */
[----:B---3--:R-:W-:Y:S02]  /*63a0*/  IMAD.MOV.U32 R8, RZ, RZ, R14 ;  /* 0x000000ffff087224 */ /* 0x008fe400078e000e */
[----:B------:R-:W-:Y:S01]  /*63b0*/  LEA.HI.X R3, R13, UR11, R12, 0x2, P2 ;  /* 0x0000000b0d037c11 */ /* 0x000fe200090f140c */
[----:B------:R-:W-:Y:S01]  /*63c0*/  FFMA R13, R154, UR20, R5 ;  /* 0x000000149a0d7c23 */ /* 0x000fe20008000005 */
[----:B------:R-:W-:-:S05]  /*63d0*/  IMAD.MOV.U32 R9, RZ, RZ, R15 ;  /* 0x000000ffff097224 */ /* 0x000fca00078e000f */
        /* <DEDUP_REMOVED lines=17> */
[----:B------:R-:W-:Y:S01]  /*64f0*/  ISETP.GT.AND P1, PT, R45, 0x31, PT ;  /* 0x000000312d00780c */ /* 0x000fe20003f24270 */
[----:B------:R-:W-:-:S03]  /*6500*/  IMAD.X R16, R5, 0x1, R27, P2 ;  /* 0x0000000105107824 */ /* 0x000fc600010e061b */
[----:B------:R-:W-:Y:S01]  /*6510*/  ISETP.GT.AND P5, PT, R44, RZ, P1 ;  /* 0x000000ff2c00720c */ /* 0x000fe20000fa4270 */
[----:B----4-:R-:W-:-:S04]  /*6520*/  FMUL R12, R54, UR21 ;  /* 0x00000015360c7c20 */ /* 0x010fc80008400000 */
[----:B------:R-:W-:Y:S01]  /*6530*/  FFMA R155, R155, UR20, R12 ;  /* 0x000000149b9b7c23 */ /* 0x000fe2000800000c */
[----:B------:R-:W-:-:S04]  /*6540*/  LEA R12, P2, R13, UR10, 0x2 ;  /* 0x0000000a0d0c7c11 */ /* 0x000fc8000f8410ff */
[----:B------:R2:W-:Y:S01]  /*6550*/  @P4 STG.E desc[UR18][R8.64], R155 ;  /* 0x0000009b08004986 */ /* 0x0005e2000c101912 */
[----:B------:R-:W-:Y:S02]  /*6560*/  LEA.HI.X R13, R13, UR11, R16, 0x2, P2 ;  /* 0x0000000b0d0d7c11 */ /* 0x000fe400090f1410 */
[----:B------:R-:W-:Y:S06]  /*6570*/  @!P5 BRA `(.L_x_65) ;  /* 0x000000000004d947 */ /* 0x000fec0003800000 */
[----:B------:R3:W5:Y:S02]  /*6580*/  LDG.E.LTC128B R54, desc[UR18][R12.64] ;  /* 0x000000120c367981 */ /* 0x000764000c1e1920 */
.L_x_65:
[----:B------:R-:W-:Y:S05]  /*6590*/  BSYNC B1 ;  /* 0x0000000000017941 */ /* 0x000fea0003800000 */
.L_x_64:
        /* <DEDUP_REMOVED lines=16> */
.L_x_67:
[----:B------:R-:W-:Y:S05]  /*66a0*/  BSYNC B1 ;  /* 0x0000000000017941 */ /* 0x000fea0003800000 */
.L_x_66:
[----:B-----5:R-:W-:Y:S01]  /*66b0*/  FMUL R2, R54, UR21 ;  /* 0x0000001536027c20 */ /* 0x020fe20008400000 */
[----:B------:R-:W-:Y:S01]  /*66c0*/  ISETP.GT.AND P1, PT, R44, 0x8, P1 ;  /* 0x000000082c00780c */ /* 0x000fe20000f24270 */
[----:B------:R-:W-:Y:S01]  /*66d0*/  IMAD.WIDE.U32 R12, R46, UR23, R12 ;  /* 0x000000172e0c7c25 */ /* 0x000fe2000f8e000c */
[----:B------:R-:W-:-:S03]  /*66e0*/  ISETP.GT.AND P0, PT, R45, 0x38, PT ;  /* 0x000000382d00780c */ /* 0x000fc60003f04270 */
[----:B------:R-:W-:Y:S01]  /*66f0*/  FFMA R157, R157, UR20, R2 ;  /* 0x000000149d9d7c23 */ /* 0x000fe20008000002 */
[----:B------:R-:W-:Y:S01]  /*6700*/  BSSY B1, `(.L_x_68) ;  /* 0x000000c000017945 */ /* 0x000fe20003800000 */
[----:B------:R-:W-:Y:S01]  /*6710*/  IMAD.WIDE.U32 R4, R30, 0x7, R4 ;  /* 0x000000071e047825 */ /* 0x000fe200078e0004 */
[----:B------:R-:W-:Y:S02]  /*6720*/  IADD3 R3, R13, UR6, RZ ;  /* 0x000000060d037c10 */ /* 0x000fe4000fffe0ff */
[----:B------:R4:W-:Y:S01]  /*6730*/  @P2 STG.E desc[UR18][R8.64+0x20], R157 ;  /* 0x0000209d08002986 */ /* 0x0009e2000c101912 */
[----:B------:R-:W-:Y:S01]  /*6740*/  LEA R2, P5, R12, UR10, 0x2 ;  /* 0x0000000a0c027c11 */ /* 0x000fe2000f8a10ff */
[----:B---3--:R-:W-:Y:S01]  /*6750*/  IMAD.IADD R16, R48, 0x1, R5 ;  /* 0x0000000130107824 */ /* 0x008fe200078e0205 */
[----:B------:R-:W-:Y:S02]  /*6760*/  IADD3 R13, P6, R28, R4, RZ ;  /* 0x000000041c0d7210 */ /* 0x000fe40007fde0ff */
[----:B------:R-:W-:-:S02]  /*6770*/  LEA.HI.X R3, R12, UR11, R3, 0x2, P5 ;  /* 0x0000000b0c037c11 */ /* 0x000fc4000a8f1403 */
[----:B------:R-:W-:Y:S01]  /*6780*/  ISETP.GT.AND P4, PT, R44, RZ, P0 ;  /* 0x000000ff2c00720c */ /* 0x000fe20000784270 */
[----:B------:R-:W-:Y:S01]  /*6790*/  IMAD.X R12, R16, 0x1, R27, P6 ;  /* 0x00000001100c7824 */ /* 0x000fe200030e061b */
[----:B------:R-:W-:Y:S11]  /*67a0*/  @!P1 BRA `(.L_x_69) ;  /* 0x0000000000049947 */ /* 0x000ff60003800000 */
[----:B------:R3:W5:Y:S02]  /*67b0*/  LDG.E.LTC128B R54, desc[UR18][R2.64+0x20] ;  /* 0x0000201202367981 */ /* 0x000764000c1e1920 */
.L_x_69:
[----:B------:R-:W-:Y:S05]  /*67c0*/  BSYNC B1 ;  /* 0x0000000000017941 */ /* 0x000fea0003800000 */
.L_x_68:
[C---:B---3--:R-:W-:Y:S01]  /*67d0*/  LEA R2, P2, R13.reuse, UR10, 0x2 ;  /* 0x0000000a0d027c11 */ /* 0x048fe2000f8410ff */
[----:B-----5:R-:W-:Y:S01]  /*67e0*/  FMUL R5, R54, UR21 ;  /* 0x0000001536057c20 */ /* 0x020fe20008400000 */
[----:B--2-4-:R-:W-:Y:S02]  /*67f0*/  IMAD.MOV.U32 R8, RZ, RZ, R14 ;  /* 0x000000ffff087224 */ /* 0x014fe400078e000e */
        /* <DEDUP_REMOVED lines=30> */
.L_x_71:
[----:B------:R-:W-:Y:S05]  /*69e0*/  BSYNC B1 ;  /* 0x0000000000017941 */ /* 0x000fea0003800000 */
.L_x_70:
        /* <DEDUP_REMOVED lines=16> */
.L_x_73:
[----:B------:R-:W-:Y:S05]  /*6af0*/  BSYNC B1 ;  /* 0x0000000000017941 */ /* 0x000fea0003800000 */
.L_x_72:
        /* <DEDUP_REMOVED lines=10> */
[----:B---3--:R-:W-:Y:S02]  /*6ba0*/  IADD3 R16, R48, R5, RZ ;  /* 0x0000000530107210 */ /* 0x008fe40007ffe0ff */
[----:B------:R-:W-:Y:S02]  /*6bb0*/  IADD3 R13, P6, R28, R4, RZ ;  /* 0x000000041c0d7210 */ /* 0x000fe40007fde0ff */
[----:B------:R-:W-:-:S02]  /*6bc0*/  LEA.HI.X R3, R12, UR11, R3, 0x2, P5 ;  /* 0x0000000b0c037c11 */ /* 0x000fc4000a8f1403 */
[----:B------:R-:W-:Y:S01]  /*6bd0*/  ISETP.GT.AND P4, PT, R44, RZ, P0 ;  /* 0x000000ff2c00720c */ /* 0x000fe20000784270 */
[----:B------:R-:W-:Y:S01]  /*6be0*/  IMAD.X R12, R16, 0x1, R27, P6 ;  /* 0x00000001100c7824 */ /* 0x000fe200030e061b */
[----:B------:R-:W-:Y:S11]  /*6bf0*/  @!P1 BRA `(.L_x_75) ;  /* 0x0000000000049947 */ /* 0x000ff60003800000 */
[----:B------:R3:W5:Y:S02]  /*6c00*/  LDG.E.LTC128B R54, desc[UR18][R2.64+0x20] ;  /* 0x0000201202367981 */ /* 0x000764000c1e1920 */
.L_x_75:
[----:B------:R-:W-:Y:S05]  /*6c10*/  BSYNC B1 ;  /* 0x0000000000017941 */ /* 0x000fea0003800000 */
.L_x_74:
        /* <DEDUP_REMOVED lines=33> */
.L_x_77:
[----:B------:R-:W-:Y:S05]  /*6e30*/  BSYNC B1 ;  /* 0x0000000000017941 */ /* 0x000fea0003800000 */
.L_x_76:
        /* <DEDUP_REMOVED lines=16> */
.L_x_79:
[----:B------:R-:W-:Y:S05]  /*6f40*/  BSYNC B1 ;  /* 0x0000000000017941 */ /* 0x000fea0003800000 */
.L_x_78:
        /* <DEDUP_REMOVED lines=11> */
[----:B---3--:R-:W-:Y:S01]  /*7000*/  IMAD.IADD R16, R48, 0x1, R5 ;  /* 0x0000000130107824 */ /* 0x008fe200078e0205 */
[----:B------:R-:W-:Y:S02]  /*7010*/  ISETP.GT.AND P4, PT, R44, RZ, P0 ;  /* 0x000000ff2c00720c */ /* 0x000fe40000784270 */
[----:B------:R-:W-:-:S02]  /*7020*/  LEA.HI.X R3, R12, UR11, R3, 0x2, P5 ;  /* 0x0000000b0c037c11 */ /* 0x000fc4000a8f1403 */
[----:B------:R-:W-:Y:S01]  /*7030*/  IADD3.X R12, R16, R27, RZ, P6, !PT ;  /* 0x0000001b100c7210 */ /* 0x000fe200037fe4ff */
[----:B------:R-:W-:Y:S08]  /*7040*/  @!P1 BRA `(.L_x_81) ;  /* 0x0000000000049947 */ /* 0x000ff00003800000 */
[----:B------:R3:W5:Y:S02]  /*7050*/  LDG.E.LTC128B R54, desc[UR18][R2.64+0x20] ;  /* 0x0000201202367981 */ /* 0x000764000c1e1920 */
.L_x_81:
[----:B------:R-:W-:Y:S05]  /*7060*/  BSYNC B1 ;  /* 0x0000000000017941 */ /* 0x000fea0003800000 */
.L_x_80:
        /* <DEDUP_REMOVED lines=33> */
.L_x_83:
[----:B------:R-:W-:Y:S05]  /*7280*/  BSYNC B1 ;  /* 0x0000000000017941 */ /* 0x000fea0003800000 */
.L_x_82:
        /* <DEDUP_REMOVED lines=16> */
.L_x_85:
[----:B------:R-:W-:Y:S05]  /*7390*/  BSYNC B1 ;  /* 0x0000000000017941 */ /* 0x000fea0003800000 */
.L_x_84:
        /* <DEDUP_REMOVED lines=17> */
.L_x_87:
[----:B------:R-:W-:Y:S05]  /*74b0*/  BSYNC B1 ;  /* 0x0000000000017941 */ /* 0x000fea0003800000 */
.L_x_86:
        /* <DEDUP_REMOVED lines=33> */
.L_x_89:
[----:B------:R-:W-:Y:S05]  /*76d0*/  BSYNC B1 ;  /* 0x0000000000017941 */ /* 0x000fea0003800000 */
.L_x_88:
        /* <DEDUP_REMOVED lines=16> */
.L_x_91:
[----:B------:R-:W-:Y:S05]  /*77e0*/  BSYNC B1 ;  /* 0x0000000000017941 */ /* 0x000fea0003800000 */
.L_x_90:
[----:B---3-5:R-:W-:Y:S01]  /*77f0*/  FMUL R16, R54, UR21 ;  /* 0x0000001536107c20 */ /* 0x028fe20008400000 */
        /* <DEDUP_REMOVED lines=12> */
[----:B------:R-:W-:-:S02]  /*78c0*/  LEA.HI.X R5, R2, UR11, R3, 0x2, P5 ;  /* 0x0000000b02057c11 */ /* 0x000fc4000a8f1403 */
[----:B------:R-:W-:Y:S01]  /*78d0*/  IADD3.X R2, R20, R27, RZ, P6, !PT ;  /* 0x0000001b14027210 */ /* 0x000fe200037fe4ff */
[----:B------:R-:W-:Y:S08]  /*78e0*/  @!P1 BRA `(.L_x_93) ;  /* 0x0000000000049947 */ /* 0x000ff00003800000 */
[----:B------:R4:W5:Y:S02]  /*78f0*/  LDG.E.LTC128B R54, desc[UR18][R4.64+0x20] ;  /* 0x0000201204367981 */ /* 0x000964000c1e1920 */
.L_x_93:
[----:B------:R-:W-:Y:S05]  /*7900*/  BSYNC B1 ;  /* 0x0000000000017941 */ /* 0x000fea0003800000 */
.L_x_92:
[----:B-----5:R-:W-:Y:S01]  /*7910*/  FMUL R3, R54, UR21 ;  /* 0x0000001536037c20 */ /* 0x020fe20008400000 */
[C---:B------:R-:W-:Y:S01]  /*7920*/  LEA R16, P2, R17.reuse, UR10, 0x2 ;  /* 0x0000000a11107c11 */ /* 0x040fe2000f8410ff */
[----:B--23--:R-:W-:Y:S02]  /*7930*/  IMAD.MOV.U32 R8, RZ, RZ, R14 ;  /* 0x000000ffff087224 */ /* 0x00cfe400078e000e */
[----:B-1----:R-:W-:Y:S01]  /*7940*/  FFMA R19, R174, UR20, R3 ;  /* 0x00000014ae137c23 */ /* 0x002fe20008000003 */
[----:B------:R-:W-:Y:S01]  /*7950*/  IMAD.MOV.U32 R9, RZ, RZ, R15 ;  /* 0x000000ffff097224 */ /* 0x000fe200078e000f */
[----:B------:R-:W-:-:S04]  /*7960*/  LEA.HI.X R17, R17, UR11, R2, 0x2, P2 ;  /* 0x0000000b11117c11 */ /* 0x000fc800090f1402 */
[----:B------:R1:W-:Y:S04]  /*7970*/  @P1 STG.E desc[UR18][R8.64+0x20], R19 ;  /* 0x0000201308001986 */ /* 0x0003e8000c101912 */
[----:B------:R2:W3:Y:S01]  /*7980*/  @P4 LDG.E.LTC128B R54, desc[UR18][R16.64] ;  /* 0x0000001210364981 */ /* 0x0004e2000c1e1920 */
[----:B------:R-:W-:Y:S01]  /*7990*/  IMAD.WIDE.U32 R6, R30, 0x7, R6 ;  /* 0x000000071e067825 */ /* 0x000fe200078e0006 */
[-C--:B------:R-:W-:Y:S01]  /*79a0*/  IADD3 R12, P2, R12, R30.reuse, RZ ;  /* 0x0000001e0c0c7210 */ /* 0x080fe20007f5e0ff */
[----:B------:R-:W-:Y:S01]  /*79b0*/  BSSY B1, `(.L_x_94) ;  /* 0x0000018000017945 */ /* 0x000fe20003800000 */
[----:B----4-:R-:W-:-:S03]  /*79c0*/  IADD3 R4, P1, R6, R30, RZ ;  /* 0x0000001e06047210 */ /* 0x010fc60007f3e0ff */
[----:B------:R-:W-:Y:S01]  /*79d0*/  IMAD.X R13, R20, 0x1, R31, P2 ;  /* 0x00000001140d7824 */ /* 0x000fe200010e061f */
[----:B------:R-:W-:Y:S01]  /*79e0*/  IADD3.X R5, R31, R48, R7, P1, !PT ;  /* 0x000000301f057210 */ /* 0x000fe20000ffe407 */
[----:B------:R-:W-:Y:S01]  /*79f0*/  IMAD.WIDE.U32 R6, R32, 0x1c, R8 ;  /* 0x0000001c20067825 */ /* 0x000fe200078e0008 */
[----:B--2---:R-:W-:-:S03]  /*7a00*/  IADD3 R17, P2, R12, R28, RZ ;  /* 0x0000001c0c117210 */ /* 0x004fc60007f5e0ff */
[----:B------:R-:W-:-:S04]  /*7a10*/  IMAD.WIDE.U32 R2, R47, R30, R4 ;  /* 0x0000001e2f027225 */ /* 0x000fc800078e0004 */
[----:B-1----:R-:W-:Y:S01]  /*7a20*/  IMAD.WIDE.U32 R8, R30, 0x7, R10 ;  /* 0x000000071e087825 */ /* 0x002fe200078e000a */
[----:B------:R-:W-:-:S03]  /*7a30*/  IADD3 R2, P1, R34, R2, RZ ;  /* 0x0000000222027210 */ /* 0x000fc60007f3e0ff */
[----:B------:R-:W-:Y:S01]  /*7a40*/  IMAD.IADD R11, R50, 0x1, R7 ;  /* 0x00000001320b7824 */ /* 0x000fe200078e0207 */
[----:B------:R-:W-:Y:S01]  /*7a50*/  IADD3.X R3, R35, R49, R3, P1, !PT ;  /* 0x0000003123037210 */ /* 0x000fe20000ffe403 */
[----:B------:R-:W-:Y:S01]  /*7a60*/  IMAD.MOV.U32 R10, RZ, RZ, R6 ;  /* 0x000000ffff0a7224 */ /* 0x000fe200078e0006 */
[----:B------:R-:W-:Y:S02]  /*7a70*/  ISETP.GT.AND P1, PT, R45, 0x59, PT ;  /* 0x000000592d00780c */ /* 0x000fe40003f24270 */
[----:B------:R-:W-:Y:S02]  /*7a80*/  IADD3 R8, P6, R8, R30, RZ ;  /* 0x0000001e08087210 */ /* 0x000fe40007fde0ff */
[----:B------:R-:W-:Y:S02]  /*7a90*/  ISETP.GT.AND P5, PT, R44, RZ, P1 ;  /* 0x000000ff2c00720c */ /* 0x000fe40000fa4270 */
[----:B------:R-:W-:Y:S01]  /*7aa0*/  IADD3.X R9, R31, R48, R9, P6, !PT ;  /* 0x000000301f097210 */ /* 0x000fe200037fe409 */
[----:B---3--:R-:W-:-:S04]  /*7ab0*/  FMUL R18, R54, UR21 ;  /* 0x0000001536127c20 */ /* 0x008fc80008400000 */
[----:B------:R-:W-:Y:S01]  /*7ac0*/  FFMA R175, R175, UR20, R18 ;  /* 0x00000014afaf7c23 */ /* 0x000fe20008000012 */
[----:B------:R-:W-:Y:S01]  /*7ad0*/  IMAD.X R18, R13, 0x1, R27, P2 ;  /* 0x000000010d127824 */ /* 0x000fe200010e061b */
[----:B------:R-:W-:-:S03]  /*7ae0*/  LEA R16, P2, R17, UR10, 0x2 ;  /* 0x0000000a11107c11 */ /* 0x000fc6000f8410ff */
[----:B------:R1:W-:Y:S01]  /*7af0*/  @P4 STG.E desc[UR18][R10.64], R175 ;  /* 0x000000af0a004986 */ /* 0x0003e2000c101912 */
[----:B------:R-:W-:Y:S01]  /*7b00*/  LEA.HI.X R17, R17, UR11, R18, 0x2, P2 ;  /* 0x0000000b11117c11 */ /* 0x000fe200090f1412 */
[----:B------:R-:W-:Y:S08]  /*7b10*/  @!P5 BRA `(.L_x_95) ;  /* 0x000000000004d947 */ /* 0x000ff00003800000 */
[----:B------:R2:W5:Y:S02]  /*7b20*/  LDG.E.LTC128B R54, desc[UR18][R16.64] ;  /* 0x0000001210367981 */ /* 0x000564000c1e1920 */
.L_x_95:
[----:B------:R-:W-:Y:S05]  /*7b30*/  BSYNC B1 ;  /* 0x0000000000017941 */ /* 0x000fea0003800000 */
.L_x_94:
[----:B------:R-:W-:Y:S01]  /*7b40*/  IADD3 R6, P4, R14, R52, RZ ;  /* 0x000000340e067210 */ /* 0x000fe20007f9e0ff */
[----:B--2---:R-:W-:Y:S01]  /*7b50*/  IMAD.WIDE.U32 R16, R47, R30, R8 ;  /* 0x0000001e2f107225 */ /* 0x004fe200078e0008 */
[----:B------:R-:W-:Y:S01]  /*7b60*/  ISETP.GT.AND P2, PT, R44, 0x8, P0 ;  /* 0x000000082c00780c */ /* 0x000fe20000744270 */
[----:B------:R-:W-:Y:S02]  /*7b70*/  BSSY B1, `(.L_x_96) ;  /* 0x000000d000017945 */ /* 0x000fe40003800000 */
[----:B------:R-:W-:Y:S02]  /*7b80*/  IMAD.X R7, R15, 0x1, R33, P4 ;  /* 0x000000010f077824 */ /* 0x000fe400020e0621 */
[----:B-----5:R-:W-:Y:S01]  /*7b90*/  FMUL R15, R54, UR21 ;  /* 0x00000015360f7c20 */ /* 0x020fe20008400000 */
[----:B------:R-:W-:Y:S01]  /*7ba0*/  IMAD.WIDE.U32 R2, R46, UR23, R2 ;  /* 0x000000172e027c25 */ /* 0x000fe2000f8e0002 */
[----:B------:R-:W-:-:S03]  /*7bb0*/  IADD3 R16, P4, R34, R16, RZ ;  /* 0x0000001022107210 */ /* 0x000fc60007f9e0ff */
[----:B------:R-:W-:Y:S01]  /*7bc0*/  FFMA R19, R176, UR20, R15 ;  /* 0x00000014b0137c23 */ /* 0x000fe2000800000f */
[----:B------:R-:W-:Y:S01]  /*7bd0*/  VIADD R3, R3, UR6 ;  /* 0x0000000603037c36 */ /* 0x000fe20008000000 */
[C---:B------:R-:W-:Y:S02]  /*7be0*/  LEA R14, P0, R2.reuse, UR10, 0x2 ;  /* 0x0000000a020e7c11 */ /* 0x040fe4000f8010ff */
[----:B------:R-:W-:Y:S01]  /*7bf0*/  IADD3.X R17, R35, R49, R17, P4, !PT ;  /* 0x0000003123117210 */ /* 0x000fe200027fe411 */
[----:B------:R2:W-:Y:S01]  /*7c00*/  @P5 STG.E desc[UR18][R6.64], R19 ;  /* 0x0000001306005986 */ /* 0x0005e2000c101912 */
[----:B------:R-:W-:Y:S01]  /*7c10*/  LEA.HI.X R15, R2, UR11, R3, 0x2, P0 ;  /* 0x0000000b020f7c11 */ /* 0x000fe200080f1403 */
[----:B------:R-:W-:Y:S08]  /*7c20*/  @!P2 BRA `(.L_x_97) ;  /* 0x000000000004a947 */ /* 0x000ff00003800000 */
[----:B------:R3:W5:Y:S02]  /*7c30*/  LDG.E.LTC128B R54, desc[UR18][R14.64+0x20] ;  /* 0x000020120e367981 */ /* 0x000764000c1e1920 */
.L_x_97:
[----:B------:R-:W-:Y:S05]  /*7c40*/  BSYNC B1 ;  /* 0x0000000000017941 */ /* 0x000fea0003800000 */
.L_x_96:
[----:B-----5:R-:W-:Y:S01]  /*7c50*/  FMUL R2, R54, UR21 ;  /* 0x0000001536027c20 */ /* 0x020fe20008400000 */
[----:B------:R-:W-:Y:S01]  /*7c60*/  ISETP.GT.AND P1, PT, R44, 0x8, P1 ;  /* 0x000000082c00780c */ /* 0x000fe20000f24270 */
[----:B---3--:R-:W-:Y:S01]  /*7c70*/  IMAD.WIDE.U32 R14, R30, 0x7, R12 ;  /* 0x000000071e0e7825 */ /* 0x008fe200078e000c */
[----:B------:R-:W-:-:S03]  /*7c80*/  ISETP.GT.AND P0, PT, R45, 0x60, PT ;  /* 0x000000602d00780c */ /* 0x000fc60003f04270 */
[----:B------:R-:W-:Y:S01]  /*7c90*/  FFMA R177, R177, UR20, R2 ;  /* 0x00000014b1b17c23 */ /* 0x000fe20008000002 */
[----:B------:R-:W-:Y:S01]  /*7ca0*/  BSSY B1, `(.L_x_98) ;  /* 0x000000c000017945 */ /* 0x000fe20003800000 */
[----:B------:R-:W-:Y:S01]  /*7cb0*/  IMAD.WIDE.U32 R16, R46, UR23, R16 ;  /* 0x000000172e107c25 */ /* 0x000fe2000f8e0010 */
[----:B------:R-:W-:Y:S02]  /*7cc0*/  IADD3 R20, R48, R15, RZ ;  /* 0x0000000f30147210 */ /* 0x000fe40007ffe0ff */
[----:B------:R3:W-:Y:S01]  /*7cd0*/  @P2 STG.E desc[UR18][R10.64+0x20], R177 ;  /* 0x000020b10a002986 */ /* 0x0007e2000c101912 */
[----:B------:R-:W-:Y:S01]  /*7ce0*/  VIADD R3, R17, UR6 ;  /* 0x0000000611037c36 */ /* 0x000fe20008000000 */
[----:B------:R-:W-:Y:S02]  /*7cf0*/  IADD3 R12, P6, R28, R14, RZ ;  /* 0x0000000e1c0c7210 */ /* 0x000fe40007fde0ff */
[----:B------:R-:W-:Y:S02]  /*7d00*/  LEA R2, P5, R16, UR10, 0x2 ;  /* 0x0000000a10027c11 */ /* 0x000fe4000f8a10ff */
[----:B------:R-:W-:Y:S01]  /*7d10*/  ISETP.GT.AND P4, PT, R44, RZ, P0 ;  /* 0x000000ff2c00720c */ /* 0x000fe20000784270 */
[----:B------:R-:W-:Y:S01]  /*7d20*/  IMAD.X R13, R20, 0x1, R27, P6 ;  /* 0x00000001140d7824 */ /* 0x000fe200030e061b */
[----:B------:R-:W-:Y:S01]  /*7d30*/  LEA.HI.X R3, R16, UR11, R3, 0x2, P5 ;  /* 0x0000000b10037c11 */ /* 0x000fe2000a8f1403 */
[----:B------:R-:W-:Y:S10]  /*7d40*/  @!P1 BRA `(.L_x_99) ;  /* 0x0000000000049947 */ /* 0x000ff40003800000 */
[----:B------:R4:W5:Y:S02]  /*7d50*/  LDG.E.LTC128B R54, desc[UR18][R2.64+0x20] ;  /* 0x0000201202367981 */ /* 0x000964000c1e1920 */
.L_x_99:
[----:B------:R-:W-:Y:S05]  /*7d60*/  BSYNC B1 ;  /* 0x0000000000017941 */ /* 0x000fea0003800000 */
.L_x_98:
[----:B----45:R-:W-:Y:S01]  /*7d70*/  FMUL R3, R54, UR21 ;  /* 0x0000001536037c20 */ /* 0x030fe20008400000 */
[----:B------:R-:W-:-:S03]  /*7d80*/  LEA R16, P2, R12, UR10, 0x2 ;  /* 0x0000000a0c107c11 */ /* 0x000fc6000f8410ff */
[----:B--2---:R-:W-:Y:S01]  /*7d90*/  FFMA R19, R178, UR20, R3 ;  /* 0x00000014b2137c23 */ /* 0x004fe20008000003 */
[----:B------:R-:W-:-:S04]  /*7da0*/  LEA.HI.X R17, R12, UR11, R13, 0x2, P2 ;  /* 0x0000000b0c117c11 */ /* 0x000fc800090f140d */
[----:B------:R2:W-:Y:S04]  /*7db0*/  @P1 STG.E desc[UR18][R6.64+0x20], R19 ;  /* 0x0000201306001986 */ /* 0x0005e8000c101912 */
[----:B------:R4:W2:Y:S01]  /*7dc0*/  @P4 LDG.E.LTC128B R54, desc[UR18][R16.64] ;  /* 0x0000001210364981 */ /* 0x0008a2000c1e1920 */
[----:B------:R-:W-:Y:S01]  /*7dd0*/  IMAD.WIDE.U32 R4, R30, 0x7, R4 ;  /* 0x000000071e047825 */ /* 0x000fe200078e0004 */
[-C--:B-1-3--:R-:W-:Y:S01]  /*7de0*/  IADD3 R10, P2, R14, R30.reuse, RZ ;  /* 0x0000001e0e0a7210 */ /* 0x08afe20007f5e0ff */
[----:B------:R-:W-:Y:S02]  /*7df0*/  BSSY B1, `(.L_x_100) ;  /* 0x0000018000017945 */ /* 0x000fe40003800000 */
[----:B------:R-:W-:Y:S01]  /*7e00*/  IMAD.WIDE.U32 R14, R32, 0x1c, R6 ;  /* 0x0000001c200e7825 */ /* 0x000fe200078e0006 */
[----:B------:R-:W-:-:S03]  /*7e10*/  IADD3 R2, P1, R4, R30, RZ ;  /* 0x0000001e04027210 */ /* 0x000fc60007f3e0ff */
[----:B------:R-:W-:Y:S01]  /*7e20*/  IMAD.X R11, R20, 0x1, R31, P2 ;  /* 0x00000001140b7824 */ /* 0x000fe200010e061f */
[----:B------:R-:W-:Y:S02]  /*7e30*/  IADD3.X R3, R31, R48, R5, P1, !PT ;  /* 0x000000301f037210 */ /* 0x000fe40000ffe405 */
[----:B----4-:R-:W-:Y:S01]  /*7e40*/  IADD3 R17, P2, R10, R28, RZ ;  /* 0x0000001c0a117210 */ /* 0x010fe20007f5e0ff */
[----:B------:R-:W-:-:S03]  /*7e50*/  IMAD.WIDE.U32 R4, R47, R30, R2 ;  /* 0x0000001e2f047225 */ /* 0x000fc600078e0002 */
[----:B------:R-:W-:-:S04]  /*7e60*/  IADD3 R12, P1, R34, R4, RZ ;  /* 0x00000004220c7210 */ /* 0x000fc80007f3e0ff */
[----:B------:R-:W-:Y:S01]  /*7e70*/  IADD3.X R13, R35, R49, R5, P1, !PT ;  /* 0x00000031230d7210 */ /* 0x000fe20000ffe405 */
[----:B------:R-:W-:Y:S01]  /*7e80*/  IMAD.WIDE.U32 R4, R30, 0x7, R8 ;  /* 0x000000071e047825 */ /* 0x000fe200078e0008 */
[----:B------:R-:W-:-:S03]  /*7e90*/  ISETP.GT.AND P1, PT, R45, 0x61, PT ;  /* 0x000000612d00780c */ /* 0x000fc60003f24270 */
[----:B------:R-:W-:Y:S01]  /*7ea0*/  IMAD.IADD R9, R50, 0x1, R15 ;  /* 0x0000000132097824 */ /* 0x000fe200078e020f */
[----:B------:R-:W-:Y:S01]  /*7eb0*/  ISETP.GT.AND P5, PT, R44, RZ, P1 ;  /* 0x000000ff2c00720c */ /* 0x000fe20000fa4270 */
[----:B------:R-:W-:Y:S01]  /*7ec0*/  IMAD.MOV.U32 R8, RZ, RZ, R14 ;  /* 0x000000ffff087224 */ /* 0x000fe200078e000e */
[----:B------:R-:W-:-:S04]  /*7ed0*/  IADD3 R4, P6, R4, R30, RZ ;  /* 0x0000001e04047210 */ /* 0x000fc80007fde0ff */
[----:B------:R-:W-:Y:S01]  /*7ee0*/  IADD3.X R5, R31, R48, R5, P6, !PT ;  /* 0x000000301f057210 */ /* 0x000fe200037fe405 */
[----:B--2---:R-:W-:-:S04]  /*7ef0*/  FMUL R18, R54, UR21 ;  /* 0x0000001536127c20 */ /* 0x004fc80008400000 */
[----:B------:R-:W-:Y:S01]  /*7f00*/  FFMA R179, R179, UR20, R18 ;  /* 0x00000014b3b37c23 */ /* 0x000fe20008000012 */
[----:B------:R-:W-:Y:S01]  /*7f10*/  IMAD.X R18, R11, 0x1, R27, P2 ;  /* 0x000000010b127824 */ /* 0x000fe200010e061b */
[----:B------:R-:W-:-:S03]  /*7f20*/  LEA R16, P2, R17, UR10, 0x2 ;  /* 0x0000000a11107c11 */ /* 0x000fc6000f8410ff */
[----:B------:R1:W-:Y:S01]  /*7f30*/  @P4 STG.E desc[UR18][R8.64], R179 ;  /* 0x000000b308004986 */ /* 0x0003e2000c101912 */
[----:B------:R-:W-:Y:S01]  /*7f40*/  LEA.HI.X R17, R17, UR11, R18, 0x2, P2 ;  /* 0x0000000b11117c11 */ /* 0x000fe200090f1412 */
[----:B------:R-:W-:Y:S08]  /*7f50*/  @!P5 BRA `(.L_x_101) ;  /* 0x000000000004d947 */ /* 0x000ff00003800000 */
[----:B------:R2:W5:Y:S02]  /*7f60*/  LDG.E.LTC128B R54, desc[UR18][R16.64] ;  /* 0x0000001210367981 */ /* 0x000564000c1e1920 */
.L_x_101:
[----:B------:R-:W-:Y:S05]  /*7f70*/  BSYNC B1 ;  /* 0x0000000000017941 */ /* 0x000fea0003800000 */
.L_x_100:
[----:B------:R-:W-:Y:S01]  /*7f80*/  IADD3 R6, P4, R6, R52, RZ ;  /* 0x0000003406067210 */ /* 0x000fe20007f9e0ff */
[----:B--2--5:R-:W-:Y:S01]  /*7f90*/  FMUL R17, R54, UR21 ;  /* 0x0000001536117c20 */ /* 0x024fe20008400000 */
[----:B------:R-:W-:Y:S01]  /*7fa0*/  ISETP.GT.AND P2, PT, R44, 0x8, P0 ;  /* 0x000000082c00780c */ /* 0x000fe20000744270 */
[----:B------:R-:W-:Y:S01]  /*7fb0*/  IMAD.WIDE.U32 R14, R47, R30, R4 ;  /* 0x0000001e2f0e7225 */ /* 0x000fe200078e0004 */
        /* <DEDUP_REMOVED lines=12> */
.L_x_103:
[----:B------:R-:W-:Y:S05]  /*8080*/  BSYNC B1 ;  /* 0x0000000000017941 */ /* 0x000fea0003800000 */
.L_x_102:
        /* <DEDUP_REMOVED lines=17> */
.L_x_105:
[----:B------:R-:W-:Y:S05]  /*81a0*/  BSYNC B1 ;  /* 0x0000000000017941 */ /* 0x000fea0003800000 */
.L_x_104:
[----:B-1-3-5:R-:W-:Y:S01]  /*81b0*/  FMUL R9, R54, UR21 ;  /* 0x0000001536097c20 */ /* 0x02afe20008400000 */
[----:B----4-:R-:W-:-:S03]  /*81c0*/  LEA R14, P2, R13, UR10, 0x2 ;  /* 0x0000000a0d0e7c11 */ /* 0x010fc6000f8410ff */
[----:B------:R-:W-:Y:S01]  /*81d0*/  FFMA R17, R182, UR20, R9 ;  /* 0x00000014b6117c23 */ /* 0x000fe20008000009 */
[----:B------:R-:W-:-:S04]  /*81e0*/  LEA.HI.X R15, R13, UR11, R12, 0x2, P2 ;  /* 0x0000000b0d0f7c11 */ /* 0x000fc800090f140c */
[----:B------:R1:W-:Y:S04]  /*81f0*/  @P1 STG.E desc[UR18][R6.64+0x20], R17 ;  /* 0x0000201106001986 */ /* 0x0003e8000c101912 */
[----:B------:R3:W4:Y:S01]  /*8200*/  @P4 LDG.E.LTC128B R54, desc[UR18][R14.64] ;  /* 0x000000120e364981 */ /* 0x000722000c1e1920 */
[C---:B------:R-:W-:Y:S01]  /*8210*/  IMAD.WIDE.U32 R2, R30.reuse, 0x7, R2 ;  /* 0x000000071e027825 */ /* 0x040fe200078e0002 */
[----:B------:R-:W-:Y:S03]  /*8220*/  BSSY B1, `(.L_x_106) ;  /* 0x0000018000017945 */ /* 0x000fe60003800000 */
[----:B------:R-:W-:Y:S01]  /*8230*/  IMAD.WIDE.U32 R4, R30, 0x7, R4 ;  /* 0x000000071e047825 */ /* 0x000fe200078e0004 */
[----:B------:R-:W-:-:S04]  /*8240*/  IADD3 R2, P1, R2, R30, RZ ;  /* 0x0000001e02027210 */ /* 0x000fc80007f3e0ff */
[----:B------:R-:W-:Y:S02]  /*8250*/  IADD3.X R3, R31, R48, R3, P1, !PT ;  /* 0x000000301f037210 */ /* 0x000fe40000ffe403 */
[-C--:B------:R-:W-:Y:S01]  /*8260*/  IADD3 R4, P6, R4, R30.reuse, RZ ;  /* 0x0000001e04047210 */ /* 0x080fe20007fde0ff */
[----:B------:R-:W-:-:S03]  /*8270*/  IMAD.WIDE.U32 R8, R47, R30, R2 ;  /* 0x0000001e2f087225 */ /* 0x000fc600078e0002 */
[----:B------:R-:W-:Y:S02]  /*8280*/  IADD3.X R5, R31, R48, R5, P6, !PT ;  /* 0x000000301f057210 */ /* 0x000fe400037fe405 */
[----:B------:R-:W-:Y:S02]  /*8290*/  IADD3 R12, P1, R34, R8, RZ ;  /* 0x00000008220c7210 */ /* 0x000fe40007f3e0ff */
[----:B------:R-:W-:Y:S01]  /*82a0*/  IADD3 R8, P2, R10, R30, RZ ;  /* 0x0000001e0a087210 */ /* 0x000fe20007f5e0ff */
[----:B------:R-:W-:Y:S01]  /*82b0*/  IMAD.WIDE.U32 R10, R32, 0x1c, R6 ;  /* 0x0000001c200a7825 */ /* 0x000fe200078e0006 */
[----:B------:R-:W-:Y:S02]  /*82c0*/  IADD3.X R13, R35, R49, R9, P1, !PT ;  /* 0x00000031230d7210 */ /* 0x000fe40000ffe409 */
[----:B------:R-:W-:Y:S01]  /*82d0*/  ISETP.GT.AND P1, PT, R45, 0x69, PT ;  /* 0x000000692d00780c */ /* 0x000fe20003f24270 */
[----:B------:R-:W-:Y:S02]  /*82e0*/  IMAD.IADD R11, R50, 0x1, R11 ;  /* 0x00000001320b7824 */ /* 0x000fe400078e020b */
[----:B------:R-:W-:Y:S01]  /*82f0*/  IMAD.X R9, R18, 0x1, R31, P2 ;  /* 0x0000000112097824 */ /* 0x000fe200010e061f */
[----:B------:R-:W-:-:S02]  /*8300*/  ISETP.GT.AND P5, PT, R44, RZ, P1 ;  /* 0x000000ff2c00720c */ /* 0x000fc40000fa4270 */
[----:B---3--:R-:W-:Y:S01]  /*8310*/  IADD3 R15, P2, R8, R28, RZ ;  /* 0x0000001c080f7210 */ /* 0x008fe20007f5e0ff */
[----:B----4-:R-:W-:-:S04]  /*8320*/  FMUL R16, R54, UR21 ;  /* 0x0000001536107c20 */ /* 0x010fc80008400000 */
[----:B------:R-:W-:Y:S01]  /*8330*/  FFMA R183, R183, UR20, R16 ;  /* 0x00000014b7b77c23 */ /* 0x000fe20008000010 */
[----:B------:R-:W-:Y:S01]  /*8340*/  IMAD.X R16, R9, 0x1, R27, P2 ;  /* 0x0000000109107824 */ /* 0x000fe200010e061b */
[----:B------:R-:W-:-:S03]  /*8350*/  LEA R14, P2, R15, UR10, 0x2 ;  /* 0x0000000a0f0e7c11 */ /* 0x000fc6000f8410ff */
[----:B------:R1:W-:Y:S01]  /*8360*/  @P4 STG.E desc[UR18][R10.64], R183 ;  /* 0x000000b70a004986 */ /* 0x0003e2000c101912 */
[----:B------:R-:W-:Y:S01]  /*8370*/  LEA.HI.X R15, R15, UR11, R16, 0x2, P2 ;  /* 0x0000000b0f0f7c11 */ /* 0x000fe200090f1410 */
[----:B------:R-:W-:Y:S08]  /*8380*/  @!P5 BRA `(.L_x_107) ;  /* 0x000000000004d947 */ /* 0x000ff00003800000 */
[----:B------:R3:W5:Y:S02]  /*8390*/  LDG.E.LTC128B R54, desc[UR18][R14.64] ;  /* 0x000000120e367981 */ /* 0x000764000c1e1920 */
.L_x_107:
[----:B------:R-:W-:Y:S05]  /*83a0*/  BSYNC B1 ;  /* 0x0000000000017941 */ /* 0x000fea0003800000 */
.L_x_106:
[----:B-12---:R-:W-:Y:S01]  /*83b0*/  IADD3 R6, P4, R6, R52, RZ ;  /* 0x0000003406067210 */ /* 0x006fe20007f9e0ff */
        /* <DEDUP_REMOVED lines=15> */
.L_x_109:
[----:B------:R-:W-:Y:S05]  /*84b0*/  BSYNC B1 ;  /* 0x0000000000017941 */ /* 0x000fea0003800000 */
.L_x_108:
[----:B-----5:R-:W-:Y:S01]  /*84c0*/  FMUL R12, R54, UR21 ;  /* 0x00000015360c7c20 */ /* 0x020fe20008400000 */
[----:B------:R-:W-:Y:S01]  /*84d0*/  ISETP.GT.AND P1, PT, R44, 0x8, P1 ;  /* 0x000000082c00780c */ /* 0x000fe20000f24270 */
[----:B--2---:R-:W-:Y:S01]  /*84e0*/  IMAD.WIDE.U32 R14, R46, UR23, R16 ;  /* 0x000000172e0e7c25 */ /* 0x004fe2000f8e0010 */
        /* <DEDUP_REMOVED lines=14> */
.L_x_111:
[----:B------:R-:W-:Y:S05]  /*85d0*/  BSYNC B1 ;  /* 0x0000000000017941 */ /* 0x000fea0003800000 */
.L_x_110:
[----:B---3-5:R-:W-:Y:S01]  /*85e0*/  FMUL R9, R54, UR21 ;  /* 0x0000001536097c20 */ /* 0x028fe20008400000 */
[----:B------:R-:W-:-:S03]  /*85f0*/  LEA R14, P2, R15, UR10, 0x2 ;  /* 0x0000000a0f0e7c11 */ /* 0x000fc6000f8410ff */
[----:B-1----:R-:W-:Y:S01]  /*8600*/  FFMA R19, R186, UR20, R9 ;  /* 0x00000014ba137c23 */ /* 0x002fe20008000009 */
[----:B------:R-:W-:-:S04]  /*8610*/  LEA.HI.X R15, R15, UR11, R16, 0x2, P2 ;  /* 0x0000000b0f0f7c11 */ /* 0x000fc800090f1410 */
[----:B------:R1:W-:Y:S04]  /*8620*/  @P1 STG.E desc[UR18][R6.64+0x20], R19 ;  /* 0x0000201306001986 */ /* 0x0003e8000c101912 */
[----:B------:R3:W4:Y:S01]  /*8630*/  @P4 LDG.E.LTC128B R54, desc[UR18][R14.64] ;  /* 0x000000120e364981 */ /* 0x000722000c1e1920 */
[----:B------:R-:W-:Y:S01]  /*8640*/  IMAD.WIDE.U32 R2, R30, 0x7, R2 ;  /* 0x000000071e027825 */ /* 0x000fe200078e0002 */
[-C--:B--2---:R-:W-:Y:S01]  /*8650*/  IADD3 R10, P2, R12, R30.reuse, RZ ;  /* 0x0000001e0c0a7210 */ /* 0x084fe20007f5e0ff */
[----:B------:R-:W-:Y:S02]  /*8660*/  BSSY B1, `(.L_x_112) ;  /* 0x0000017000017945 */ /* 0x000fe40003800000 */
[----:B------:R-:W-:Y:S01]  /*8670*/  IMAD.WIDE.U32 R12, R32, 0x1c, R6 ;  /* 0x0000001c200c7825 */ /* 0x000fe200078e0006 */
[----:B------:R-:W-:-:S03]  /*8680*/  IADD3 R8, P1, R2, R30, RZ ;  /* 0x0000001e02087210 */ /* 0x000fc60007f3e0ff */
[----:B------:R-:W-:Y:S01]  /*8690*/  IMAD.X R11, R18, 0x1, R31, P2 ;  /* 0x00000001120b7824 */ /* 0x000fe200010e061f */
[----:B------:R-:W-:Y:S01]  /*86a0*/  IADD3.X R9, R31, R48, R3, P1, !PT ;  /* 0x000000301f097210 */ /* 0x000fe20000ffe403 */
[----:B------:R-:W-:Y:S01]  /*86b0*/  IMAD.WIDE.U32 R4, R30, 0x7, R4 ;  /* 0x000000071e047825 */ /* 0x000fe200078e0004 */
[----:B------:R-:W-:-:S03]  /*86c0*/  IADD3 R13, R50, R13, RZ ;  /* 0x0000000d320d7210 */ /* 0x000fc60007ffe0ff */
[-C--:B------:R-:W-:Y:S01]  /*86d0*/  IMAD.WIDE.U32 R2, R47, R30.reuse, R8 ;  /* 0x0000001e2f027225 */ /* 0x080fe200078e0008 */
[----:B------:R-:W-:Y:S02]  /*86e0*/  IADD3 R4, P6, R4, R30, RZ ;  /* 0x0000001e04047210 */ /* 0x000fe40007fde0ff */
[----:B------:R-:W-:Y:S02]  /*86f0*/  IADD3 R16, P1, R34, R2, RZ ;  /* 0x0000000222107210 */ /* 0x000fe40007f3e0ff */
[----:B------:R-:W-:Y:S02]  /*8700*/  IADD3.X R5, R31, R48, R5, P6, !PT ;  /* 0x000000301f057210 */ /* 0x000fe400037fe405 */
[----:B------:R-:W-:Y:S02]  /*8710*/  IADD3.X R17, R35, R49, R3, P1, !PT ;  /* 0x0000003123117210 */ /* 0x000fe40000ffe403 */
[----:B------:R-:W-:Y:S02]  /*8720*/  ISETP.GT.AND P1, PT, R45, 0x71, PT ;  /* 0x000000712d00780c */ /* 0x000fe40003f24270 */
[----:B------:R-:W-:-:S02]  /*8730*/  IADD3 R3, P2, R10, R28, RZ ;  /* 0x0000001c0a037210 */ /* 0x000fc40007f5e0ff */
[----:B------:R-:W-:-:S03]  /*8740*/  ISETP.GT.AND P5, PT, R44, RZ, P1 ;  /* 0x000000ff2c00720c */ /* 0x000fc60000fa4270 */
[----:B---3--:R-:W-:Y:S02]  /*8750*/  IMAD.X R14, R11, 0x1, R27, P2 ;  /* 0x000000010b0e7824 */ /* 0x008fe400010e061b */
[----:B----4-:R-:W-:-:S04]  /*8760*/  FMUL R2, R54, UR21 ;  /* 0x0000001536027c20 */ /* 0x010fc80008400000 */
[----:B------:R-:W-:Y:S01]  /*8770*/  FFMA R187, R187, UR20, R2 ;  /* 0x00000014bbbb7c23 */ /* 0x000fe20008000002 */
[----:B------:R-:W-:-:S04]  /*8780*/  LEA R2, P2, R3, UR10, 0x2 ;  /* 0x0000000a03027c11 */ /* 0x000fc8000f8410ff */
[----:B------:R1:W-:Y:S01]  /*8790*/  @P4 STG.E desc[UR18][R12.64], R187 ;  /* 0x000000bb0c004986 */ /* 0x0003e2000c101912 */
[----:B------:R-:W-:Y:S01]  /*87a0*/  LEA.HI.X R3, R3, UR11, R14, 0x2, P2 ;  /* 0x0000000b03037c11 */ /* 0x000fe200090f140e */
[----:B------:R-:W-:Y:S07]  /*87b0*/  @!P5 BRA `(.L_x_113) ;  /* 0x000000000004d947 */ /* 0x000fee0003800000 */
[----:B------:R2:W5:Y:S02]  /*87c0*/  LDG.E.LTC128B R54, desc[UR18][R2.64] ;  /* 0x0000001202367981 */ /* 0x000564000c1e1920 */
.L_x_113:
[----:B------:R-:W-:Y:S05]  /*87d0*/  BSYNC B1 ;  /* 0x0000000000017941 */ /* 0x000fea0003800000 */
.L_x_112:
[----:B--2---:R-:W-:Y:S01]  /*87e0*/  IADD3 R2, P4, R6, R52, RZ ;  /* 0x0000003406027210 */ /* 0x004fe20007f9e0ff */
[----:B-1----:R-:W-:Y:S01]  /*87f0*/  IMAD.WIDE.U32 R18, R47, R30, R4 ;  /* 0x0000001e2f127225 */ /* 0x002fe200078e0004 */
        /* <DEDUP_REMOVED lines=14> */
.L_x_115:
[----:B------:R-:W-:Y:S05]  /*88e0*/  BSYNC B1 ;  /* 0x0000000000017941 */ /* 0x000fea0003800000 */
.L_x_114:
        /* <DEDUP_REMOVED lines=17> */
.L_x_117:
[----:B------:R-:W-:Y:S05]  /*8a00*/  BSYNC B1 ;  /* 0x0000000000017941 */ /* 0x000fea0003800000 */
.L_x_116:
[----:B-----5:R-:W-:Y:S01]  /*8a10*/  FMUL R7, R54, UR21 ;  /* 0x0000001536077c20 */ /* 0x020fe20008400000 */
[----:B---3--:R-:W-:-:S03]  /*8a20*/  LEA R10, P2, R16, UR10, 0x2 ;  /* 0x0000000a100a7c11 */ /* 0x008fc6000f8410ff */
[----:B------:R-:W-:Y:S01]  /*8a30*/  FFMA R15, R190, UR20, R7 ;  /* 0x00000014be0f7c23 */ /* 0x000fe20008000007 */
[----:B------:R-:W-:-:S04]  /*8a40*/  LEA.HI.X R11, R16, UR11, R17, 0x2, P2 ;  /* 0x0000000b100b7c11 */ /* 0x000fc800090f1411 */
[----:B------:R3:W-:Y:S04]  /*8a50*/  @P1 STG.E desc[UR18][R2.64+0x20], R15 ;  /* 0x0000200f02001986 */ /* 0x0007e8000c101912 */
[----:B------:R4:W3:Y:S01]  /*8a60*/  @P4 LDG.E.LTC128B R54, desc[UR18][R10.64] ;  /* 0x000000120a364981 */ /* 0x0008e2000c1e1920 */
[----:B------:R-:W-:Y:S01]  /*8a70*/  IMAD.WIDE.U32 R8, R30, 0x7, R8 ;  /* 0x000000071e087825 */ /* 0x000fe200078e0008 */
[----:B------:R-:W-:Y:S03]  /*8a80*/  BSSY B1, `(.L_x_118) ;  /* 0x0000019000017945 */ /* 0x000fe60003800000 */
[----:B--2---:R-:W-:Y:S01]  /*8a90*/  IMAD.WIDE.U32 R12, R32, 0x1c, R2 ;  /* 0x0000001c200c7825 */ /* 0x004fe200078e0002 */
[----:B------:R-:W-:-:S03]  /*8aa0*/  IADD3 R6, P1, R8, R30, RZ ;  /* 0x0000001e08067210 */ /* 0x000fc60007f3e0ff */
[----:B------:R-:W-:Y:S01]  /*8ab0*/  IMAD.WIDE.U32 R4, R30, 0x7, R4 ;  /* 0x000000071e047825 */ /* 0x000fe200078e0004 */
[----:B------:R-:W-:Y:S02]  /*8ac0*/  IADD3.X R7, R31, R48, R9, P1, !PT ;  /* 0x000000301f077210 */ /* 0x000fe40000ffe409 */
[----:B----4-:R-:W-:Y:S01]  /*8ad0*/  MOV R10, R12 ;  /* 0x0000000c000a7202 */ /* 0x010fe20000000f00 */
[----:B------:R-:W-:Y:S01]  /*8ae0*/  IMAD.IADD R11, R50, 0x1, R13 ;  /* 0x00000001320b7824 */ /* 0x000fe200078e020d */
[-C--:B------:R-:W-:Y:S01]  /*8af0*/  IADD3 R4, P6, R4, R30.reuse, RZ ;  /* 0x0000001e04047210 */ /* 0x080fe20007fde0ff */
[----:B------:R-:W-:-:S03]  /*8b00*/  IMAD.WIDE.U32 R8, R47, R30, R6 ;  /* 0x0000001e2f087225 */ /* 0x000fc600078e0006 */
[----:B------:R-:W-:Y:S02]  /*8b10*/  IADD3.X R5, R31, R48, R5, P6, !PT ;  /* 0x000000301f057210 */ /* 0x000fe400037fe405 */
[----:B------:R-:W-:Y:S02]  /*8b20*/  IADD3 R16, P1, R34, R8, RZ ;  /* 0x0000000822107210 */ /* 0x000fe40007f3e0ff */
[----:B------:R-:W-:Y:S02]  /*8b30*/  IADD3 R8, P2, R14, R30, RZ ;  /* 0x0000001e0e087210 */ /* 0x000fe40007f5e0ff */
[----:B------:R-:W-:Y:S02]  /*8b40*/  IADD3.X R17, R35, R49, R9, P1, !PT ;  /* 0x0000003123117210 */ /* 0x000fe40000ffe409 */
[----:B------:R-:W-:Y:S01]  /*8b50*/  ISETP.GT.AND P1, PT, R45, 0x79, PT ;  /* 0x000000792d00780c */ /* 0x000fe20003f24270 */
[----:B------:R-:W-:Y:S01]  /*8b60*/  IMAD.X R9, R18, 0x1, R31, P2 ;  /* 0x0000000112097824 */ /* 0x000fe200010e061f */
[----:B---3--:R-:W-:-:S02]  /*8b70*/  IADD3 R15, P2, R8, R28, RZ ;  /* 0x0000001c080f7210 */ /* 0x008fc40007f5e0ff */
[----:B------:R-:W-:-:S03]  /*8b80*/  ISETP.GT.AND P5, PT, R44, RZ, P1 ;  /* 0x000000ff2c00720c */ /* 0x000fc60000fa4270 */
[----:B------:R-:W-:Y:S02]  /*8b90*/  IMAD.X R18, R9, 0x1, R27, P2 ;  /* 0x0000000109127824 */ /* 0x000fe400010e061b */
[----:B------:R-:W-:-:S04]  /*8ba0*/  FMUL R14, R54, UR21 ;  /* 0x00000015360e7c20 */ /* 0x000fc80008400000 */
[----:B------:R-:W-:Y:S01]  /*8bb0*/  FFMA R191, R191, UR20, R14 ;  /* 0x00000014bfbf7c23 */ /* 0x000fe2000800000e */
[----:B------:R-:W-:-:S04]  /*8bc0*/  LEA R14, P2, R15, UR10, 0x2 ;  /* 0x0000000a0f0e7c11 */ /* 0x000fc8000f8410ff */
[----:B------:R2:W-:Y:S01]  /*8bd0*/  @P4 STG.E desc[UR18][R10.64], R191 ;  /* 0x000000bf0a004986 */ /* 0x0005e2000c101912 */
[----:B------:R-:W-:Y:S01]  /*8be0*/  LEA.HI.X R15, R15, UR11, R18, 0x2, P2 ;  /* 0x0000000b0f0f7c11 */ /* 0x000fe200090f1412 */
[----:B------:R-:W-:Y:S07]  /*8bf0*/  @!P5 BRA `(.L_x_119) ;  /* 0x000000000004d947 */ /* 0x000fee0003800000 */
[----:B------:R3:W5:Y:S02]  /*8c00*/  LDG.E.LTC128B R54, desc[UR18][R14.64] ;  /* 0x000000120e367981 */ /* 0x000764000c1e1920 */
.L_x_119:
[----:B------:R-:W-:Y:S05]  /*8c10*/  BSYNC B1 ;  /* 0x0000000000017941 */ /* 0x000fea0003800000 */
.L_x_118:
[----:B-1----:R-:W-:Y:S01]  /*8c20*/  IADD3 R2, P4, R2, R52, RZ ;  /* 0x0000003402027210 */ /* 0x002fe20007f9e0ff */
[----:B------:R-:W-:-:S04]  /*8c30*/  IMAD.WIDE.U32 R12, R46, UR23, R16 ;  /* 0x000000172e0c7c25 */ /* 0x000fc8000f8e0010 */
[----:B-----5:R-:W-:Y:S01]  /*8c40*/  FMUL R17, R54, UR21 ;  /* 0x0000001536117c20 */ /* 0x020fe20008400000 */
[----:B------:R-:W-:Y:S01]  /*8c50*/  ISETP.GT.AND P2, PT, R44, 0x8, P0 ;  /* 0x000000082c00780c */ /* 0x000fe20000744270 */
[----:B------:R-:W-:Y:S01]  /*8c60*/  BSSY B1, `(.L_x_120) ;  /* 0x000000c000017945 */ /* 0x000fe20003800000 */
[----:B------:R-:W-:Y:S02]  /*8c70*/  IMAD.X R3, R3, 0x1, R33, P4 ;  /* 0x0000000103037824 */ /* 0x000fe400020e0621 */
[----:B------:R-:W-:Y:S01]  /*8c80*/  FFMA R19, R192, UR20, R17 ;  /* 0x00000014c0137c23 */ /* 0x000fe20008000011 */
[----:B---3--:R-:W-:-:S04]  /*8c90*/  IMAD.WIDE.U32 R14, R47, R30, R4 ;  /* 0x0000001e2f0e7225 */ /* 0x008fc800078e0004 */
[----:B------:R1:W-:Y:S01]  /*8ca0*/  @P5 STG.E desc[UR18][R2.64], R19 ;  /* 0x0000001302005986 */ /* 0x0003e2000c101912 */
[----:B------:R-:W-:Y:S01]  /*8cb0*/  IADD3 R16, P4, R34, R14, RZ ;  /* 0x0000000e22107210 */ /* 0x000fe20007f9e0ff */
[----:B------:R-:W-:Y:S01]  /*8cc0*/  VIADD R13, R13, UR6 ;  /* 0x000000060d0d7c36 */ /* 0x000fe20008000000 */
[C---:B------:R-:W-:Y:S02]  /*8cd0*/  LEA R14, P0, R12.reuse, UR10, 0x2 ;  /* 0x0000000a0c0e7c11 */ /* 0x040fe4000f8010ff */
[----:B------:R-:W-:Y:S02]  /*8ce0*/  IADD3.X R17, R35, R49, R15, P4, !PT ;  /* 0x0000003123117210 */ /* 0x000fe400027fe40f */
[----:B------:R-:W-:Y:S01]  /*8cf0*/  LEA.HI.X R15, R12, UR11, R13, 0x2, P0 ;  /* 0x0000000b0c0f7c11 */ /* 0x000fe200080f140d */
[----:B------:R-:W-:Y:S08]  /*8d00*/  @!P2 BRA `(.L_x_121) ;  /* 0x000000000004a947 */ /* 0x000ff00003800000 */
[----:B------:R3:W5:Y:S02]  /*8d10*/  LDG.E.LTC128B R54, desc[UR18][R14.64+0x20] ;  /* 0x000020120e367981 */ /* 0x000764000c1e1920 */
.L_x_121:
[----:B------:R-:W-:Y:S05]  /*8d20*/  BSYNC B1 ;  /* 0x0000000000017941 */ /* 0x000fea0003800000 */
.L_x_120:
        /* <DEDUP_REMOVED lines=17> */
.L_x_123:
[----:B------:R-:W-:Y:S05]  /*8e40*/  BSYNC B1 ;  /* 0x0000000000017941 */ /* 0x000fea0003800000 */
.L_x_122:
[----:B--23-5:R-:W-:Y:S01]  /*8e50*/  FMUL R11, R54, UR21 ;  /* 0x00000015360b7c20 */ /* 0x02cfe20008400000 */
[----:B----4-:R-:W-:-:S03]  /*8e60*/  LEA R8, P2, R13, UR10, 0x2 ;  /* 0x0000000a0d087c11 */ /* 0x010fc6000f8410ff */
[----:B------:R-:W-:Y:S01]  /*8e70*/  FFMA R17, R194, UR20, R11 ;  /* 0x00000014c2117c23 */ /* 0x000fe2000800000b */
        /* <DEDUP_REMOVED lines=8> */
[----:B------:R-:W-:Y:S01]  /*8f00*/  IMAD.X R15, R18, 0x1, R31, P2 ;  /* 0x00000001120f7824 */ /* 0x000fe200010e061f */
[----:B------:R-:W-:Y:S02]  /*8f10*/  IADD3.X R7, R31, R48, R7, P1, !PT ;  /* 0x000000301f077210 */ /* 0x000fe40000ffe407 */
[----:B---3--:R-:W-:Y:S02]  /*8f20*/  IADD3 R9, P2, R14, R28, RZ ;  /* 0x0000001c0e097210 */ /* 0x008fe40007f5e0ff */
[-C--:B------:R-:W-:Y:S01]  /*8f30*/  IADD3 R4, P6, R4, R30.reuse, RZ ;  /* 0x0000001e04047210 */ /* 0x080fe20007fde0ff */
[----:B------:R-:W-:-:S03]  /*8f40*/  IMAD.WIDE.U32 R10, R47, R30, R6 ;  /* 0x0000001e2f0a7225 */ /* 0x000fc600078e0006 */
[----:B------:R-:W-:Y:S01]  /*8f50*/  IADD3.X R5, R31, R48, R5, P6, !PT ;  /* 0x000000301f057210 */ /* 0x000fe200037fe405 */
[----:B------:R-:W-:Y:S01]  /*8f60*/  IMAD.X R18, R15, 0x1, R27, P2 ;  /* 0x000000010f127824 */ /* 0x000fe200010e061b */
[----:B------:R-:W-:Y:S02]  /*8f70*/  IADD3 R12, P1, R34, R10, RZ ;  /* 0x0000000a220c7210 */ /* 0x000fe40007f3e0ff */
[----:B------:R-:W-:Y:S02]  /*8f80*/  LEA R8, P2, R9, UR10, 0x2 ;  /* 0x0000000a09087c11 */ /* 0x000fe4000f8410ff */
[----:B------:R-:W-:Y:S01]  /*8f90*/  IADD3.X R13, R35, R49, R11, P1, !PT ;  /* 0x00000031230d7210 */ /* 0x000fe20000ffe40b */
[----:B------:R-:W-:Y:S01]  /*8fa0*/  IMAD.WIDE.U32 R10, R32, 0x1c, R2 ;  /* 0x0000001c200a7825 */ /* 0x000fe200078e0002 */
[----:B------:R-:W-:Y:S02]  /*8fb0*/  ISETP.GT.AND P1, PT, R45, 0x81, PT ;  /* 0x000000812d00780c */ /* 0x000fe40003f24270 */
[----:B------:R-:W-:Y:S01]  /*8fc0*/  LEA.HI.X R9, R9, UR11, R18, 0x2, P2 ;  /* 0x0000000b09097c11 */ /* 0x000fe200090f1412 */
[----:B--2---:R-:W-:Y:S01]  /*8fd0*/  IMAD.IADD R17, R50, 0x1, R11 ;  /* 0x0000000132117824 */ /* 0x004fe200078e020b */
[----:B------:R-:W-:Y:S01]  /*8fe0*/  ISETP.GT.AND P5, PT, R44, RZ, P1 ;  /* 0x000000ff2c00720c */ /* 0x000fe20000fa4270 */
[----:B----4-:R-:W-:-:S04]  /*8ff0*/  FMUL R16, R54, UR21 ;  /* 0x0000001536107c20 */ /* 0x010fc80008400000 */
[----:B------:R-:W-:Y:S01]  /*9000*/  FFMA R195, R195, UR20, R16 ;  /* 0x00000014c3c37c23 */ /* 0x000fe20008000010 */
[----:B------:R-:W-:-:S05]  /*9010*/  IMAD.MOV.U32 R16, RZ, RZ, R10 ;  /* 0x000000ffff107224 */ /* 0x000fca00078e000a */
[----:B------:R2:W-:Y:S02]  /*9020*/  @P4 STG.E desc[UR18][R16.64], R195 ;  /* 0x000000c310004986 */ /* 0x0005e4000c101912 */
[----:B------:R-:W-:Y:S05]  /*9030*/  @!P5 BRA `(.L_x_125) ;  /* 0x000000000004d947 */ /* 0x000fea0003800000 */
[----:B------:R3:W5:Y:S02]  /*9040*/  LDG.E.LTC128B R54, desc[UR18][R8.64] ;  /* 0x0000001208367981 */ /* 0x000764000c1e1920 */
.L_x_125:
[----:B------:R-:W-:Y:S05]  /*9050*/  BSYNC B1 ;  /* 0x0000000000017941 */ /* 0x000fea0003800000 */
.L_x_124:
[----:B---3--:R-:W-:Y:S01]  /*9060*/  IMAD.WIDE.U32 R8, R46, UR23, R12 ;  /* 0x000000172e087c25 */ /* 0x008fe2000f8e000c */
[----:B-1----:R-:W-:-:S03]  /*9070*/  IADD3 R2, P4, R2, R52, RZ ;  /* 0x0000003402027210 */ /* 0x002fc60007f9e0ff */
[----:B-----5:R-:W-:Y:S01]  /*9080*/  FMUL R13, R54, UR21 ;  /* 0x00000015360d7c20 */ /* 0x020fe20008400000 */
[----:B------:R-:W-:Y:S01]  /*9090*/  ISETP.GT.AND P2, PT, R44, 0x8, P0 ;  /* 0x000000082c00780c */ /* 0x000fe20000744270 */
[----:B------:R-:W-:Y:S01]  /*90a0*/  IMAD.WIDE.U32 R10, R47, R30, R4 ;  /* 0x0000001e2f0a7225 */ /* 0x000fe200078e0004 */
[----:B------:R-:W-:-:S03]  /*90b0*/  IADD3.X R3, R3, R33, RZ, P4, !PT ;  /* 0x0000002103037210 */ /* 0x000fc600027fe4ff */
[----:B------:R-:W-:Y:S01]  /*90c0*/  FFMA R19, R196, UR20, R13 ;  /* 0x00000014c4137c23 */ /* 0x000fe2000800000d */
[----:B------:R-:W-:Y:S01]  /*90d0*/  BSSY B1, `(.L_x_126) ;  /* 0x0000009000017945 */ /* 0x000fe20003800000 */
[----:B------:R-:W-:Y:S01]  /*90e0*/  VIADD R9, R9, UR6 ;  /* 0x0000000609097c36 */ /* 0x000fe20008000000 */
[----:B------:R-:W-:Y:S02]  /*90f0*/  IADD3 R12, P4, R34, R10, RZ ;  /* 0x0000000a220c7210 */ /* 0x000fe40007f9e0ff */
[----:B------:R1:W-:Y:S01]  /*9100*/  @P5 STG.E desc[UR18][R2.64], R19 ;  /* 0x0000001302005986 */ /* 0x0003e2000c101912 */
[C---:B------:R-:W-:Y:S02]  /*9110*/  LEA R10, P0, R8.reuse, UR10, 0x2 ;  /* 0x0000000a080a7c11 */ /* 0x040fe4000f8010ff */
[----:B------:R-:W-:Y:S02]  /*9120*/  IADD3.X R13, R35, R49, R11, P4, !PT ;  /* 0x00000031230d7210 */ /* 0x000fe400027fe40b */
[----:B------:R-:W-:Y:S01]  /*9130*/  LEA.HI.X R11, R8, UR11, R9, 0x2, P0 ;  /* 0x0000000b080b7c11 */ /* 0x000fe200080f1409 */
[----:B------:R-:W-:Y:S08]  /*9140*/  @!P2 BRA `(.L_x_127) ;  /* 0x000000000004a947 */ /* 0x000ff00003800000 */
[----:B------:R3:W5:Y:S02]  /*9150*/  LDG.E.LTC128B R54, desc[UR18][R10.64+0x20] ;  /* 0x000020120a367981 */ /* 0x000764000c1e1920 */
.L_x_127:
[----:B------:R-:W-:Y:S05]  /*9160*/  BSYNC B1 ;  /* 0x0000000000017941 */ /* 0x000fea0003800000 */
.L_x_126:
        /* <DEDUP_REMOVED lines=17> */
.L_x_129:
[----:B------:R-:W-:Y:S05]  /*9280*/  BSYNC B1 ;  /* 0x0000000000017941 */ /* 0x000fea0003800000 */
.L_x_128:
[----:B----45:R-:W-:Y:S01]  /*9290*/  FMUL R11, R54, UR21 ;  /* 0x00000015360b7c20 */ /* 0x030fe20008400000 */
[----:B------:R-:W-:-:S03]  /*92a0*/  LEA R8, P2, R9, UR10, 0x2 ;  /* 0x0000000a09087c11 */ /* 0x000fc6000f8410ff */
[----:B--23--:R-:W-:Y:S01]  /*92b0*/  FFMA R17, R198, UR20, R11 ;  /* 0x00000014c6117c23 */ /* 0x00cfe2000800000b */
        /* <DEDUP_REMOVED lines=29> */
.L_x_131:
[----:B------:R-:W-:Y:S05]  /*9490*/  BSYNC B1 ;  /* 0x0000000000017941 */ /* 0x000fea0003800000 */
.L_x_130:
[----:B-1----:R-:W-:Y:S01]  /*94a0*/  IADD3 R2, P4, R2, R52, RZ ;  /* 0x0000003402027210 */ /* 0x002fe20007f9e0ff */
[----:B---3--:R-:W-:-:S04]  /*94b0*/  IMAD.WIDE.U32 R8, R46, UR23, R12 ;  /* 0x000000172e087c25 */ /* 0x008fc8000f8e000c */
[----:B-----5:R-:W-:Y:S01]  /*94c0*/  FMUL R13, R54, UR21 ;  /* 0x00000015360d7c20 */ /* 0x020fe20008400000 */
[----:B------:R-:W-:Y:S01]  /*94d0*/  ISETP.GT.AND P2, PT, R44, 0x8, P0 ;  /* 0x000000082c00780c */ /* 0x000fe20000744270 */
[----:B------:R-:W-:Y:S01]  /*94e0*/  BSSY B1, `(.L_x_132) ;  /* 0x000000c000017945 */ /* 0x000fe20003800000 */
[----:B------:R-:W-:Y:S02]  /*94f0*/  IMAD.X R3, R3, 0x1, R33, P4 ;  /* 0x0000000103037824 */ /* 0x000fe400020e0621 */
[----:B------:R-:W-:Y:S01]  /*9500*/  FFMA R19, R200, UR20, R13 ;  /* 0x00000014c8137c23 */ /* 0x000fe2000800000d */
[----:B------:R-:W-:Y:S01]  /*9510*/  IMAD.WIDE.U32 R10, R47, R30, R4 ;  /* 0x0000001e2f0a7225 */ /* 0x000fe200078e0004 */
[----:B------:R-:W-:-:S03]  /*9520*/  IADD3 R9, R9, UR6, RZ ;  /* 0x0000000609097c10 */ /* 0x000fc6000fffe0ff */
[----:B------:R1:W-:Y:S01]  /*9530*/  @P5 STG.E desc[UR18][R2.64], R19 ;  /* 0x0000001302005986 */ /* 0x0003e2000c101912 */
[----:B------:R-:W-:Y:S02]  /*9540*/  IADD3 R12, P4, R34, R10, RZ ;  /* 0x0000000a220c7210 */ /* 0x000fe40007f9e0ff */
[C---:B------:R-:W-:Y:S02]  /*9550*/  LEA R10, P0, R8.reuse, UR10, 0x2 ;  /* 0x0000000a080a7c11 */ /* 0x040fe4000f8010ff */
[----:B------:R-:W-:Y:S02]  /*9560*/  IADD3.X R13, R35, R49, R11, P4, !PT ;  /* 0x00000031230d7210 */ /* 0x000fe400027fe40b */
[----:B------:R-:W-:Y:S01]  /*9570*/  LEA.HI.X R11, R8, UR11, R9, 0x2, P0 ;  /* 0x0000000b080b7c11 */ /* 0x000fe200080f1409 */
[----:B------:R-:W-:Y:S08]  /*9580*/  @!P2 BRA `(.L_x_133) ;  /* 0x000000000004a947 */ /* 0x000ff00003800000 */
[----:B------:R3:W5:Y:S02]  /*9590*/  LDG.E.LTC128B R54, desc[UR18][R10.64+0x20] ;  /* 0x000020120a367981 */ /* 0x000764000c1e1920 */
.L_x_133:
[----:B------:R-:W-:Y:S05]  /*95a0*/  BSYNC B1 ;  /* 0x0000000000017941 */ /* 0x000fea0003800000 */
.L_x_132:
        /* <DEDUP_REMOVED lines=17> */
.L_x_135:
[----:B------:R-:W-:Y:S05]  /*96c0*/  BSYNC B1 ;  /* 0x0000000000017941 */ /* 0x000fea0003800000 */
.L_x_134:
        /* <DEDUP_REMOVED lines=32> */
.L_x_137:
[----:B------:R-:W-:Y:S05]  /*98d0*/  BSYNC B1 ;  /* 0x0000000000017941 */ /* 0x000fea0003800000 */
.L_x_136:
[----:B-1----:R-:W-:Y:S01]  /*98e0*/  IADD3 R2, P4, R2, R52, RZ ;  /* 0x0000003402027210 */ /* 0x002fe20007f9e0ff */
[----:B---3--:R-:W-:-:S04]  /*98f0*/  IMAD.WIDE.U32 R8, R46, UR23, R12 ;  /* 0x000000172e087c25 */ /* 0x008fc8000f8e000c */
[----:B-----5:R-:W-:Y:S01]  /*9900*/  FMUL R13, R54, UR21 ;  /* 0x00000015360d7c20 */ /* 0x020fe20008400000 */
[----:B------:R-:W-:Y:S01]  /*9910*/  ISETP.GT.AND P2, PT, R44, 0x8, P0 ;  /* 0x000000082c00780c */ /* 0x000fe20000744270 */
[----:B------:R-:W-:Y:S01]  /*9920*/  BSSY B1, `(.L_x_138) ;  /* 0x000000c000017945 */ /* 0x000fe20003800000 */
[----:B------:R-:W-:Y:S02]  /*9930*/  IMAD.X R3, R3, 0x1, R33, P4 ;  /* 0x0000000103037824 */ /* 0x000fe400020e0621 */
[----:B------:R-:W-:Y:S01]  /*9940*/  FFMA R19, R204, UR20, R13 ;  /* 0x00000014cc137c23 */ /* 0x000fe2000800000d */
[----:B------:R-:W-:-:S04]  /*9950*/  IMAD.WIDE.U32 R10, R47, R30, R4 ;  /* 0x0000001e2f0a7225 */ /* 0x000fc800078e0004 */
        /* <DEDUP_REMOVED lines=8> */
.L_x_139:
[----:B------:R-:W-:Y:S05]  /*99e0*/  BSYNC B1 ;  /* 0x0000000000017941 */ /* 0x000fea0003800000 */
.L_x_138:
[----:B---3-5:R-:W-:Y:S01]  /*99f0*/  FMUL R10, R54, UR21 ;  /* 0x00000015360a7c20 */ /* 0x028fe20008400000 */
        /* <DEDUP_REMOVED lines=9> */
[----:B------:R-:W-:Y:S01]  /*9a90*/  IMAD.IADD R18, R48, 0x1, R15 ;  /* 0x0000000130127824 */ /* 0x000fe200078e020f */
[----:B------:R-:W-:Y:S02]  /*9aa0*/  IADD3 R9, P6, R28, R14, RZ ;  /* 0x0000000e1c097210 */ /* 0x000fe40007fde0ff */
[----:B------:R-:W-:-:S02]  /*9ab0*/  ISETP.GT.AND P4, PT, R44, RZ, P0 ;  /* 0x000000ff2c00720c */ /* 0x000fc40000784270 */
[----:B------:R-:W-:Y:S01]  /*9ac0*/  LEA.HI.X R11, R8, UR11, R11, 0x2, P5 ;  /* 0x0000000b080b7c11 */ /* 0x000fe2000a8f140b */
[----:B------:R-:W-:Y:S01]  /*9ad0*/  IMAD.X R12, R18, 0x1, R27, P6 ;  /* 0x00000001120c7824 */ /* 0x000fe200030e061b */
[----:B------:R-:W-:Y:S09]  /*9ae0*/  @!P1 BRA `(.L_x_141) ;  /* 0x0000000000049947 */ /* 0x000ff20003800000 */
[----:B------:R4:W5:Y:S02]  /*9af0*/  LDG.E.LTC128B R54, desc[UR18][R10.64+0x20] ;  /* 0x000020120a367981 */ /* 0x000964000c1e1920 */
.L_x_141:
[----:B------:R-:W-:Y:S05]  /*9b00*/  BSYNC B1 ;  /* 0x0000000000017941 */ /* 0x000fea0003800000 */
.L_x_140:
        /* <DEDUP_REMOVED lines=32> */
.L_x_143:
[----:B------:R-:W-:Y:S05]  /*9d10*/  BSYNC B1 ;  /* 0x0000000000017941 */ /* 0x000fea0003800000 */
.L_x_142:
        /* <DEDUP_REMOVED lines=16> */
.L_x_145:
[----:B------:R-:W-:Y:S05]  /*9e20*/  BSYNC B1 ;  /* 0x0000000000017941 */ /* 0x000fea0003800000 */
.L_x_144:
        /* <DEDUP_REMOVED lines=10> */
[----:B------:R-:W-:Y:S02]  /*9ed0*/  IADD3 R18, R48, R15, RZ ;  /* 0x0000000f30127210 */ /* 0x000fe40007ffe0ff */
[----:B------:R-:W-:Y:S02]  /*9ee0*/  IADD3 R9, P6, R28, R14, RZ ;  /* 0x0000000e1c097210 */ /* 0x000fe40007fde0ff */
[----:B------:R-:W-:-:S02]  /*9ef0*/  ISETP.GT.AND P4, PT, R44, RZ, P0 ;  /* 0x000000ff2c00720c */ /* 0x000fc40000784270 */
[----:B------:R-:W-:Y:S01]  /*9f00*/  LEA.HI.X R11, R8, UR11, R11, 0x2, P5 ;  /* 0x0000000b080b7c11 */ /* 0x000fe2000a8f140b */
[----:B------:R-:W-:Y:S01]  /*9f10*/  IMAD.X R12, R18, 0x1, R27, P6 ;  /* 0x00000001120c7824 */ /* 0x000fe200030e061b */
[----:B------:R-:W-:Y:S09]  /*9f20*/  @!P1 BRA `(.L_x_147) ;  /* 0x0000000000049947 */ /* 0x000ff20003800000 */
[----:B------:R4:W5:Y:S02]  /*9f30*/  LDG.E.LTC128B R54, desc[UR18][R10.64+0x20] ;  /* 0x000020120a367981 */ /* 0x000964000c1e1920 */
.L_x_147:
[----:B------:R-:W-:Y:S05]  /*9f40*/  BSYNC B1 ;  /* 0x0000000000017941 */ /* 0x000fea0003800000 */
.L_x_146:
        /* <DEDUP_REMOVED lines=13> */
[----:B------:R-:W-:Y:S02]  /*a020*/  IADD3 R18, P2, R14, R28, RZ ;  /* 0x0000001c0e127210 */ /* 0x000fe40007f5e0ff */
[-C--:B---3--:R-:W-:Y:S01]  /*a030*/  IADD3 R8, P6, R4, R30.reuse, RZ ;  /* 0x0000001e04087210 */ /* 0x088fe20007fde0ff */
[----:B------:R-:W-:-:S03]  /*a040*/  IMAD.WIDE.U32 R6, R47, R30, R10 ;  /* 0x0000001e2f067225 */ /* 0x000fc600078e000a */
[----:B------:R-:W-:Y:S02]  /*a050*/  IADD3.X R9, R31, R48, R5, P6, !PT ;  /* 0x000000301f097210 */ /* 0x000fe400037fe405 */
[----:B------:R-:W-:-:S04]  /*a060*/  IADD3 R12, P1, R34, R6, RZ ;  /* 0x00000006220c7210 */ /* 0x000fc80007f3e0ff */
[----:B------:R-:W-:Y:S01]  /*a070*/  IADD3.X R13, R35, R49, R7, P1, !PT ;  /* 0x00000031230d7210 */ /* 0x000fe20000ffe407 */
[----:B------:R-:W-:Y:S01]  /*a080*/  IMAD.WIDE.U32 R6, R32, 0x1c, R2 ;  /* 0x0000001c20067825 */ /* 0x000fe200078e0002 */
[----:B------:R-:W-:-:S03]  /*a090*/  ISETP.GT.AND P1, PT, R45, 0xa1, PT ;  /* 0x000000a12d00780c */ /* 0x000fc60003f24270 */
[----:B--2---:R-:W-:Y:S01]  /*a0a0*/  IMAD.IADD R17, R50, 0x1, R7 ;  /* 0x0000000132117824 */ /* 0x004fe200078e0207 */
[----:B------:R-:W-:Y:S01]  /*a0b0*/  ISETP.GT.AND P5, PT, R44, RZ, P1 ;  /* 0x000000ff2c00720c */ /* 0x000fe20000fa4270 */
[----:B------:R-:W-:Y:S01]  /*a0c0*/  IMAD.X R7, R15, 0x1, R27, P2 ;  /* 0x000000010f077824 */ /* 0x000fe200010e061b */
[----:B------:R-:W-:-:S04]  /*a0d0*/  LEA R4, P2, R18, UR10, 0x2 ;  /* 0x0000000a12047c11 */ /* 0x000fc8000f8410ff */
[----:B------:R-:W-:Y:S01]  /*a0e0*/  LEA.HI.X R5, R18, UR11, R7, 0x2, P2 ;  /* 0x0000000b12057c11 */ /* 0x000fe200090f1407 */
[----:B----4-:R-:W-:-:S04]  /*a0f0*/  FMUL R16, R54, UR21 ;  /* 0x0000001536107c20 */ /* 0x010fc80008400000 */
[----:B------:R-:W-:Y:S01]  /*a100*/  FFMA R211, R211, UR20, R16 ;  /* 0x00000014d3d37c23 */ /* 0x000fe20008000010 */
[----:B------:R-:W-:-:S05]  /*a110*/  IMAD.MOV.U32 R16, RZ, RZ, R6 ;  /* 0x000000ffff107224 */ /* 0x000fca00078e0006 */
[----:B------:R2:W-:Y:S01]  /*a120*/  @P4 STG.E desc[UR18][R16.64], R211 ;  /* 0x000000d310004986 */ /* 0x0005e2000c101912 */
[----:B------:R-:W-:Y:S05]  /*a130*/  @!P5 BRA `(.L_x_149) ;  /* 0x000000000004d947 */ /* 0x000fea0003800000 */
[----:B------:R3:W5:Y:S02]  /*a140*/  LDG.E.LTC128B R54, desc[UR18][R4.64] ;  /* 0x0000001204367981 */ /* 0x000764000c1e1920 */
.L_x_149:
[----:B------:R-:W-:Y:S05]  /*a150*/  BSYNC B1 ;  /* 0x0000000000017941 */ /* 0x000fea0003800000 */
.L_x_148:
        /* <DEDUP_REMOVED lines=16> */
.L_x_151:
[----:B------:R-:W-:Y:S05]  /*a260*/  BSYNC B1 ;  /* 0x0000000000017941 */ /* 0x000fea0003800000 */
.L_x_150:
        /* <DEDUP_REMOVED lines=17> */
.L_x_153:
[----:B------:R-:W-:Y:S05]  /*a380*/  BSYNC B1 ;  /* 0x0000000000017941 */ /* 0x000fea0003800000 */
.L_x_152:
        /* <DEDUP_REMOVED lines=32> */
.L_x_155:
[----:B------:R-:W-:Y:S05]  /*a590*/  BSYNC B1 ;  /* 0x0000000000017941 */ /* 0x000fea0003800000 */
.L_x_154:
        /* <DEDUP_REMOVED lines=16> */
.L_x_157:
[----:B------:R-:W-:Y:S05]  /*a6a0*/  BSYNC B1 ;  /* 0x0000000000017941 */ /* 0x000fea0003800000 */
.L_x_156:
        /* <DEDUP_REMOVED lines=17> */
.L_x_159:
[----:B------:R-:W-:Y:S05]  /*a7c0*/  BSYNC B1 ;  /* 0x0000000000017941 */ /* 0x000fea0003800000 */
.L_x_158:
        /* <DEDUP_REMOVED lines=10> */
[----:B------:R-:W-:-:S02]  /*a870*/  IADD3 R10, P1, R10, R30, RZ ;  /* 0x0000001e0a0a7210 */ /* 0x000fc40007f3e0ff */
[----:B------:R-:W-:Y:S02]  /*a880*/  IADD3.X R15, R18, R31, RZ, P2, !PT ;  /* 0x0000001f120f7210 */ /* 0x000fe400017fe4ff */
        /* <DEDUP_REMOVED lines=20> */
.L_x_161:
[----:B------:R-:W-:Y:S05]  /*a9d0*/  BSYNC B1 ;  /* 0x0000000000017941 */ /* 0x000fea0003800000 */
.L_x_160:
        /* <DEDUP_REMOVED lines=16> */
.L_x_163:
[----:B------:R-:W-:Y:S05]  /*aae0*/  BSYNC B1 ;  /* 0x0000000000017941 */ /* 0x000fea0003800000 */
.L_x_162:
        /* <DEDUP_REMOVED lines=17> */
.L_x_165:
[----:B------:R-:W-:Y:S05]  /*ac00*/  BSYNC B1 ;  /* 0x0000000000017941 */ /* 0x000fea0003800000 */
.L_x_164:
        /* <DEDUP_REMOVED lines=23> */
[----:B------:R-:W-:-:S02]  /*ad80*/  LEA.HI.X R5, R5, UR11, R18, 0x2, P2 ;  /* 0x0000000b05057c11 */ /* 0x000fc400090f1412 */
[----:B--2---:R-:W-:Y:S02]  /*ad90*/  IADD3 R17, R50, R7, RZ ;  /* 0x0000000732117210 */ /* 0x004fe40007ffe0ff */
[----:B------:R-:W-:Y:S01]  /*ada0*/  ISETP.GT.AND P5, PT, R44, RZ, P1 ;  /* 0x000000ff2c00720c */ /* 0x000fe20000fa4270 */
[----:B----4-:R-:W-:-:S04]  /*adb0*/  FMUL R16, R54, UR21 ;  /* 0x0000001536107c20 */ /* 0x010fc80008400000 */
[----:B------:R-:W-:Y:S01]  /*adc0*/  FFMA R223, R223, UR20, R16 ;  /* 0x00000014dfdf7c23 */ /* 0x000fe20008000010 */
[----:B------:R-:W-:-:S05]  /*add0*/  IMAD.MOV.U32 R16, RZ, RZ, R6 ;  /* 0x000000ffff107224 */ /* 0x000fca00078e0006 */
[----:B------:R2:W-:Y:S02]  /*ade0*/  @P4 STG.E desc[UR18][R16.64], R223 ;  /* 0x000000df10004986 */ /* 0x0005e4000c101912 */
[----:B------:R-:W-:Y:S05]  /*adf0*/  @!P5 BRA `(.L_x_167) ;  /* 0x000000000004d947 */ /* 0x000fea0003800000 */
[----:B------:R3:W5:Y:S02]  /*ae00*/  LDG.E.LTC128B R54, desc[UR18][R4.64] ;  /* 0x0000001204367981 */ /* 0x000764000c1e1920 */
.L_x_167:
[----:B------:R-:W-:Y:S05]  /*ae10*/  BSYNC B1 ;  /* 0x0000000000017941 */ /* 0x000fea0003800000 */
.L_x_166:
        /* <DEDUP_REMOVED lines=16> */
.L_x_169:
[----:B------:R-:W-:Y:S05]  /*af20*/  BSYNC B1 ;  /* 0x0000000000017941 */ /* 0x000fea0003800000 */
.L_x_168:
        /* <DEDUP_REMOVED lines=17> */
.L_x_171:
[----:B------:R-:W-:Y:S05]  /*b040*/  BSYNC B1 ;  /* 0x0000000000017941 */ /* 0x000fea0003800000 */
.L_x_170:
        /* <DEDUP_REMOVED lines=15> */
[----:B------:R-:W-:Y:S01]  /*b140*/  IMAD.WIDE.U32 R6, R47, R30, R10 ;  /* 0x0000001e2f067225 */ /* 0x000fe200078e000a */
[----:B------:R-:W-:Y:S02]  /*b150*/  IADD3.X R18, R15, R27, RZ, P2, !PT ;  /* 0x0000001b0f127210 */ /* 0x000fe400017fe4ff */
[----:B------:R-:W-:Y:S02]  /*b160*/  LEA R4, P2, R5, UR10, 0x2 ;  /* 0x0000000a05047c11 */ /* 0x000fe4000f8410ff */
[----:B------:R-:W-:-:S02]  /*b170*/  IADD3 R12, P1, R34, R6, RZ ;  /* 0x00000006220c7210 */ /* 0x000fc40007f3e0ff */
[----:B------:R-:W-:Y:S02]  /*b180*/  IADD3.X R9, R31, R48, R9, P6, !PT ;  /* 0x000000301f097210 */ /* 0x000fe400037fe409 */
        /* <DEDUP_REMOVED lines=12> */
.L_x_173:
[----:B------:R-:W-:Y:S05]  /*b250*/  BSYNC B1 ;  /* 0x0000000000017941 */ /* 0x000fea0003800000 */
.L_x_172:
        /* <DEDUP_REMOVED lines=16> */
.L_x_175:
[----:B------:R-:W-:Y:S05]  /*b360*/  BSYNC B1 ;  /* 0x0000000000017941 */ /* 0x000fea0003800000 */
.L_x_174:
[----:B---3-5:R-:W-:Y:S01]  /*b370*/  FMUL R7, R54, UR21 ;  /* 0x0000001536077c20 */ /* 0x028fe20008400000 */
[----:B------:R-:W-:Y:S01]  /*b380*/  IMAD.WIDE.U32 R4, R46, UR23, R12 ;  /* 0x000000172e047c25 */ /* 0x000fe2000f8e000c */
[----:B------:R-:W-:Y:S01]  /*b390*/  ISETP.GT.AND P1, PT, R44, 0x8, P1 ;  /* 0x000000082c00780c */ /* 0x000fe20000f24270 */
[----:B------:R-:W-:Y:S02]  /*b3a0*/  BSSY B1, `(.L_x_176) ;  /* 0x000000e000017945 */ /* 0x000fe40003800000 */
[----:B------:R-:W-:Y:S01]  /*b3b0*/  FFMA R13, R0, UR20, R7 ;  /* 0x00000014000d7c23 */ /* 0x000fe20008000007 */
[----:B------:R-:W-:Y:S01]  /*b3c0*/  IMAD.WIDE.U32 R14, R30, 0x7, R14 ;  /* 0x000000071e0e7825 */ /* 0x000fe200078e000e */
[----:B------:R-:W-:Y:S02]  /*b3d0*/  LEA R6, P5, R4, UR10, 0x2 ;  /* 0x0000000a04067c11 */ /* 0x000fe4000f8a10ff */
[----:B------:R-:W-:Y:S01]  /*b3e0*/  ISETP.GT.AND P0, PT, R45, 0xc8, PT ;  /* 0x000000c82d00780c */ /* 0x000fe20003f04270 */
[----:B------:R3:W-:Y:S01]  /*b3f0*/  @P2 STG.E desc[UR18][R16.64+0x20], R13 ;  /* 0x0000200d10002986 */ /* 0x0007e2000c101912 */
[----:B------:R-:W-:Y:S01]  /*b400*/  VIADD R5, R5, UR6 ;  /* 0x0000000605057c36 */ /* 0x000fe20008000000 */
[----:B------:R-:W-:Y:S01]  /*b410*/  IADD3 R0, P6, R28, R14, RZ ;  /* 0x0000000e1c007210 */ /* 0x000fe20007fde0ff */
[----:B------:R-:W-:Y:S01]  /*b420*/  IMAD.IADD R18, R48, 0x1, R15 ;  /* 0x0000000130127824 */ /* 0x000fe200078e020f */
[----:B------:R-:W-:-:S02]  /*b430*/  ISETP.GT.AND P4, PT, R44, RZ, P0 ;  /* 0x000000ff2c00720c */ /* 0x000fc40000784270 */
[----:B------:R-:W-:Y:S01]  /*b440*/  LEA.HI.X R7, R4, UR11, R5, 0x2, P5 ;  /* 0x0000000b04077c11 */ /* 0x000fe2000a8f1405 */
[----:B------:R-:W-:Y:S01]  /*b450*/  IMAD.X R5, R18, 0x1, R27, P6 ;  /* 0x0000000112057824 */ /* 0x000fe200030e061b */
[----:B------:R-:W-:Y:S09]  /*b460*/  @!P1 BRA `(.L_x_177) ;  /* 0x0000000000049947 */ /* 0x000ff20003800000 */
[----:B------:R4:W5:Y:S02]  /*b470*/  LDG.E.LTC128B R54, desc[UR18][R6.64+0x20] ;  /* 0x0000201206367981 */ /* 0x000964000c1e1920 */
.L_x_177:
[----:B------:R-:W-:Y:S05]  /*b480*/  BSYNC B1 ;  /* 0x0000000000017941 */ /* 0x000fea0003800000 */
.L_x_176:
        /* <DEDUP_REMOVED lines=16> */
[----:B------:R-:W-:Y:S02]  /*b590*/  IADD3.X R9, R31, R48, R9, P6, !PT ;  /* 0x000000301f097210 */ /* 0x000fe400037fe409 */
[----:B------:R-:W-:-:S04]  /*b5a0*/  IADD3 R12, P1, R34, R6, RZ ;  /* 0x00000006220c7210 */ /* 0x000fc80007f3e0ff */
[----:B------:R-:W-:Y:S01]  /*b5b0*/  IADD3.X R13, R35, R49, R7, P1, !PT ;  /* 0x00000031230d7210 */ /* 0x000fe20000ffe407 */
[----:B------:R-:W-:Y:S01]  /*b5c0*/  IMAD.WIDE.U32 R6, R32, 0x1c, R2 ;  /* 0x0000001c20067825 */ /* 0x000fe200078e0002 */
[----:B------:R-:W-:-:S03]  /*b5d0*/  ISETP.GT.AND P1, PT, R45, 0xc9, PT ;  /* 0x000000c92d00780c */ /* 0x000fc60003f24270 */
[----:B--2---:R-:W-:Y:S01]  /*b5e0*/  IMAD.IADD R17, R50, 0x1, R7 ;  /* 0x0000000132117824 */ /* 0x004fe200078e0207 */
[----:B------:R-:W-:Y:S02]  /*b5f0*/  MOV R16, R6 ;  /* 0x0000000600107202 */ /* 0x000fe40000000f00 */
        /* <DEDUP_REMOVED lines=9> */
.L_x_179:
[----:B------:R-:W-:Y:S05]  /*b690*/  BSYNC B1 ;  /* 0x0000000000017941 */ /* 0x000fea0003800000 */
.L_x_178:
[----:B------:R-:W4:Y:S01]  /*b6a0*/  LDL.LU R18, [R1+0xc] ;  /* 0x00000c0001127983 */ /* 0x000f220000300800 */
[----:B-1----:R-:W-:Y:S01]  /*b6b0*/  IADD3 R2, P4, R2, R52, RZ ;  /* 0x0000003402027210 */ /* 0x002fe20007f9e0ff */
[----:B-----5:R-:W-:Y:S01]  /*b6c0*/  FMUL R0, R54, UR21 ;  /* 0x0000001536007c20 */ /* 0x020fe20008400000 */
[----:B------:R-:W-:Y:S01]  /*b6d0*/  ISETP.GT.AND P2, PT, R44, 0x8, P0 ;  /* 0x000000082c00780c */ /* 0x000fe20000744270 */
[----:B------:R-:W-:Y:S01]  /*b6e0*/  IMAD.WIDE.U32 R6, R47, R30, R8 ;  /* 0x0000001e2f067225 */ /* 0x000fe200078e0008 */
[----:B------:R-:W-:Y:S03]  /*b6f0*/  BSSY B1, `(.L_x_180) ;  /* 0x000000c000017945 */ /* 0x000fe60003800000 */
[----:B------:R-:W-:Y:S02]  /*b700*/  IMAD.X R3, R3, 0x1, R33, P4 ;  /* 0x0000000103037824 */ /* 0x000fe400020e0621 */
[----:B---3--:R-:W-:Y:S01]  /*b710*/  IMAD.WIDE.U32 R4, R46, UR23, R12 ;  /* 0x000000172e047c25 */ /* 0x008fe2000f8e000c */
[----:B------:R-:W-:-:S03]  /*b720*/  IADD3 R12, P4, R34, R6, RZ ;  /* 0x00000006220c7210 */ /* 0x000fc60007f9e0ff */
[----:B------:R-:W-:Y:S01]  /*b730*/  VIADD R5, R5, UR6 ;  /* 0x0000000605057c36 */ /* 0x000fe20008000000 */
[C---:B------:R-:W-:Y:S02]  /*b740*/  LEA R6, P0, R4.reuse, UR10, 0x2 ;  /* 0x0000000a04067c11 */ /* 0x040fe4000f8010ff */
[----:B------:R-:W-:Y:S02]  /*b750*/  IADD3.X R13, R35, R49, R7, P4, !PT ;  /* 0x00000031230d7210 */ /* 0x000fe400027fe407 */
[----:B------:R-:W-:Y:S01]  /*b760*/  LEA.HI.X R7, R4, UR11, R5, 0x2, P0 ;  /* 0x0000000b04077c11 */ /* 0x000fe200080f1405 */
[----:B----4-:R-:W-:-:S05]  /*b770*/  FFMA R19, R18, UR20, R0 ;  /* 0x0000001412137c23 */ /* 0x010fca0008000000 */
[----:B------:R1:W-:Y:S01]  /*b780*/  @P5 STG.E desc[UR18][R2.64], R19 ;  /* 0x0000001302005986 */ /* 0x0003e2000c101912 */
[----:B------:R-:W-:Y:S05]  /*b790*/  @!P2 BRA `(.L_x_181) ;  /* 0x000000000004a947 */ /* 0x000fea0003800000 */
[----:B------:R3:W5:Y:S02]  /*b7a0*/  LDG.E.LTC128B R54, desc[UR18][R6.64+0x20] ;  /* 0x0000201206367981 */ /* 0x000764000c1e1920 */
.L_x_181:
[----:B------:R-:W-:Y:S05]  /*b7b0*/  BSYNC B1 ;  /* 0x0000000000017941 */ /* 0x000fea0003800000 */
.L_x_180:
[----:B---3--:R-:W3:Y:S01]  /*b7c0*/  LDL.LU R6, [R1+0x10] ;  /* 0x0000100001067983 */ /* 0x008ee20000300800 */
[----:B-----5:R-:W-:Y:S01]  /*b7d0*/  FMUL R0, R54, UR21 ;  /* 0x0000001536007c20 */ /* 0x020fe20008400000 */
[----:B------:R-:W-:Y:S01]  /*b7e0*/  IMAD.WIDE.U32 R4, R46, UR23, R12 ;  /* 0x000000172e047c25 */ /* 0x000fe2000f8e000c */
[----:B------:R-:W-:Y:S01]  /*b7f0*/  ISETP.GT.AND P1, PT, R44, 0x8, P1 ;  /* 0x000000082c00780c */ /* 0x000fe20000f24270 */
[----:B------:R-:W-:Y:S01]  /*b800*/  BSSY B1, `(.L_x_182) ;  /* 0x000000e000017945 */ /* 0x000fe20003800000 */
[----:B------:R-:W-:Y:S01]  /*b810*/  ISETP.GT.AND P0, PT, R45, 0xd0, PT ;  /* 0x000000d02d00780c */ /* 0x000fe20003f04270 */
[----:B------:R-:W-:-:S03]  /*b820*/  IMAD.WIDE.U32 R14, R30, 0x7, R14 ;  /* 0x000000071e0e7825 */ /* 0x000fc600078e000e */
[----:B------:R-:W-:Y:S01]  /*b830*/  ISETP.GT.AND P4, PT, R44, RZ, P0 ;  /* 0x000000ff2c00720c */ /* 0x000fe20000784270 */
[----:B------:R-:W-:Y:S01]  /*b840*/  VIADD R7, R5, UR6 ;  /* 0x0000000605077c36 */ /* 0x000fe20008000000 */
[----:B------:R-:W-:Y:S01]  /*b850*/  IADD3 R5, P6, R28, R14, RZ ;  /* 0x0000000e1c057210 */ /* 0x000fe20007fde0ff */
[----:B------:R-:W-:-:S04]  /*b860*/  IMAD.IADD R18, R48, 0x1, R15 ;  /* 0x0000000130127824 */ /* 0x000fc800078e020f */
[----:B------:R-:W-:Y:S02]  /*b870*/  IMAD.X R12, R18, 0x1, R27, P6 ;  /* 0x00000001120c7824 */ /* 0x000fe400030e061b */
[----:B---3--:R-:W-:Y:S01]  /*b880*/  FFMA R13, R6, UR20, R0 ;  /* 0x00000014060d7c23 */ /* 0x008fe20008000000 */
[----:B------:R-:W-:-:S04]  /*b890*/  LEA R6, P5, R4, UR10, 0x2 ;  /* 0x0000000a04067c11 */ /* 0x000fc8000f8a10ff */
[----:B------:R3:W-:Y:S01]  /*b8a0*/  @P2 STG.E desc[UR18][R16.64+0x20], R13 ;  /* 0x0000200d10002986 */ /* 0x0007e2000c101912 */
[----:B------:R-:W-:Y:S01]  /*b8b0*/  LEA.HI.X R7, R4, UR11, R7, 0x2, P5 ;  /* 0x0000000b04077c11 */ /* 0x000fe2000a8f1407 */
[----:B------:R-:W-:Y:S07]  /*b8c0*/  @!P1 BRA `(.L_x_183) ;  /* 0x0000000000049947 */ /* 0x000fee0003800000 */
[----:B------:R4:W5:Y:S02]  /*b8d0*/  LDG.E.LTC128B R54, desc[UR18][R6.64+0x20] ;  /* 0x0000201206367981 */ /* 0x000964000c1e1920 */
.L_x_183:
[----:B------:R-:W-:Y:S05]  /*b8e0*/  BSYNC B1 ;  /* 0x0000000000017941 */ /* 0x000fea0003800000 */
.L_x_182:
[----:B----4-:R-:W2:Y:S01]  /*b8f0*/  LDL.LU R6, [R1+0x14] ;  /* 0x0000140001067983 */ /* 0x010ea20000300800 */
[----:B-----5:R-:W-:Y:S01]  /*b900*/  FMUL R0, R54, UR21 ;  /* 0x0000001536007c20 */ /* 0x020fe20008400000 */
[C---:B------:R-:W-:Y:S02]  /*b910*/  LEA R4, P2, R5.reuse, UR10, 0x2 ;  /* 0x0000000a05047c11 */ /* 0x040fe4000f8410ff */
[----:B-1----:R-:W4:Y:S02]  /*b920*/  LDL.LU R19, [R1+0x18] ;  /* 0x0000180001137983 */ /* 0x002f240000300800 */
[----:B------:R-:W-:Y:S01]  /*b930*/  LEA.HI.X R5, R5, UR11, R12, 0x2, P2 ;  /* 0x0000000b05057c11 */ /* 0x000fe200090f140c */
[----:B------:R-:W-:-:S04]  /*b940*/  IMAD.WIDE.U32 R10, R30, 0x7, R10 ;  /* 0x000000071e0a7825 */ /* 0x000fc800078e000a */
[----:B--23--:R-:W-:-:S05]  /*b950*/  FFMA R17, R6, UR20, R0 ;  /* 0x0000001406117c23 */ /* 0x00cfca0008000000 */
[----:B------:R1:W-:Y:S04]  /*b960*/  @P1 STG.E desc[UR18][R2.64+0x20], R17 ;  /* 0x0000201102001986 */ /* 0x0003e8000c101912 */
[----:B------:R2:W3:Y:S01]  /*b970*/  @P4 LDG.E.LTC128B R54, desc[UR18][R4.64] ;  /* 0x0000001204364981 */ /* 0x0004e2000c1e1920 */
[-C--:B------:R-:W-:Y:S01]  /*b980*/  IADD3 R10, P1, R10, R30.reuse, RZ ;  /* 0x0000001e0a0a7210 */ /* 0x080fe20007f3e0ff */
[----:B------:R-:W-:Y:S01]  /*b990*/  IMAD.WIDE.U32 R8, R30, 0x7, R8 ;  /* 0x000000071e087825 */ /* 0x000fe200078e0008 */
[----:B------:R-:W-:Y:S01]  /*b9a0*/  IADD3 R14, P2, R14, R30, RZ ;  /* 0x0000001e0e0e7210 */ /* 0x000fe20007f5e0ff */
[----:B------:R-:W-:Y:S01]  /*b9b0*/  BSSY B1, `(.L_x_184) ;  /* 0x0000016000017945 */ /* 0x000fe20003800000 */
[----:B------:R-:W-:Y:S02]  /*b9c0*/  IADD3.X R11, R31, R48, R11, P1, !PT ;  /* 0x000000301f0b7210 */ /* 0x000fe40000ffe40b */
[----:B------:R-:W-:Y:S01]  /*b9d0*/  IADD3 R8, P6, R8, R30, RZ ;  /* 0x0000001e08087210 */ /* 0x000fe20007fde0ff */
[----:B------:R-:W-:-:S02]  /*b9e0*/  IMAD.X R15, R18, 0x1, R31, P2 ;  /* 0x00000001120f7824 */ /* 0x000fc400010e061f */
[----:B------:R-:W-:Y:S01]  /*b9f0*/  IMAD.WIDE.U32 R6, R47, R30, R10 ;  /* 0x0000001e2f067225 */ /* 0x000fe200078e000a */
[----:B--2---:R-:W-:Y:S02]  /*ba00*/  IADD3 R5, P2, R14, R28, RZ ;  /* 0x0000001c0e057210 */ /* 0x004fe40007f5e0ff */
[----:B------:R-:W-:Y:S02]  /*ba10*/  IADD3.X R9, R31, R48, R9, P6, !PT ;  /* 0x000000301f097210 */ /* 0x000fe400037fe409 */
[----:B------:R-:W-:-:S04]  /*ba20*/  IADD3 R12, P1, R34, R6, RZ ;  /* 0x00000006220c7210 */ /* 0x000fc80007f3e0ff */
[----:B------:R-:W-:Y:S01]  /*ba30*/  IADD3.X R13, R35, R49, R7, P1, !PT ;  /* 0x00000031230d7210 */ /* 0x000fe20000ffe407 */
[----:B------:R-:W-:Y:S01]  /*ba40*/  IMAD.WIDE.U32 R6, R32, 0x1c, R2 ;  /* 0x0000001c20067825 */ /* 0x000fe200078e0002 */
[----:B------:R-:W-:-:S03]  /*ba50*/  ISETP.GT.AND P1, PT, R45, 0xd1, PT ;  /* 0x000000d12d00780c */ /* 0x000fc60003f24270 */
[----:B-1----:R-:W-:Y:S01]  /*ba60*/  IMAD.IADD R17, R50, 0x1, R7 ;  /* 0x0000000132117824 */ /* 0x002fe200078e0207 */
[----:B------:R-:W-:Y:S01]  /*ba70*/  ISETP.GT.AND P5, PT, R44, RZ, P1 ;  /* 0x000000ff2c00720c */ /* 0x000fe20000fa4270 */
[----:B------:R-:W-:Y:S02]  /*ba80*/  IMAD.MOV.U32 R16, RZ, RZ, R6 ;  /* 0x000000ffff107224 */ /* 0x000fe400078e0006 */
[----:B---3--:R-:W-:-:S04]  /*ba90*/  FMUL R0, R54, UR21 ;  /* 0x0000001536007c20 */ /* 0x008fc80008400000 */
[----:B----4-:R-:W-:Y:S01]  /*baa0*/  FFMA R19, R19, UR20, R0 ;  /* 0x0000001413137c23 */ /* 0x010fe20008000000 */
[----:B------:R-:W-:Y:S01]  /*bab0*/  IMAD.X R0, R15, 0x1, R27, P2 ;  /* 0x000000010f007824 */ /* 0x000fe200010e061b */
[----:B------:R-:W-:-:S03]  /*bac0*/  LEA R4, P2, R5, UR10, 0x2 ;  /* 0x0000000a05047c11 */ /* 0x000fc6000f8410ff */
[----:B------:R1:W-:Y:S01]  /*bad0*/  @P4 STG.E desc[UR18][R16.64], R19 ;  /* 0x0000001310004986 */ /* 0x0003e2000c101912 */
[----:B------:R-:W-:Y:S01]  /*bae0*/  LEA.HI.X R5, R5, UR11, R0, 0x2, P2 ;  /* 0x0000000b05057c11 */ /* 0x000fe200090f1400 */
[----:B------:R-:W-:Y:S08]  /*baf0*/  @!P5 BRA `(.L_x_185) ;  /* 0x000000000004d947 */ /* 0x000ff00003800000 */
[----:B------:R2:W5:Y:S02]  /*bb00*/  LDG.E.LTC128B R54, desc[UR18][R4.64] ;  /* 0x0000001204367981 */ /* 0x000564000c1e1920 */
.L_x_185:
[----:B------:R-:W-:Y:S05]  /*bb10*/  BSYNC B1 ;  /* 0x0000000000017941 */ /* 0x000fea0003800000 */
.L_x_184:
[----:B------:R-:W1:Y:S01]  /*bb20*/  LDL.LU R18, [R1+0x1c] ;  /* 0x00001c0001127983 */ /* 0x000e620000300800 */
[----:B------:R-:W-:Y:S01]  /*bb30*/  IADD3 R2, P4, R2, R52, RZ ;  /* 0x0000003402027210 */ /* 0x000fe20007f9e0ff */
[----:B-----5:R-:W-:Y:S01]  /*bb40*/  FMUL R0, R54, UR21 ;  /* 0x0000001536007c20 */ /* 0x020fe20008400000 */
[----:B------:R-:W-:Y:S01]  /*bb50*/  ISETP.GT.AND P2, PT, R44, 0x8, P0 ;  /* 0x000000082c00780c */ /* 0x000fe20000744270 */
[----:B------:R-:W-:Y:S01]  /*bb60*/  IMAD.WIDE.U32 R6, R47, R30, R8 ;  /* 0x0000001e2f067225 */ /* 0x000fe200078e0008 */
[----:B------:R-:W-:Y:S01]  /*bb70*/  IADD3.X R3, R3, R33, RZ, P4, !PT ;  /* 0x0000002103037210 */ /* 0x000fe200027fe4ff */
[----:B------:R-:W-:Y:S02]  /*bb80*/  BSSY B1, `(.L_x_186) ;  /* 0x000000b000017945 */ /* 0x000fe40003800000 */
[----:B--2---:R-:W-:Y:S01]  /*bb90*/  IMAD.WIDE.U32 R4, R46, UR23, R12 ;  /* 0x000000172e047c25 */ /* 0x004fe2000f8e000c */
[----:B------:R-:W-:-:S03]  /*bba0*/  IADD3 R12, P4, R34, R6, RZ ;  /* 0x00000006220c7210 */ /* 0x000fc60007f9e0ff */
[----:B------:R-:W-:Y:S01]  /*bbb0*/  VIADD R5, R5, UR6 ;  /* 0x0000000605057c36 */ /* 0x000fe20008000000 */
[C---:B------:R-:W-:Y:S02]  /*bbc0*/  LEA R6, P0, R4.reuse, UR10, 0x2 ;  /* 0x0000000a04067c11 */ /* 0x040fe4000f8010ff */
[----:B------:R-:W-:Y:S02]  /*bbd0*/  IADD3.X R13, R35, R49, R7, P4, !PT ;  /* 0x00000031230d7210 */ /* 0x000fe400027fe407 */
[----:B------:R-:W-:Y:S01]  /*bbe0*/  LEA.HI.X R7, R4, UR11, R5, 0x2, P0 ;  /* 0x0000000b04077c11 */ /* 0x000fe200080f1405 */
[----:B-1----:R-:W-:-:S05]  /*bbf0*/  FFMA R19, R18, UR20, R0 ;  /* 0x0000001412137c23 */ /* 0x002fca0008000000 */
[----:B------:R1:W-:Y:S01]  /*bc00*/  @P5 STG.E desc[UR18][R2.64], R19 ;  /* 0x0000001302005986 */ /* 0x0003e2000c101912 */
[----:B------:R-:W-:Y:S05]  /*bc10*/  @!P2 BRA `(.L_x_187) ;  /* 0x000000000004a947 */ /* 0x000fea0003800000 */
[----:B------:R2:W5:Y:S02]  /*bc20*/  LDG.E.LTC128B R54, desc[UR18][R6.64+0x20] ;  /* 0x0000201206367981 */ /* 0x000564000c1e1920 */
.L_x_187:
[----:B------:R-:W-:Y:S05]  /*bc30*/  BSYNC B1 ;  /* 0x0000000000017941 */ /* 0x000fea0003800000 */
.L_x_186:
[----:B--2---:R-:W2:Y:S01]  /*bc40*/  LDL.LU R6, [R1+0x20] ;  /* 0x0000200001067983 */ /* 0x004ea20000300800 */
        /* <DEDUP_REMOVED lines=11> */
[----:B--2---:R-:W-:Y:S01]  /*bd00*/  FFMA R13, R6, UR20, R0 ;  /* 0x00000014060d7c23 */ /* 0x004fe20008000000 */
[----:B------:R-:W-:-:S04]  /*bd10*/  LEA R6, P5, R4, UR10, 0x2 ;  /* 0x0000000a04067c11 */ /* 0x000fc8000f8a10ff */
[----:B------:R2:W-:Y:S01]  /*bd20*/  @P2 STG.E desc[UR18][R16.64+0x20], R13 ;  /* 0x0000200d10002986 */ /* 0x0005e2000c101912 */
[----:B------:R-:W-:Y:S01]  /*bd30*/  LEA.HI.X R7, R4, UR11, R7, 0x2, P5 ;  /* 0x0000000b04077c11 */ /* 0x000fe2000a8f1407 */
[----:B------:R-:W-:Y:S07]  /*bd40*/  @!P1 BRA `(.L_x_189) ;  /* 0x0000000000049947 */ /* 0x000fee0003800000 */
[----:B------:R3:W5:Y:S02]  /*bd50*/  LDG.E.LTC128B R54, desc[UR18][R6.64+0x20] ;  /* 0x0000201206367981 */ /* 0x000764000c1e1920 */
.L_x_189:
[----:B------:R-:W-:Y:S05]  /*bd60*/  BSYNC B1 ;  /* 0x0000000000017941 */ /* 0x000fea0003800000 */
.L_x_188:
[----:B---3--:R-:W2:Y:S01]  /*bd70*/  LDL.LU R6, [R1+0x24] ;  /* 0x0000240001067983 */ /* 0x008ea20000300800 */
[----:B-----5:R-:W-:Y:S01]  /*bd80*/  FMUL R0, R54, UR21 ;  /* 0x0000001536007c20 */ /* 0x020fe20008400000 */
[C---:B------:R-:W-:Y:S02]  /*bd90*/  LEA R4, P2, R5.reuse, UR10, 0x2 ;  /* 0x0000000a05047c11 */ /* 0x040fe4000f8410ff */
[----:B-1----:R-:W3:Y:S02]  /*bda0*/  LDL.LU R19, [R1+0x28] ;  /* 0x0000280001137983 */ /* 0x002ee40000300800 */
[----:B------:R-:W-:Y:S01]  /*bdb0*/  LEA.HI.X R5, R5, UR11, R12, 0x2, P2 ;  /* 0x0000000b05057c11 */ /* 0x000fe200090f140c */
[----:B------:R-:W-:-:S04]  /*bdc0*/  IMAD.WIDE.U32 R10, R30, 0x7, R10 ;  /* 0x000000071e0a7825 */ /* 0x000fc800078e000a */
[----:B--2---:R-:W-:-:S05]  /*bdd0*/  FFMA R17, R6, UR20, R0 ;  /* 0x0000001406117c23 */ /* 0x004fca0008000000 */
[----:B------:R1:W-:Y:S04]  /*bde0*/  @P1 STG.E desc[UR18][R2.64+0x20], R17 ;  /* 0x0000201102001986 */ /* 0x0003e8000c101912 */
[----:B------:R2:W4:Y:S01]  /*bdf0*/  @P4 LDG.E.LTC128B R54, desc[UR18][R4.64] ;  /* 0x0000001204364981 */ /* 0x000522000c1e1920 */
        /* <DEDUP_REMOVED lines=17> */
[----:B----4-:R-:W-:-:S04]  /*bf10*/  FMUL R0, R54, UR21 ;  /* 0x0000001536007c20 */ /* 0x010fc80008400000 */
[----:B---3--:R-:W-:Y:S01]  /*bf20*/  FFMA R19, R19, UR20, R0 ;  /* 0x0000001413137c23 */ /* 0x008fe20008000000 */
[----:B------:R-:W-:Y:S01]  /*bf30*/  IMAD.X R0, R15, 0x1, R27, P2 ;  /* 0x000000010f007824 */ /* 0x000fe200010e061b */
[----:B------:R-:W-:-:S03]  /*bf40*/  LEA R4, P2, R5, UR10, 0x2 ;  /* 0x0000000a05047c11 */ /* 0x000fc6000f8410ff */
[----:B------:R1:W-:Y:S01]  /*bf50*/  @P4 STG.E desc[UR18][R16.64], R19 ;  /* 0x0000001310004986 */ /* 0x0003e2000c101912 */
[----:B------:R-:W-:Y:S01]  /*bf60*/  LEA.HI.X R5, R5, UR11, R0, 0x2, P2 ;  /* 0x0000000b05057c11 */ /* 0x000fe200090f1400 */
[----:B------:R-:W-:Y:S08]  /*bf70*/  @!P5 BRA `(.L_x_191) ;  /* 0x000000000004d947 */ /* 0x000ff00003800000 */
[----:B------:R2:W5:Y:S02]  /*bf80*/  LDG.E.LTC128B R54, desc[UR18][R4.64] ;  /* 0x0000001204367981 */ /* 0x000564000c1e1920 */
.L_x_191:
[----:B------:R-:W-:Y:S05]  /*bf90*/  BSYNC B1 ;  /* 0x0000000000017941 */ /* 0x000fea0003800000 */
.L_x_190:
[----:B------:R-:W1:Y:S01]  /*bfa0*/  LDL.LU R18, [R1+0x2c] ;  /* 0x00002c0001127983 */ /* 0x000e620000300800 */
[----:B------:R-:W-:Y:S01]  /*bfb0*/  IADD3 R2, P4, R2, R52, RZ ;  /* 0x0000003402027210 */ /* 0x000fe20007f9e0ff */
[----:B-----5:R-:W-:Y:S01]  /*bfc0*/  FMUL R0, R54, UR21 ;  /* 0x0000001536007c20 */ /* 0x020fe20008400000 */
[----:B------:R-:W-:Y:S01]  /*bfd0*/  ISETP.GT.AND P2, PT, R44, 0x8, P0 ;  /* 0x000000082c00780c */ /* 0x000fe20000744270 */
[----:B------:R-:W-:Y:S01]  /*bfe0*/  IMAD.WIDE.U32 R6, R47, R30, R8 ;  /* 0x0000001e2f067225 */ /* 0x000fe200078e0008 */
[----:B------:R-:W-:Y:S03]  /*bff0*/  BSSY B1, `(.L_x_192) ;  /* 0x000000c000017945 */ /* 0x000fe60003800000 */
[----:B------:R-:W-:Y:S02]  /*c000*/  IMAD.X R3, R3, 0x1, R33, P4 ;  /* 0x0000000103037824 */ /* 0x000fe400020e0621 */
[----:B--2---:R-:W-:Y:S01]  /*c010*/  IMAD.WIDE.U32 R4, R46, UR23, R12 ;  /* 0x000000172e047c25 */ /* 0x004fe2000f8e000c */
[----:B------:R-:W-:-:S04]  /*c020*/  IADD3 R12, P4, R34, R6, RZ ;  /* 0x00000006220c7210 */ /* 0x000fc80007f9e0ff */
[----:B------:R-:W-:Y:S02]  /*c030*/  IADD3 R5, R5, UR6, RZ ;  /* 0x0000000605057c10 */ /* 0x000fe4000fffe0ff */
[C---:B------:R-:W-:Y:S02]  /*c040*/  LEA R6, P0, R4.reuse, UR10, 0x2 ;  /* 0x0000000a04067c11 */ /* 0x040fe4000f8010ff */
[----:B------:R-:W-:Y:S02]  /*c050*/  IADD3.X R13, R35, R49, R7, P4, !PT ;  /* 0x00000031230d7210 */ /* 0x000fe400027fe407 */
[----:B------:R-:W-:Y:S01]  /*c060*/  LEA.HI.X R7, R4, UR11, R5, 0x2, P0 ;  /* 0x0000000b04077c11 */ /* 0x000fe200080f1405 */
[----:B-1----:R-:W-:-:S05]  /*c070*/  FFMA R19, R18, UR20, R0 ;  /* 0x0000001412137c23 */ /* 0x002fca0008000000 */
[----:B------:R1:W-:Y:S01]  /*c080*/  @P5 STG.E desc[UR18][R2.64], R19 ;  /* 0x0000001302005986 */ /* 0x0003e2000c101912 */
[----:B------:R-:W-:Y:S05]  /*c090*/  @!P2 BRA `(.L_x_193) ;  /* 0x000000000004a947 */ /* 0x000fea0003800000 */
[----:B------:R2:W5:Y:S02]  /*c0a0*/  LDG.E.LTC128B R54, desc[UR18][R6.64+0x20] ;  /* 0x0000201206367981 */ /* 0x000564000c1e1920 */
.L_x_193:
[----:B------:R-:W-:Y:S05]  /*c0b0*/  BSYNC B1 ;  /* 0x0000000000017941 */ /* 0x000fea0003800000 */
.L_x_192:
        /* <DEDUP_REMOVED lines=18> */
.L_x_195:
[----:B------:R-:W-:Y:S05]  /*c1e0*/  BSYNC B1 ;  /* 0x0000000000017941 */ /* 0x000fea0003800000 */
.L_x_194:
        /* <DEDUP_REMOVED lines=34> */
.L_x_197:
[----:B------:R-:W-:Y:S05]  /*c410*/  BSYNC B1 ;  /* 0x0000000000017941 */ /* 0x000fea0003800000 */
.L_x_196:
        /* <DEDUP_REMOVED lines=17> */
.L_x_199:
[----:B------:R-:W-:Y:S05]  /*c530*/  BSYNC B1 ;  /* 0x0000000000017941 */ /* 0x000fea0003800000 */
.L_x_198:
[----:B--2---:R-:W2:Y:S01]  /*c540*/  LDL.LU R6, [R1+0x40] ;  /* 0x0000400001067983 */ /* 0x004ea20000300800 */
[----:B-----5:R-:W-:Y:S01]  /*c550*/  FMUL R0, R54, UR21 ;  /* 0x0000001536007c20 */ /* 0x020fe20008400000 */
[----:B------:R-:W-:Y:S01]  /*c560*/  IMAD.WIDE.U32 R4, R46, UR23, R12 ;  /* 0x000000172e047c25 */ /* 0x000fe2000f8e000c */
[----:B------:R-:W-:Y:S01]  /*c570*/  ISETP.GT.AND P1, PT, R44, 0x8, P1 ;  /* 0x000000082c00780c */ /* 0x000fe20000f24270 */
[----:B------:R-:W-:Y:S01]  /*c580*/  BSSY B1, `(.L_x_200) ;  /* 0x000000e000017945 */ /* 0x000fe20003800000 */
[----:B------:R-:W-:Y:S01]  /*c590*/  ISETP.GT.AND P0, PT, R45, 0xe8, PT ;  /* 0x000000e82d00780c */ /* 0x000fe20003f04270 */
[----:B------:R-:W-:Y:S01]  /*c5a0*/  IMAD.WIDE.U32 R14, R30, 0x7, R14 ;  /* 0x000000071e0e7825 */ /* 0x000fe200078e000e */
[----:B------:R-:W-:Y:S02]  /*c5b0*/  IADD3 R7, R5, UR6, RZ ;  /* 0x0000000605077c10 */ /* 0x000fe4000fffe0ff */
[----:B------:R-:W-:Y:S01]  /*c5c0*/  ISETP.GT.AND P4, PT, R44, RZ, P0 ;  /* 0x000000ff2c00720c */ /* 0x000fe20000784270 */
[----:B------:R-:W-:Y:S01]  /*c5d0*/  IMAD.IADD R18, R48, 0x1, R15 ;  /* 0x0000000130127824 */ /* 0x000fe200078e020f */
[----:B------:R-:W-:-:S05]  /*c5e0*/  IADD3 R5, P6, R28, R14, RZ ;  /* 0x0000000e1c057210 */ /* 0x000fca0007fde0ff */
[----:B------:R-:W-:Y:S02]  /*c5f0*/  IMAD.X R12, R18, 0x1, R27, P6 ;  /* 0x00000001120c7824 */ /* 0x000fe400030e061b */
[----:B--2---:R-:W-:Y:S01]  /*c600*/  FFMA R13, R6, UR20, R0 ;  /* 0x00000014060d7c23 */ /* 0x004fe20008000000 */
[----:B------:R-:W-:-:S04]  /*c610*/  LEA R6, P5, R4, UR10, 0x2 ;  /* 0x0000000a04067c11 */ /* 0x000fc8000f8a10ff */
[----:B------:R2:W-:Y:S01]  /*c620*/  @P2 STG.E desc[UR18][R16.64+0x20], R13 ;  /* 0x0000200d10002986 */ /* 0x0005e2000c101912 */
[----:B------:R-:W-:Y:S01]  /*c630*/  LEA.HI.X R7, R4, UR11, R7, 0x2, P5 ;  /* 0x0000000b04077c11 */ /* 0x000fe2000a8f1407 */
[----:B------:R-:W-:Y:S07]  /*c640*/  @!P1 BRA `(.L_x_201) ;  /* 0x0000000000049947 */ /* 0x000fee0003800000 */
[----:B------:R3:W5:Y:S02]  /*c650*/  LDG.E.LTC128B R54, desc[UR18][R6.64+0x20] ;  /* 0x0000201206367981 */ /* 0x000764000c1e1920 */
.L_x_201:
[----:B------:R-:W-:Y:S05]  /*c660*/  BSYNC B1 ;  /* 0x0000000000017941 */ /* 0x000fea0003800000 */
.L_x_200:
        /* <DEDUP_REMOVED lines=34> */
.L_x_203:
[----:B------:R-:W-:Y:S05]  /*c890*/  BSYNC B1 ;  /* 0x0000000000017941 */ /* 0x000fea0003800000 */
.L_x_202:
        /* <DEDUP_REMOVED lines=17> */
.L_x_205:
[----:B------:R-:W-:Y:S05]  /*c9b0*/  BSYNC B1 ;  /* 0x0000000000017941 */ /* 0x000fea0003800000 */
.L_x_204:
        /* <DEDUP_REMOVED lines=9> */
[----:B------:R-:W-:Y:S02]  /*ca50*/  IADD3 R18, R48, R15, RZ ;  /* 0x0000000f30127210 */ /* 0x000fe40007ffe0ff */
        /* <DEDUP_REMOVED lines=8> */
.L_x_207:
[----:B------:R-:W-:Y:S05]  /*cae0*/  BSYNC B1 ;  /* 0x0000000000017941 */ /* 0x000fea0003800000 */
.L_x_206:
        /* <DEDUP_REMOVED lines=34> */
.L_x_209:
[----:B------:R-:W-:Y:S05]  /*cd10*/  BSYNC B1 ;  /* 0x0000000000017941 */ /* 0x000fea0003800000 */
.L_x_208:
        /* <DEDUP_REMOVED lines=17> */
.L_x_211:
[----:B------:R-:W-:Y:S05]  /*ce30*/  BSYNC B1 ;  /* 0x0000000000017941 */ /* 0x000fea0003800000 */
.L_x_210:
        /* <DEDUP_REMOVED lines=10> */
[----:B-1----:R-:W-:-:S05]  /*cee0*/  IMAD.IADD R19, R48, 0x1, R15 ;  /* 0x0000000130137824 */ /* 0x002fca00078e020f */
[----:B------:R-:W-:Y:S01]  /*cef0*/  IADD3.X R12, R19, R27, RZ, P6, !PT ;  /* 0x0000001b130c7210 */ /* 0x000fe200037fe4ff */
[----:B--2---:R-:W-:Y:S01]  /*cf00*/  FFMA R13, R6, UR20, R0 ;  /* 0x00000014060d7c23 */ /* 0x004fe20008000000 */
[----:B------:R-:W-:-:S04]  /*cf10*/  LEA R6, P5, R4, UR10, 0x2 ;  /* 0x0000000a04067c11 */ /* 0x000fc8000f8a10ff */
[----:B------:R1:W-:Y:S01]  /*cf20*/  @P2 STG.E desc[UR18][R16.64+0x20], R13 ;  /* 0x0000200d10002986 */ /* 0x0003e2000c101912 */
[----:B------:R-:W-:Y:S01]  /*cf30*/  LEA.HI.X R7, R4, UR11, R7, 0x2, P5 ;  /* 0x0000000b04077c11 */ /* 0x000fe2000a8f1407 */
[----:B------:R-:W-:Y:S07]  /*cf40*/  @!P1 BRA `(.L_x_213) ;  /* 0x0000000000049947 */ /* 0x000fee0003800000 */
[----:B------:R2:W5:Y:S02]  /*cf50*/  LDG.E.LTC128B R54, desc[UR18][R6.64+0x20] ;  /* 0x0000201206367981 */ /* 0x000564000c1e1920 */
.L_x_213:
[----:B------:R-:W-:Y:S05]  /*cf60*/  BSYNC B1 ;  /* 0x0000000000017941 */ /* 0x000fea0003800000 */
.L_x_212:
[----:B--2---:R-:W2:Y:S01]  /*cf70*/  LDL.LU R6, [R1+0x64] ;  /* 0x0000640001067983 */ /* 0x004ea20000300800 */
        /* <DEDUP_REMOVED lines=8> */
[----:B------:R-:W-:Y:S01]  /*d000*/  IADD3 R10, P1, R10, R30, RZ ;  /* 0x0000001e0a0a7210 */ /* 0x000fe20007f3e0ff */
[----:B------:R-:W-:Y:S01]  /*d010*/  IMAD.WIDE.U32 R12, R30, 0x7, R8 ;  /* 0x000000071e0c7825 */ /* 0x000fe200078e0008 */
[----:B------:R-:W-:Y:S01]  /*d020*/  IADD3 R52, P2, R2, R52, RZ ;  /* 0x0000003402347210 */ /* 0x000fe20007f5e0ff */
[----:B------:R-:W-:Y:S01]  /*d030*/  BSSY B1, `(.L_x_214) ;  /* 0x0000018000017945 */ /* 0x000fe20003800000 */
[----:B------:R-:W-:Y:S01]  /*d040*/  IADD3.X R11, R31, R48, R11, P1, !PT ;  /* 0x000000301f0b7210 */ /* 0x000fe20000ffe40b */
[----:B------:R-:W-:Y:S01]  /*d050*/  IMAD.WIDE.U32 R6, R32, 0x1c, R2 ;  /* 0x0000001c20067825 */ /* 0x000fe200078e0002 */
[----:B------:R-:W-:-:S03]  /*d060*/  ISETP.GT.AND P1, PT, R45, 0xf9, PT ;  /* 0x000000f92d00780c */ /* 0x000fc60003f24270 */
[----:B------:R-:W-:-:S04]  /*d070*/  IMAD.WIDE.U32 R10, R47, R30, R10 ;  /* 0x0000001e2f0a7225 */ /* 0x000fc800078e000a */
[----:B-1----:R-:W-:Y:S01]  /*d080*/  IMAD.IADD R15, R50, 0x1, R7 ;  /* 0x00000001320f7824 */ /* 0x002fe200078e0207 */
[----:B------:R-:W-:Y:S01]  /*d090*/  IADD3 R8, P5, R34, R10, RZ ;  /* 0x0000000a22087210 */ /* 0x000fe20007fbe0ff */
[----:B------:R-:W-:Y:S01]  /*d0a0*/  IMAD.X R53, R3, 0x1, R33, P2 ;  /* 0x0000000103357824 */ /* 0x000fe200010e0621 */
[-C--:B--2---:R-:W-:Y:S02]  /*d0b0*/  IADD3 R4, P2, R12, R30.reuse, RZ ;  /* 0x0000001e0c047210 */ /* 0x084fe40007f5e0ff */
[----:B------:R-:W-:Y:S02]  /*d0c0*/  IADD3.X R9, R35, R49, R11, P5, !PT ;  /* 0x0000003123097210 */ /* 0x000fe40002ffe40b */
[----:B------:R-:W-:Y:S01]  /*d0d0*/  IADD3 R28, P5, P6, R28, R30, R14 ;  /* 0x0000001e1c1c7210 */ /* 0x000fe20007ebe00e */
[----:B------:R-:W-:Y:S01]  /*d0e0*/  IMAD.MOV.U32 R14, RZ, RZ, R6 ;  /* 0x000000ffff0e7224 */ /* 0x000fe200078e0006 */
[----:B------:R-:W-:Y:S02]  /*d0f0*/  IADD3.X R5, R31, R48, R13, P2, !PT ;  /* 0x000000301f057210 */ /* 0x000fe400017fe40d */
[----:B------:R-:W-:-:S02]  /*d100*/  ISETP.GT.AND P2, PT, R44, RZ, P1 ;  /* 0x000000ff2c00720c */ /* 0x000fc40000f44270 */
[----:B------:R-:W-:Y:S01]  /*d110*/  IADD3.X R27, R27, R31, R19, P5, P6 ;  /* 0x0000001f1b1b7210 */ /* 0x000fe20002fec413 */
[----:B------:R-:W-:Y:S01]  /*d120*/  IMAD.WIDE.U32 R30, R47, R30, R4 ;  /* 0x0000001e2f1e7225 */ /* 0x000fe200078e0004 */
[----:B------:R-:W-:-:S03]  /*d130*/  LEA R2, P5, R28, UR10, 0x2 ;  /* 0x0000000a1c027c11 */ /* 0x000fc6000f8a10ff */
[----:B------:R-:W-:Y:S01]  /*d140*/  IMAD.WIDE.U32 R4, R46, UR23, R8 ;  /* 0x000000172e047c25 */ /* 0x000fe2000f8e0008 */
[----:B------:R-:W-:-:S03]  /*d150*/  LEA.HI.X R3, R28, UR11, R27, 0x2, P5 ;  /* 0x0000000b1c037c11 */ /* 0x000fc6000a8f141b */
[----:B----4-:R-:W-:-:S04]  /*d160*/  FMUL R0, R54, UR21 ;  /* 0x0000001536007c20 */ /* 0x010fc80008400000 */
[----:B---3--:R-:W-:-:S05]  /*d170*/  FFMA R7, R16, UR20, R0 ;  /* 0x0000001410077c23 */ /* 0x008fca0008000000 */
[----:B------:R1:W-:Y:S01]  /*d180*/  @P4 STG.E desc[UR18][R14.64], R7 ;  /* 0x000000070e004986 */ /* 0x0003e2000c101912 */
[----:B------:R-:W-:Y:S05]  /*d190*/  @!P2 BRA `(.L_x_215) ;  /* 0x000000000004a947 */ /* 0x000fea0003800000 */
[----:B------:R2:W5:Y:S02]  /*d1a0*/  LDG.E.LTC128B R54, desc[UR18][R2.64] ;  /* 0x0000001202367981 */ /* 0x000564000c1e1920 */
.L_x_215:
[----:B------:R-:W-:Y:S05]  /*d1b0*/  BSYNC B1 ;  /* 0x0000000000017941 */ /* 0x000fea0003800000 */
.L_x_214:
[----:B------:R-:W3:Y:S01]  /*d1c0*/  LDL.LU R8, [R1+0x6c] ;  /* 0x00006c0001087983 */ /* 0x000ee20000300800 */
[----:B-----5:R-:W-:Y:S01]  /*d1d0*/  FMUL R0, R54, UR21 ;  /* 0x0000001536007c20 */ /* 0x020fe20008400000 */
[----:B--2---:R-:W-:Y:S01]  /*d1e0*/  VIADD R3, R5, UR6 ;  /* 0x0000000605037c36 */ /* 0x004fe20008000000 */
[----:B------:R-:W-:Y:S01]  /*d1f0*/  ISETP.GT.AND P0, PT, R44, 0x8, P0 ;  /* 0x000000082c00780c */ /* 0x000fe20000704270 */
[----:B------:R-:W-:Y:S01]  /*d200*/  BSSY B1, `(.L_x_216) ;  /* 0x0000009000017945 */ /* 0x000fe20003800000 */
[----:B------:R-:W-:Y:S02]  /*d210*/  IADD3 R6, P5, R34, R30, RZ ;  /* 0x0000001e22067210 */ /* 0x000fe40007fbe0ff */
[C---:B------:R-:W-:Y:S02]  /*d220*/  LEA R2, P4, R4.reuse, UR10, 0x2 ;  /* 0x0000000a04027c11 */ /* 0x040fe4000f8810ff */
[----:B-1----:R-:W-:Y:S02]  /*d230*/  IADD3.X R7, R35, R49, R31, P5, !PT ;  /* 0x0000003123077210 */ /* 0x002fe40002ffe41f */
[----:B------:R-:W-:Y:S01]  /*d240*/  LEA.HI.X R3, R4, UR11, R3, 0x2, P4 ;  /* 0x0000000b04037c11 */ /* 0x000fe2000a0f1403 */
[----:B---3--:R-:W-:-:S05]  /*d250*/  FFMA R5, R8, UR20, R0 ;  /* 0x0000001408057c23 */ /* 0x008fca0008000000 */
[----:B------:R1:W-:Y:S01]  /*d260*/  @P2 STG.E desc[UR18][R52.64], R5 ;  /* 0x0000000534002986 */ /* 0x0003e2000c101912 */
[----:B------:R-:W-:Y:S05]  /*d270*/  @!P0 BRA `(.L_x_217) ;  /* 0x0000000000048947 */ /* 0x000fea0003800000 */
[----:B------:R2:W5:Y:S02]  /*d280*/  LDG.E.LTC128B R54, desc[UR18][R2.64+0x20] ;  /* 0x0000201202367981 */ /* 0x000564000c1e1920 */
.L_x_217:
[----:B------:R-:W-:Y:S05]  /*d290*/  BSYNC B1 ;  /* 0x0000000000017941 */ /* 0x000fea0003800000 */
.L_x_216:
[----:B--2---:R-:W1:Y:S01]  /*d2a0*/  LDL.LU R2, [R1+0x70] ;  /* 0x0000700001027983 */ /* 0x004e620000300800 */
[----:B------:R-:W-:Y:S01]  /*d2b0*/  ISETP.GT.AND P1, PT, R44, 0x8, P1 ;  /* 0x000000082c00780c */ /* 0x000fe20000f24270 */
[----:B-----5:R-:W-:Y:S01]  /*d2c0*/  FMUL R0, R54, UR21 ;  /* 0x0000001536007c20 */ /* 0x020fe20008400000 */
[----:B------:R-:W-:Y:S01]  /*d2d0*/  IMAD.WIDE.U32 R46, R46, UR23, R6 ;  /* 0x000000172e2e7c25 */ /* 0x000fe2000f8e0006 */
[----:B------:R-:W-:Y:S03]  /*d2e0*/  BSSY B1, `(.L_x_218) ;  /* 0x0000008000017945 */ /* 0x000fe60003800000 */
[----:B------:R-:W-:Y:S02]  /*d2f0*/  VIADD R3, R47, UR6 ;  /* 0x000000062f037c36 */ /* 0x000fe40008000000 */
[----:B-1----:R-:W-:-:S05]  /*d300*/  FFMA R5, R2, UR20, R0 ;  /* 0x0000001402057c23 */ /* 0x002fca0008000000 */
[----:B------:R1:W-:Y:S01]  /*d310*/  @P0 STG.E desc[UR18][R14.64+0x20], R5 ;  /* 0x000020050e000986 */ /* 0x0003e2000c101912 */
[----:B------:R-:W-:-:S04]  /*d320*/  LEA R2, P0, R46, UR10, 0x2 ;  /* 0x0000000a2e027c11 */ /* 0x000fc8000f8010ff */
[----:B------:R-:W-:Y:S01]  /*d330*/  LEA.HI.X R3, R46, UR11, R3, 0x2, P0 ;  /* 0x0000000b2e037c11 */ /* 0x000fe200080f1403 */
[----:B------:R-:W-:Y:S08]  /*d340*/  @!P1 BRA `(.L_x_219) ;  /* 0x0000000000049947 */ /* 0x000ff00003800000 */
[----:B------:R2:W5:Y:S02]  /*d350*/  LDG.E.LTC128B R54, desc[UR18][R2.64+0x20] ;  /* 0x0000201202367981 */ /* 0x000564000c1e1920 */
.L_x_219:
[----:B------:R-:W-:Y:S05]  /*d360*/  BSYNC B1 ;  /* 0x0000000000017941 */ /* 0x000fea0003800000 */
.L_x_218:
[----:B------:R-:W2:Y:S01]  /*d370*/  LDL.LU R0, [R1+0x8c] ;  /* 0x00008c0001007983 */ /* 0x000ea20000300800 */
[----:B-----5:R-:W-:-:S04]  /*d380*/  FMUL R54, R54, UR21 ;  /* 0x0000001536367c20 */ /* 0x020fc80008400000 */
[----:B--2---:R-:W-:Y:S01]  /*d390*/  FFMA R3, R0, UR20, R54 ;  /* 0x0000001400037c23 */ /* 0x004fe20008000036 */
[----:B------:R-:W-:Y:S06]  /*d3a0*/  @!P1 BRA `(.L_x_220) ;  /* 0x0000002400b89947 */ /* 0x000fec0003800000 */
[----:B------:R2:W-:Y:S01]  /*d3b0*/  STG.E desc[UR18][R52.64+0x20], R3 ;  /* 0x0000200334007986 */ /* 0x0005e2000c101912 */
[----:B------:R-:W-:Y:S05]  /*d3c0*/  BRA `(.L_x_220) ;  /* 0x0000002400b07947 */ /* 0x000fea0003800000 */
.L_x_29:
[----:B------:R-:W-:Y:S01]  /*d3d0*/  ISETP.GT.AND P0, PT, R45, 0x1, PT ;  /* 0x000000012d00780c */ /* 0x000fe20003f04270 */
[----:B------:R-:W-:Y:S01]  /*d3e0*/  ULDC.64 UR6, c[0x0][0x6c0] ;  /* 0x0001b00000067ab9 */ /* 0x000fe20000000a00 */
[----:B------:R-:W-:Y:S01]  /*d3f0*/  ISETP.GT.AND P1, PT, R44, 0x8, P1 ;  /* 0x000000082c00780c */ /* 0x000fe20000f24270 */
[----:B-----5:R-:W-:Y:S01]  /*d400*/  FMUL R35, R2, UR20 ;  /* 0x0000001402237c20 */ /* 0x020fe20008400000 */
[----:B------:R-:W-:Y:S01]  /*d410*/  LEA R24, P5, R36, UR6, 0x2 ;  /* 0x0000000624187c11 */ /* 0x000fe2000f8a10ff */
[----:B------:R-:W-:Y:S01]  /*d420*/  FMUL R37, R3, UR20 ;  /* 0x0000001403257c20 */ /* 0x000fe20008400000 */
[----:B------:R-:W-:Y:S01]  /*d430*/  ISETP.GT.AND P4, PT, R44, RZ, P0 ;  /* 0x000000ff2c00720c */ /* 0x000fe20000784270 */
[----:B------:R-:W-:Y:S01]  /*d440*/  FMUL R39, R4, UR20 ;  /* 0x0000001404277c20 */ /* 0x000fe20008400000 */
[----:B------:R-:W-:Y:S01]  /*d450*/  LEA.HI.X R25, R36, UR7, R43, 0x2, P5 ;  /* 0x0000000724197c11 */ /* 0x000fe2000a8f142b */
[C---:B------:R-:W-:Y:S01]  /*d460*/  IMAD.SHL.U32 R29, R32.reuse, 0x20, RZ ;  /* 0x00000020201d7824 */ /* 0x040fe200078e00ff */
[----:B------:R-:W-:Y:S01]  /*d470*/  LEA R26, P5, R32, R24, 0x2 ;  /* 0x00000018201a7211 */ /* 0x000fe200078a10ff */
[----:B------:R-:W-:Y:S01]  /*d480*/  FMUL R41, R5, UR20 ;  /* 0x0000001405297c20 */ /* 0x000fe20008400000 */
[----:B------:R-:W-:Y:S01]  /*d490*/  ISETP.GT.AND P0, PT, R44, 0x8, P0 ;  /* 0x000000082c00780c */ /* 0x000fe20000704270 */
[----:B------:R0:W-:Y:S01]  /*d4a0*/  @P2 STG.E desc[UR18][R24.64], R35 ;  /* 0x0000002318002986 */ /* 0x0001e2000c101912 */
[--C-:B------:R-:W-:Y:S01]  /*d4b0*/  LEA.HI.X R27, R32, R25, R33.reuse, 0x2, P5 ;  /* 0x00000019201b7211 */ /* 0x100fe200028f1421 */
[----:B------:R-:W-:Y:S01]  /*d4c0*/  FMUL R43, R6, UR20 ;  /* 0x00000014062b7c20 */ /* 0x000fe20008400000 */
[----:B------:R-:W-:Y:S01]  /*d4d0*/  SHF.L.U64.HI R31, R32, 0x5, R33 ;  /* 0x00000005201f7819 */ /* 0x000fe20000010221 */
[----:B------:R-:W-:Y:S01]  /*d4e0*/  IMAD R33, R33, 0x1c, RZ ;  /* 0x0000001c21217824 */ /* 0x000fe200078e02ff */
[----:B------:R-:W-:Y:S01]  /*d4f0*/  IADD3 R2, P2, R29, R26, RZ ;  /* 0x0000001a1d027210 */ /* 0x000fe20007f5e0ff */
[----:B------:R1:W-:Y:S01]  /*d500*/  @P4 STG.E desc[UR18][R26.64], R37 ;  /* 0x000000251a004986 */ /* 0x0003e2000c101912 */
[----:B------:R-:W-:Y:S01]  /*d510*/  FMUL R9, R9, UR20 ;  /* 0x0000001409097c20 */ /* 0x000fe20008400000 */
[----:B------:R-:W-:Y:S01]  /*d520*/  FMUL R11, R11, UR20 ;  /* 0x000000140b0b7c20 */ /* 0x000fe20008400000 */
[----:B------:R-:W-:Y:S01]  /*d530*/  FMUL R13, R13, UR20 ;  /* 0x000000140d0d7c20 */ /* 0x000fe20008400000 */
[----:B------:R2:W-:Y:S01]  /*d540*/  @P1 STG.E desc[UR18][R24.64+0x20], R39 ;  /* 0x0000202718001986 */ /* 0x0005e2000c101912 */
[----:B------:R-:W-:Y:S01]  /*d550*/  ISETP.GT.AND P1, PT, R45, 0x8, PT ;  /* 0x000000082d00780c */ /* 0x000fe20003f24270 */
[----:B------:R-:W-:Y:S01]  /*d560*/  IMAD.X R3, R31, 0x1, R27, P2 ;  /* 0x000000011f037824 */ /* 0x000fe200010e061b */
[C---:B------:R-:W-:Y:S01]  /*d570*/  ISETP.GT.AND P2, PT, R45.reuse, 0x10, PT ;  /* 0x000000102d00780c */ /* 0x040fe20003f44270 */
[----:B------:R3:W-:Y:S01]  /*d580*/  @P0 STG.E desc[UR18][R26.64+0x20], R41 ;  /* 0x000020291a000986 */ /* 0x0007e2000c101912 */
[----:B------:R-:W-:Y:S01]  /*d590*/  ISETP.GT.AND P0, PT, R45, 0x9, PT ;  /* 0x000000092d00780c */ /* 0x000fe20003f04270 */
[----:B0-----:R-:W-:Y:S01]  /*d5a0*/  FMUL R35, R8, UR20 ;  /* 0x0000001408237c20 */ /* 0x001fe20008400000 */
[----:B------:R-:W-:Y:S01]  /*d5b0*/  ISETP.GT.AND P4, PT, R44, RZ, P1 ;  /* 0x000000ff2c00720c */ /* 0x000fe20000f84270 */
[----:B------:R-:W-:Y:S01]  /*d5c0*/  IMAD.WIDE.U32 R4, R32, 0x1c, R2 ;  /* 0x0000001c20047825 */ /* 0x000fe200078e0002 */
[----:B------:R-:W-:-:S03]  /*d5d0*/  ISETP.GT.AND P5, PT, R44, RZ, P0 ;  /* 0x000000ff2c00720c */ /* 0x000fc600007a4270 */
[----:B-1----:R-:W-:Y:S01]  /*d5e0*/  FMUL R37, R10, UR20 ;  /* 0x000000140a257c20 */ /* 0x002fe20008400000 */
[C---:B------:R-:W-:Y:S01]  /*d5f0*/  ISETP.GT.AND P1, PT, R44.reuse, 0x8, P1 ;  /* 0x000000082c00780c */ /* 0x040fe20000f24270 */
[----:B--2---:R-:W-:Y:S01]  /*d600*/  FMUL R25, R7, UR20 ;  /* 0x0000001407197c20 */ /* 0x004fe20008400000 */
[C---:B------:R-:W-:Y:S01]  /*d610*/  ISETP.GT.AND P0, PT, R44.reuse, 0x8, P0 ;  /* 0x000000082c00780c */ /* 0x040fe20000704270 */
[----:B------:R-:W-:Y:S01]  /*d620*/  IMAD.IADD R5, R33, 0x1, R5 ;  /* 0x0000000121057824 */ /* 0x000fe200078e0205 */
[----:B------:R-:W-:Y:S01]  /*d630*/  ISETP.GT.AND P6, PT, R44, RZ, P2 ;  /* 0x000000ff2c00720c */ /* 0x000fe200017c4270 */
[----:B---3--:R-:W-:Y:S01]  /*d640*/  IMAD.WIDE.U32 R26, R32, 0x1c, R26 ;  /* 0x0000001c201a7825 */ /* 0x008fe200078e001a */
[----:B------:R-:W-:-:S03]  /*d650*/  ISETP.GT.AND P2, PT, R44, 0x8, P2 ;  /* 0x000000082c00780c */ /* 0x000fc60001744270 */
[----:B------:R-:W-:Y:S01]  /*d660*/  FMUL R15, R15, UR20 ;  /* 0x000000140f0f7c20 */ /* 0x000fe20008400000 */
[----:B------:R-:W-:-:S05]  /*d670*/  IMAD.IADD R27, R33, 0x1, R27 ;  /* 0x00000001211b7824 */ /* 0x000fca00078e021b */
[----:B------:R-:W-:Y:S01]  /*d680*/  @P4 STG.E desc[UR18][R26.64], R43 ;  /* 0x0000002b1a004986 */ /* 0x000fe2000c101912 */
[----:B------:R-:W-:-:S03]  /*d690*/  ISETP.GT.AND P4, PT, R45, 0x11, PT ;  /* 0x000000112d00780c */ /* 0x000fc60003f84270 */
[----:B------:R0:W-:Y:S01]  /*d6a0*/  @P5 STG.E desc[UR18][R2.64], R25 ;  /* 0x0000001902005986 */ /* 0x0001e2000c101912 */
[C---:B------:R-:W-:Y:S02]  /*d6b0*/  ISETP.GT.AND P5, PT, R44.reuse, RZ, P4 ;  /* 0x000000ff2c00720c */ /* 0x040fe400027a4270 */
[----:B------:R-:W-:Y:S01]  /*d6c0*/  ISETP.GT.AND P4, PT, R44, 0x8, P4 ;  /* 0x000000082c00780c */ /* 0x000fe20002784270 */
[----:B------:R-:W-:Y:S01]  /*d6d0*/  @P1 STG.E desc[UR18][R26.64+0x20], R35 ;  /* 0x000020231a001986 */ /* 0x000fe2000c101912 */
[----:B------:R-:W-:-:S03]  /*d6e0*/  IADD3 R6, P1, R29, R2, RZ ;  /* 0x000000021d067210 */ /* 0x000fc60007f3e0ff */
[----:B------:R1:W-:Y:S01]  /*d6f0*/  @P0 STG.E desc[UR18][R2.64+0x20], R9 ;  /* 0x0000200902000986 */ /* 0x0003e2000c101912 */
[----:B------:R-:W-:Y:S02]  /*d700*/  IADD3.X R7, R31, R3, RZ, P1, !PT ;  /* 0x000000031f077210 */ /* 0x000fe40000ffe4ff */
[C---:B------:R-:W-:Y:S01]  /*d710*/  ISETP.GT.AND P0, PT, R45.reuse, 0x18, PT ;  /* 0x000000182d00780c */ /* 0x040fe20003f04270 */
[----:B0-----:R-:W-:Y:S01]  /*d720*/  FMUL R25, R12, UR20 ;  /* 0x000000140c197c20 */ /* 0x001fe20008400000 */
[----:B------:R-:W-:Y:S01]  /*d730*/  ISETP.GT.AND P1, PT, R45, 0x19, PT ;  /* 0x000000192d00780c */ /* 0x000fe20003f24270 */
[----:B------:R-:W-:Y:S01]  /*d740*/  @P6 STG.E desc[UR18][R4.64], R37 ;  /* 0x0000002504006986 */ /* 0x000fe2000c101912 */
[C---:B------:R-:W-:Y:S02]  /*d750*/  ISETP.GT.AND P6, PT, R44.reuse, RZ, P0 ;  /* 0x000000ff2c00720c */ /* 0x040fe400007c4270 */
[C---:B------:R-:W-:Y:S01]  /*d760*/  ISETP.GT.AND P0, PT, R44.reuse, 0x8, P0 ;  /* 0x000000082c00780c */ /* 0x040fe20000704270 */
[----:B------:R-:W-:Y:S01]  /*d770*/  @P5 STG.E desc[UR18][R6.64], R11 ;  /* 0x0000000b06005986 */ /* 0x000fe2000c101912 */
[----:B------:R-:W-:Y:S01]  /*d780*/  ISETP.GT.AND P5, PT, R44, RZ, P1 ;  /* 0x000000ff2c00720c */ /* 0x000fe20000fa4270 */
[----:B-1----:R-:W-:-:S04]  /*d790*/  IMAD.WIDE.U32 R2, R32, 0x1c, R6 ;  /* 0x0000001c20027825 */ /* 0x002fc800078e0006 */
[----:B------:R-:W-:Y:S01]  /*d7a0*/  FMUL R9, R14, UR20 ;  /* 0x000000140e097c20 */ /* 0x000fe20008400000 */
[----:B------:R0:W-:Y:S01]  /*d7b0*/  @P2 STG.E desc[UR18][R4.64+0x20], R25 ;  /* 0x0000201904002986 */ /* 0x0001e2000c101912 */
[----:B------:R-:W-:Y:S01]  /*d7c0*/  ISETP.GT.AND P1, PT, R44, 0x8, P1 ;  /* 0x000000082c00780c */ /* 0x000fe20000f24270 */
[----:B------:R-:W-:Y:S02]  /*d7d0*/  IMAD.IADD R3, R33, 0x1, R3 ;  /* 0x0000000121037824 */ /* 0x000fe400078e0203 */
[----:B------:R1:W-:Y:S01]  /*d7e0*/  @P4 STG.E desc[UR18][R6.64+0x20], R13 ;  /* 0x0000200d06004986 */ /* 0x0003e2000c101912 */
[----:B------:R-:W-:-:S03]  /*d7f0*/  ISETP.GT.AND P4, PT, R45, 0x21, PT ;  /* 0x000000212d00780c */ /* 0x000fc60003f84270 */
[----:B------:R-:W-:Y:S01]  /*d800*/  @P6 STG.E desc[UR18][R2.64], R9 ;  /* 0x0000000902006986 */ /* 0x000fe2000c101912 */
[----:B0-----:R-:W-:-:S04]  /*d810*/  IADD3 R4, P2, R29, R6, RZ ;  /* 0x000000061d047210 */ /* 0x001fc80007f5e0ff */
[----:B-1----:R-:W-:Y:S01]  /*d820*/  IADD3 R6, P6, R29, R4, RZ ;  /* 0x000000041d067210 */ /* 0x002fe20007fde0ff */
[----:B------:R-:W-:Y:S01]  /*d830*/  IMAD.X R5, R31, 0x1, R7, P2 ;  /* 0x000000011f057824 */ /* 0x000fe200010e0607 */
[----:B------:R-:W-:Y:S01]  /*d840*/  ISETP.GT.AND P2, PT, R45, 0x20, PT ;  /* 0x000000202d00780c */ /* 0x000fe20003f44270 */
[----:B------:R-:W-:Y:S01]  /*d850*/  FMUL R13, R16, UR20 ;  /* 0x00000014100d7c20 */ /* 0x000fe20008400000 */
[----:B------:R-:W-:Y:S02]  /*d860*/  IMAD.WIDE.U32 R10, R32, 0x1c, R4 ;  /* 0x0000001c200a7825 */ /* 0x000fe400078e0004 */
[----:B------:R0:W-:Y:S01]  /*d870*/  @P5 STG.E desc[UR18][R4.64], R15 ;  /* 0x0000000f04005986 */ /* 0x0001e2000c101912 */
[C---:B------:R-:W-:Y:S01]  /*d880*/  ISETP.GT.AND P5, PT, R44.reuse, RZ, P2 ;  /* 0x000000ff2c00720c */ /* 0x040fe200017a4270 */
[----:B------:R-:W-:Y:S01]  /*d890*/  IMAD.X R7, R31, 0x1, R5, P6 ;  /* 0x000000011f077824 */ /* 0x000fe200030e0605 */
[----:B------:R-:W-:Y:S01]  /*d8a0*/  ISETP.GT.AND P6, PT, R44, RZ, P4 ;  /* 0x000000ff2c00720c */ /* 0x000fe200027c4270 */
[----:B------:R-:W-:Y:S01]  /*d8b0*/  FMUL R17, R17, UR20 ;  /* 0x0000001411117c20 */ /* 0x000fe20008400000 */
[----:B------:R-:W-:Y:S01]  /*d8c0*/  IMAD.IADD R11, R33, 0x1, R11 ;  /* 0x00000001210b7824 */ /* 0x000fe200078e020b */
[----:B------:R1:W-:Y:S01]  /*d8d0*/  @P0 STG.E desc[UR18][R2.64+0x20], R13 ;  /* 0x0000200d02000986 */ /* 0x0003e2000c101912 */
[----:B------:R-:W-:Y:S01]  /*d8e0*/  FMUL R19, R19, UR20 ;  /* 0x0000001413137c20 */ /* 0x000fe20008400000 */
[----:B------:R-:W-:Y:S01]  /*d8f0*/  FMUL R25, R20, UR20 ;  /* 0x0000001414197c20 */ /* 0x000fe20008400000 */
[----:B------:R-:W-:Y:S01]  /*d900*/  FMUL R21, R21, UR20 ;  /* 0x0000001415157c20 */ /* 0x000fe20008400000 */
[----:B------:R-:W-:Y:S01]  /*d910*/  FMUL R23, R23, UR20 ;  /* 0x0000001417177c20 */ /* 0x000fe20008400000 */
[----:B0-----:R-:W-:Y:S01]  /*d920*/  FMUL R15, R18, UR20 ;  /* 0x00000014120f7c20 */ /* 0x001fe20008400000 */
[----:B------:R0:W-:Y:S01]  /*d930*/  @P1 STG.E desc[UR18][R4.64+0x20], R17 ;  /* 0x0000201104001986 */ /* 0x0001e2000c101912 */
[----:B------:R-:W-:Y:S01]  /*d940*/  ISETP.GT.AND P1, PT, R45, 0x28, PT ;  /* 0x000000282d00780c */ /* 0x000fe20003f24270 */
[----:B------:R-:W-:-:S02]  /*d950*/  IMAD.WIDE.U32 R8, R32, 0x1c, R6 ;  /* 0x0000001c20087825 */ /* 0x000fc400078e0006 */
[----:B------:R-:W-:Y:S01]  /*d960*/  @P5 STG.E desc[UR18][R10.64], R15 ;  /* 0x0000000f0a005986 */ /* 0x000fe2000c101912 */
[----:B-1----:R-:W-:Y:S02]  /*d970*/  IADD3 R2, P5, R29, R6, RZ ;  /* 0x000000061d027210 */ /* 0x002fe40007fbe0ff */
[C---:B------:R-:W-:Y:S01]  /*d980*/  ISETP.GT.AND P2, PT, R44.reuse, 0x8, P2 ;  /* 0x000000082c00780c */ /* 0x040fe20001744270 */
[----:B------:R-:W-:Y:S01]  /*d990*/  FMUL R153, R153, UR20 ;  /* 0x0000001499997c20 */ /* 0x000fe20008400000 */
[----:B------:R-:W-:Y:S01]  /*d9a0*/  ISETP.GT.AND P0, PT, R45, 0x29, PT ;  /* 0x000000292d00780c */ /* 0x000fe20003f04270 */
[----:B------:R-:W-:Y:S01]  /*d9b0*/  @P6 STG.E desc[UR18][R6.64], R19 ;  /* 0x0000001306006986 */ /* 0x000fe2000c101912 */
[C---:B------:R-:W-:Y:S01]  /*d9c0*/  ISETP.GT.AND P4, PT, R44.reuse, 0x8, P4 ;  /* 0x000000082c00780c */ /* 0x040fe20002784270 */
[----:B------:R-:W-:Y:S01]  /*d9d0*/  IMAD.X R3, R31, 0x1, R7, P5 ;  /* 0x000000011f037824 */ /* 0x000fe200028e0607 */
[C---:B------:R-:W-:Y:S01]  /*d9e0*/  ISETP.GT.AND P6, PT, R44.reuse, RZ, P1 ;  /* 0x000000ff2c00720c */ /* 0x040fe20000fc4270 */
[----:B------:R-:W-:Y:S01]  /*d9f0*/  FMUL R155, R155, UR20 ;  /* 0x000000149b9b7c20 */ /* 0x000fe20008400000 */
[C---:B------:R-:W-:Y:S01]  /*da00*/  ISETP.GT.AND P5, PT, R44.reuse, RZ, P0 ;  /* 0x000000ff2c00720c */ /* 0x040fe200007a4270 */
[----:B------:R-:W-:Y:S01]  /*da10*/  FMUL R157, R157, UR20 ;  /* 0x000000149d9d7c20 */ /* 0x000fe20008400000 */
[----:B------:R-:W-:Y:S01]  /*da20*/  ISETP.GT.AND P1, PT, R44, 0x8, P1 ;  /* 0x000000082c00780c */ /* 0x000fe20000f24270 */
[----:B------:R-:W-:-:S02]  /*da30*/  IMAD.IADD R9, R33, 0x1, R9 ;  /* 0x0000000121097824 */ /* 0x000fc400078e0209 */
[----:B------:R-:W-:Y:S01]  /*da40*/  FMUL R13, R22, UR20 ;  /* 0x00000014160d7c20 */ /* 0x000fe20008400000 */
[----:B------:R1:W-:Y:S01]  /*da50*/  @P2 STG.E desc[UR18][R10.64+0x20], R25 ;  /* 0x000020190a002986 */ /* 0x0003e2000c101912 */
[----:B------:R-:W-:-:S03]  /*da60*/  ISETP.GT.AND P2, PT, R45, 0x30, PT ;  /* 0x000000302d00780c */ /* 0x000fc60003f44270 */
[----:B------:R2:W-:Y:S01]  /*da70*/  @P4 STG.E desc[UR18][R6.64+0x20], R21 ;  /* 0x0000201506004986 */ /* 0x0005e2000c101912 */
[----:B------:R-:W-:-:S03]  /*da80*/  ISETP.GT.AND P0, PT, R44, 0x8, P0 ;  /* 0x000000082c00780c */ /* 0x000fc60000704270 */
[----:B------:R3:W-:Y:S01]  /*da90*/  @P6 STG.E desc[UR18][R8.64], R13 ;  /* 0x0000000d08006986 */ /* 0x0007e2000c101912 */
[----:B------:R-:W-:-:S03]  /*daa0*/  ISETP.GT.AND P4, PT, R44, RZ, P2 ;  /* 0x000000ff2c00720c */ /* 0x000fc60001784270 */
[----:B------:R-:W-:Y:S01]  /*dab0*/  @P5 STG.E desc[UR18][R2.64], R23 ;  /* 0x0000001702005986 */ /* 0x000fe2000c101912 */
[----:B------:R-:W-:Y:S01]  /*dac0*/  ISETP.GT.AND P5, PT, R45, 0x31, PT ;  /* 0x000000312d00780c */ /* 0x000fe20003fa4270 */
[----:B0-----:R-:W-:Y:S02]  /*dad0*/  IMAD.WIDE.U32 R4, R32, 0x1c, R2 ;  /* 0x0000001c20047825 */ /* 0x001fe400078e0002 */
[----:B------:R-:W-:Y:S01]  /*dae0*/  @P1 STG.E desc[UR18][R8.64+0x20], R153 ;  /* 0x0000209908001986 */ /* 0x000fe2000c101912 */
[----:B------:R-:W-:Y:S01]  /*daf0*/  ISETP.GT.AND P1, PT, R44, RZ, P5 ;  /* 0x000000ff2c00720c */ /* 0x000fe20002f24270 */
[----:B-1----:R-:W-:Y:S01]  /*db00*/  FMUL R11, R154, UR20 ;  /* 0x000000149a0b7c20 */ /* 0x002fe20008400000 */
[----:B--2---:R-:W-:Y:S01]  /*db10*/  IADD3 R6, P6, R29, R2, RZ ;  /* 0x000000021d067210 */ /* 0x004fe20007fde0ff */
[----:B------:R-:W-:Y:S01]  /*db20*/  IMAD.IADD R5, R33, 0x1, R5 ;  /* 0x0000000121057824 */ /* 0x000fe200078e0205 */
[----:B------:R-:W-:Y:S01]  /*db30*/  ISETP.GT.AND P2, PT, R44, 0x8, P2 ;  /* 0x000000082c00780c */ /* 0x000fe20001744270 */
[----:B---3--:R-:W-:Y:S01]  /*db40*/  FMUL R13, R156, UR20 ;  /* 0x000000149c0d7c20 */ /* 0x008fe20008400000 */
[----:B------:R0:W-:Y:S01]  /*db50*/  @P0 STG.E desc[UR18][R2.64+0x20], R11 ;  /* 0x0000200b02000986 */ /* 0x0001e2000c101912 */
[----:B------:R-:W-:Y:S01]  /*db60*/  IMAD.X R7, R31, 0x1, R3, P6 ;  /* 0x000000011f077824 */ /* 0x000fe200030e0603 */
[----:B------:R-:W-:-:S02]  /*db70*/  ISETP.GT.AND P0, PT, R45, 0x38, PT ;  /* 0x000000382d00780c */ /* 0x000fc40003f04270 */
[----:B------:R-:W-:Y:S01]  /*db80*/  @P4 STG.E desc[UR18][R4.64], R155 ;  /* 0x0000009b04004986 */ /* 0x000fe2000c101912 */
[----:B------:R-:W-:Y:S02]  /*db90*/  ISETP.GT.AND P4, PT, R45, 0x39, PT ;  /* 0x000000392d00780c */ /* 0x000fe40003f84270 */
[C---:B------:R-:W-:Y:S01]  /*dba0*/  ISETP.GT.AND P5, PT, R44.reuse, 0x8, P5 ;  /* 0x000000082c00780c */ /* 0x040fe20002fa4270 */
[----:B------:R-:W-:Y:S01]  /*dbb0*/  @P1 STG.E desc[UR18][R6.64], R13 ;  /* 0x0000000d06001986 */ /* 0x000fe2000c101912 */
[C---:B------:R-:W-:Y:S02]  /*dbc0*/  ISETP.GT.AND P6, PT, R44.reuse, RZ, P0 ;  /* 0x000000ff2c00720c */ /* 0x040fe400007c4270 */
[----:B------:R-:W-:Y:S01]  /*dbd0*/  ISETP.GT.AND P1, PT, R44, RZ, P4 ;  /* 0x000000ff2c00720c */ /* 0x000fe20002724270 */
[----:B0-----:R-:W-:Y:S01]  /*dbe0*/  IMAD.WIDE.U32 R2, R32, 0x1c, R6 ;  /* 0x0000001c20027825 */ /* 0x001fe200078e0006 */
[----:B------:R-:W-:Y:S01]  /*dbf0*/  @P2 STG.E desc[UR18][R4.64+0x20], R157 ;  /* 0x0000209d04002986 */ /* 0x000fe2000c101912 */
[----:B------:R-:W-:-:S02]  /*dc00*/  IADD3 R8, P2, R29, R6, RZ ;  /* 0x000000061d087210 */ /* 0x000fc40007f5e0ff */
[----:B------:R-:W-:Y:S01]  /*dc10*/  FMUL R15, R158, UR20 ;  /* 0x000000149e0f7c20 */ /* 0x000fe20008400000 */
[----:B------:R-:W-:Y:S01]  /*dc20*/  IMAD.IADD R3, R33, 0x1, R3 ;  /* 0x0000000121037824 */ /* 0x000fe200078e0203 */
[----:B------:R-:W2:Y:S01]  /*dc30*/  LDL.LU R16, [R1+0x20] ;  /* 0x0000200001107983 */ /* 0x000ea20000300800 */
[----:B------:R-:W-:Y:S01]  /*dc40*/  FMUL R159, R159, UR20 ;  /* 0x000000149f9f7c20 */ /* 0x000fe20008400000 */
[----:B------:R-:W-:Y:S01]  /*dc50*/  IADD3.X R9, R31, R7, RZ, P2, !PT ;  /* 0x000000071f097210 */ /* 0x000fe200017fe4ff */
[----:B------:R-:W-:Y:S01]  /*dc60*/  FMUL R17, R160, UR20 ;  /* 0x00000014a0117c20 */ /* 0x000fe20008400000 */
[----:B------:R-:W3:Y:S04]  /*dc70*/  LDL.LU R18, [R1+0x1c] ;  /* 0x00001c0001127983 */ /* 0x000ee80000300800 */
[----:B------:R-:W4:Y:S04]  /*dc80*/  LDL.LU R20, [R1+0x14] ;  /* 0x0000140001147983 */ /* 0x000f280000300800 */
[----:B------:R-:W2:Y:S01]  /*dc90*/  LDL.LU R22, [R1+0xc] ;  /* 0x00000c0001167983 */ /* 0x000ea20000300800 */
[----:B------:R-:W-:-:S03]  /*dca0*/  ISETP.GT.AND P2, PT, R45, 0x40, PT ;  /* 0x000000402d00780c */ /* 0x000fc60003f44270 */
[----:B------:R0:W-:Y:S01]  /*dcb0*/  @P5 STG.E desc[UR18][R6.64+0x20], R15 ;  /* 0x0000200f06005986 */ /* 0x0001e2000c101912 */
[----:B------:R-:W-:-:S03]  /*dcc0*/  IADD3 R10, P5, R29, R8, RZ ;  /* 0x000000081d0a7210 */ /* 0x000fc60007fbe0ff */
[----:B------:R-:W-:Y:S01]  /*dcd0*/  @P6 STG.E desc[UR18][R2.64], R159 ;  /* 0x0000009f02006986 */ /* 0x000fe2000c101912 */
[----:B------:R-:W-:-:S03]  /*dce0*/  ISETP.GT.AND P0, PT, R44, 0x8, P0 ;  /* 0x000000082c00780c */ /* 0x000fc60000704270 */
[----:B------:R1:W-:Y:S01]  /*dcf0*/  @P1 STG.E desc[UR18][R8.64], R17 ;  /* 0x0000001108001986 */ /* 0x0003e2000c101912 */
[----:B------:R-:W-:Y:S01]  /*dd00*/  ISETP.GT.AND P1, PT, R45, 0x41, PT ;  /* 0x000000412d00780c */ /* 0x000fe20003f24270 */
[--C-:B------:R-:W-:Y:S01]  /*dd10*/  IMAD.X R11, R31, 0x1, R9.reuse, P5 ;  /* 0x000000011f0b7824 */ /* 0x100fe200028e0609 */
[C---:B------:R-:W-:Y:S01]  /*dd20*/  ISETP.GT.AND P4, PT, R44.reuse, 0x8, P4 ;  /* 0x000000082c00780c */ /* 0x040fe20002784270 */
[----:B------:R-:W-:Y:S01]  /*dd30*/  FMUL R161, R161, UR20 ;  /* 0x00000014a1a17c20 */ /* 0x000fe20008400000 */
[C---:B------:R-:W-:Y:S01]  /*dd40*/  ISETP.GT.AND P6, PT, R44.reuse, RZ, P2 ;  /* 0x000000ff2c00720c */ /* 0x040fe200017c4270 */
[----:B------:R-:W-:Y:S01]  /*dd50*/  FMUL R163, R163, UR20 ;  /* 0x00000014a3a37c20 */ /* 0x000fe20008400000 */
[C---:B------:R-:W-:Y:S01]  /*dd60*/  ISETP.GT.AND P5, PT, R44.reuse, RZ, P1 ;  /* 0x000000ff2c00720c */ /* 0x040fe20000fa4270 */
[----:B------:R-:W-:Y:S01]  /*dd70*/  FMUL R165, R165, UR20 ;  /* 0x00000014a5a57c20 */ /* 0x000fe20008400000 */
[----:B------:R-:W-:Y:S01]  /*dd80*/  ISETP.GT.AND P2, PT, R44, 0x8, P2 ;  /* 0x000000082c00780c */ /* 0x000fe20001744270 */
[----:B0-----:R-:W-:-:S04]  /*dd90*/  IMAD.WIDE.U32 R6, R32, 0x1c, R8 ;  /* 0x0000001c20067825 */ /* 0x001fc800078e0008 */
[----:B------:R-:W-:Y:S01]  /*dda0*/  FMUL R15, R162, UR20 ;  /* 0x00000014a20f7c20 */ /* 0x000fe20008400000 */
[----:B-1----:R-:W-:Y:S01]  /*ddb0*/  FMUL R17, R164, UR20 ;  /* 0x00000014a4117c20 */ /* 0x002fe20008400000 */
[----:B------:R-:W-:Y:S01]  /*ddc0*/  FMUL R167, R167, UR20 ;  /* 0x00000014a7a77c20 */ /* 0x000fe20008400000 */
[----:B------:R-:W-:Y:S01]  /*ddd0*/  IMAD.IADD R7, R33, 0x1, R7 ;  /* 0x0000000121077824 */ /* 0x000fe200078e0207 */
[----:B------:R-:W-:Y:S01]  /*dde0*/  @P0 STG.E desc[UR18][R2.64+0x20], R161 ;  /* 0x000020a102000986 */ /* 0x000fe2000c101912 */
[----:B------:R-:W-:-:S03]  /*ddf0*/  ISETP.GT.AND P0, PT, R45, 0x48, PT ;  /* 0x000000482d00780c */ /* 0x000fc60003f04270 */
[----:B------:R0:W-:Y:S01]  /*de00*/  @P4 STG.E desc[UR18][R8.64+0x20], R15 ;  /* 0x0000200f08004986 */ /* 0x0001e2000c101912 */
[----:B------:R-:W-:-:S03]  /*de10*/  ISETP.GT.AND P1, PT, R44, 0x8, P1 ;  /* 0x000000082c00780c */ /* 0x000fc60000f24270 */
[----:B------:R-:W-:Y:S01]  /*de20*/  @P6 STG.E desc[UR18][R6.64], R163 ;  /* 0x000000a306006986 */ /* 0x000fe2000c101912 */
[----:B------:R-:W-:-:S03]  /*de30*/  ISETP.GT.AND P4, PT, R44, RZ, P0 ;  /* 0x000000ff2c00720c */ /* 0x000fc60000784270 */
[----:B------:R-:W-:Y:S04]  /*de40*/  @P5 STG.E desc[UR18][R10.64], R17 ;  /* 0x000000110a005986 */ /* 0x000fe8000c101912 */
[----:B------:R1:W-:Y:S01]  /*de50*/  @P2 STG.E desc[UR18][R6.64+0x20], R165 ;  /* 0x000020a506002986 */ /* 0x0003e2000c101912 */
[----:B------:R-:W-:Y:S01]  /*de60*/  ISETP.GT.AND P2, PT, R45, 0x49, PT ;  /* 0x000000492d00780c */ /* 0x000fe20003f44270 */
[----:B------:R-:W-:-:S04]  /*de70*/  IMAD.WIDE.U32 R4, R32, 0x1c, R10 ;  /* 0x0000001c20047825 */ /* 0x000fc800078e000a */
[----:B0-----:R-:W-:Y:S01]  /*de80*/  FMUL R9, R166, UR20 ;  /* 0x00000014a6097c20 */ /* 0x001fe20008400000 */
[----:B------:R-:W-:Y:S01]  /*de90*/  FMUL R169, R169, UR20 ;  /* 0x00000014a9a97c20 */ /* 0x000fe20008400000 */
[C---:B------:R-:W-:Y:S01]  /*dea0*/  ISETP.GT.AND P5, PT, R44.reuse, RZ, P2 ;  /* 0x000000ff2c00720c */ /* 0x040fe200017a4270 */
[----:B------:R-:W-:Y:S01]  /*deb0*/  IMAD.IADD R5, R33, 0x1, R5 ;  /* 0x0000000121057824 */ /* 0x000fe200078e0205 */
[----:B------:R-:W-:Y:S01]  /*dec0*/  IADD3 R12, P6, R29, R10, RZ ;  /* 0x0000000a1d0c7210 */ /* 0x000fe20007fde0ff */
[----:B------:R-:W-:Y:S01]  /*ded0*/  FMUL R171, R171, UR20 ;  /* 0x00000014abab7c20 */ /* 0x000fe20008400000 */
[----:B------:R-:W-:Y:S01]  /*dee0*/  ISETP.GT.AND P0, PT, R44, 0x8, P0 ;  /* 0x000000082c00780c */ /* 0x000fe20000704270 */
[----:B------:R0:W-:Y:S01]  /*def0*/  @P1 STG.E desc[UR18][R10.64+0x20], R9 ;  /* 0x000020090a001986 */ /* 0x0001e2000c101912 */
[----:B------:R-:W-:Y:S01]  /*df00*/  FMUL R15, R168, UR20 ;  /* 0x00000014a80f7c20 */ /* 0x000fe20008400000 */
[----:B------:R-:W-:Y:S02]  /*df10*/  IMAD.X R13, R31, 0x1, R11, P6 ;  /* 0x000000011f0d7824 */ /* 0x000fe400030e060b */
[----:B------:R-:W-:Y:S01]  /*df20*/  @P4 STG.E desc[UR18][R4.64], R167 ;  /* 0x000000a704004986 */ /* 0x000fe2000c101912 */
[----:B------:R-:W-:-:S02]  /*df30*/  ISETP.GT.AND P4, PT, R45, 0x50, PT ;  /* 0x000000502d00780c */ /* 0x000fc40003f84270 */
[----:B------:R-:W-:Y:S01]  /*df40*/  ISETP.GT.AND P1, PT, R45, 0x51, PT ;  /* 0x000000512d00780c */ /* 0x000fe20003f24270 */
[----:B------:R0:W-:Y:S01]  /*df50*/  @P5 STG.E desc[UR18][R12.64], R15 ;  /* 0x0000000f0c005986 */ /* 0x0001e2000c101912 */
[C---:B------:R-:W-:Y:S02]  /*df60*/  ISETP.GT.AND P2, PT, R44.reuse, 0x8, P2 ;  /* 0x000000082c00780c */ /* 0x040fe40001744270 */
[C---:B------:R-:W-:Y:S01]  /*df70*/  ISETP.GT.AND P6, PT, R44.reuse, RZ, P4 ;  /* 0x000000ff2c00720c */ /* 0x040fe200027c4270 */
[----:B------:R-:W-:Y:S01]  /*df80*/  FMUL R173, R173, UR20 ;  /* 0x00000014adad7c20 */ /* 0x000fe20008400000 */
[C---:B------:R-:W-:Y:S01]  /*df90*/  ISETP.GT.AND P5, PT, R44.reuse, RZ, P1 ;  /* 0x000000ff2c00720c */ /* 0x040fe20000fa4270 */
[----:B------:R0:W-:Y:S01]  /*dfa0*/  @P0 STG.E desc[UR18][R4.64+0x20], R169 ;  /* 0x000020a904000986 */ /* 0x0001e2000c101912 */
[----:B------:R-:W-:Y:S01]  /*dfb0*/  ISETP.GT.AND P4, PT, R44, 0x8, P4 ;  /* 0x000000082c00780c */ /* 0x000fe20002784270 */
[----:B------:R-:W-:Y:S01]  /*dfc0*/  IMAD.WIDE.U32 R2, R32, 0x1c, R12 ;  /* 0x0000001c20027825 */ /* 0x000fe200078e000c */
[----:B-1----:R-:W-:-:S03]  /*dfd0*/  IADD3 R6, P0, R29, R12, RZ ;  /* 0x0000000c1d067210 */ /* 0x002fc60007f1e0ff */
[----:B0-----:R-:W-:Y:S01]  /*dfe0*/  FMUL R11, R170, UR20 ;  /* 0x00000014aa0b7c20 */ /* 0x001fe20008400000 */
[----:B------:R-:W-:Y:S01]  /*dff0*/  ISETP.GT.AND P1, PT, R44, 0x8, P1 ;  /* 0x000000082c00780c */ /* 0x000fe20000f24270 */
[----:B------:R-:W-:Y:S02]  /*e000*/  IMAD.IADD R3, R33, 0x1, R3 ;  /* 0x0000000121037824 */ /* 0x000fe400078e0203 */
[----:B------:R-:W-:Y:S01]  /*e010*/  FMUL R17, R172, UR20 ;  /* 0x00000014ac117c20 */ /* 0x000fe20008400000 */
[----:B------:R-:W-:Y:S01]  /*e020*/  IMAD.X R7, R31, 0x1, R13, P0 ;  /* 0x000000011f077824 */ /* 0x000fe200000e060d */
[----:B------:R0:W-:Y:S01]  /*e030*/  @P2 STG.E desc[UR18][R12.64+0x20], R11 ;  /* 0x0000200b0c002986 */ /* 0x0001e2000c101912 */
[----:B------:R-:W-:-:S03]  /*e040*/  FMUL R15, R174, UR20 ;  /* 0x00000014ae0f7c20 */ /* 0x000fc60008400000 */
[----:B------:R-:W-:Y:S04]  /*e050*/  @P6 STG.E desc[UR18][R2.64], R171 ;  /* 0x000000ab02006986 */ /* 0x000fe8000c101912 */
[----:B------:R-:W-:Y:S04]  /*e060*/  @P5 STG.E desc[UR18][R6.64], R17 ;  /* 0x0000001106005986 */ /* 0x000fe8000c101912 */
[----:B------:R-:W-:Y:S01]  /*e070*/  @P4 STG.E desc[UR18][R2.64+0x20], R173 ;  /* 0x000020ad02004986 */ /* 0x000fe2000c101912 */
[C---:B------:R-:W-:Y:S02]  /*e080*/  ISETP.GT.AND P4, PT, R45.reuse, 0x58, PT ;  /* 0x000000582d00780c */ /* 0x040fe40003f84270 */
[----:B------:R-:W-:Y:S01]  /*e090*/  ISETP.GT.AND P2, PT, R45, 0x59, PT ;  /* 0x000000592d00780c */ /* 0x000fe20003f44270 */
[----:B------:R1:W-:Y:S01]  /*e0a0*/  @P1 STG.E desc[UR18][R6.64+0x20], R15 ;  /* 0x0000200f06001986 */ /* 0x0003e2000c101912 */
[----:B------:R-:W-:Y:S01]  /*e0b0*/  ISETP.GT.AND P1, PT, R44, RZ, P4 ;  /* 0x000000ff2c00720c */ /* 0x000fe20002724270 */
[----:B------:R-:W-:Y:S01]  /*e0c0*/  IMAD.WIDE.U32 R4, R32, 0x1c, R6 ;  /* 0x0000001c20047825 */ /* 0x000fe200078e0006 */
[----:B------:R-:W-:-:S03]  /*e0d0*/  ISETP.GT.AND P5, PT, R44, RZ, P2 ;  /* 0x000000ff2c00720c */ /* 0x000fc600017a4270 */
[----:B------:R-:W-:Y:S01]  /*e0e0*/  FMUL R175, R175, UR20 ;  /* 0x00000014afaf7c20 */ /* 0x000fe20008400000 */
[----:B------:R-:W-:Y:S01]  /*e0f0*/  IADD3 R8, P0, R29, R6, RZ ;  /* 0x000000061d087210 */ /* 0x000fe20007f1e0ff */
[----:B------:R-:W-:Y:S01]  /*e100*/  IMAD.IADD R5, R33, 0x1, R5 ;  /* 0x0000000121057824 */ /* 0x000fe200078e0205 */
[----:B------:R-:W-:Y:S01]  /*e110*/  ISETP.GT.AND P4, PT, R44, 0x8, P4 ;  /* 0x000000082c00780c */ /* 0x000fe20002784270 */
[----:B0-----:R-:W-:Y:S01]  /*e120*/  FMUL R13, R176, UR20 ;  /* 0x00000014b00d7c20 */ /* 0x001fe20008400000 */
[----:B------:R-:W-:Y:S01]  /*e130*/  ISETP.GT.AND P2, PT, R44, 0x8, P2 ;  /* 0x000000082c00780c */ /* 0x000fe20001744270 */
[----:B------:R-:W-:Y:S01]  /*e140*/  IMAD.X R9, R31, 0x1, R7, P0 ;  /* 0x000000011f097824 */ /* 0x000fe200000e0607 */
[----:B------:R-:W-:Y:S01]  /*e150*/  ISETP.GT.AND P0, PT, R45, 0x60, PT ;  /* 0x000000602d00780c */ /* 0x000fe20003f04270 */
[----:B------:R-:W-:Y:S01]  /*e160*/  FMUL R177, R177, UR20 ;  /* 0x00000014b1b17c20 */ /* 0x000fe20008400000 */
[----:B------:R-:W-:Y:S01]  /*e170*/  FMUL R179, R179, UR20 ;  /* 0x00000014b3b37c20 */ /* 0x000fe20008400000 */
[----:B------:R-:W-:Y:S01]  /*e180*/  @P1 STG.E desc[UR18][R4.64], R175 ;  /* 0x000000af04001986 */ /* 0x000fe2000c101912 */
[----:B------:R-:W-:-:S02]  /*e190*/  ISETP.GT.AND P1, PT, R45, 0x61, PT ;  /* 0x000000612d00780c */ /* 0x000fc40003f24270 */
[C---:B------:R-:W-:Y:S01]  /*e1a0*/  ISETP.GT.AND P6, PT, R44.reuse, RZ, P0 ;  /* 0x000000ff2c00720c */ /* 0x040fe200007c4270 */
[----:B------:R-:W-:Y:S01]  /*e1b0*/  @P5 STG.E desc[UR18][R8.64], R13 ;  /* 0x0000000d08005986 */ /* 0x000fe2000c101912 */
[----:B------:R-:W-:Y:S01]  /*e1c0*/  ISETP.GT.AND P5, PT, R44, RZ, P1 ;  /* 0x000000ff2c00720c */ /* 0x000fe20000fa4270 */
[----:B------:R-:W-:-:S04]  /*e1d0*/  IMAD.WIDE.U32 R10, R32, 0x1c, R8 ;  /* 0x0000001c200a7825 */ /* 0x000fc800078e0008 */
[----:B-1----:R-:W-:Y:S01]  /*e1e0*/  FMUL R7, R178, UR20 ;  /* 0x00000014b2077c20 */ /* 0x002fe20008400000 */
[----:B------:R0:W-:Y:S01]  /*e1f0*/  @P4 STG.E desc[UR18][R4.64+0x20], R177 ;  /* 0x000020b104004986 */ /* 0x0001e2000c101912 */
[----:B------:R-:W-:Y:S02]  /*e200*/  ISETP.GT.AND P0, PT, R44, 0x8, P0 ;  /* 0x000000082c00780c */ /* 0x000fe40000704270 */
[----:B------:R-:W-:Y:S01]  /*e210*/  IADD3 R2, P4, R29, R8, RZ ;  /* 0x000000081d027210 */ /* 0x000fe20007f9e0ff */
[----:B------:R-:W-:Y:S01]  /*e220*/  IMAD.IADD R11, R33, 0x1, R11 ;  /* 0x00000001210b7824 */ /* 0x000fe200078e020b */
[----:B------:R1:W-:Y:S01]  /*e230*/  @P2 STG.E desc[UR18][R8.64+0x20], R7 ;  /* 0x0000200708002986 */ /* 0x0003e2000c101912 */
[----:B------:R-:W-:Y:S01]  /*e240*/  FMUL R15, R180, UR20 ;  /* 0x00000014b40f7c20 */ /* 0x000fe20008400000 */
[----:B------:R-:W-:Y:S02]  /*e250*/  IADD3.X R3, R31, R9, RZ, P4, !PT ;  /* 0x000000091f037210 */ /* 0x000fe400027fe4ff */
[----:B------:R-:W-:Y:S01]  /*e260*/  ISETP.GT.AND P2, PT, R45, 0x68, PT ;  /* 0x000000682d00780c */ /* 0x000fe20003f44270 */
[----:B------:R-:W-:Y:S01]  /*e270*/  FMUL R181, R181, UR20 ;  /* 0x00000014b5b57c20 */ /* 0x000fe20008400000 */
[----:B------:R-:W-:Y:S01]  /*e280*/  ISETP.GT.AND P4, PT, R45, 0x69, PT ;  /* 0x000000692d00780c */ /* 0x000fe20003f84270 */
[----:B------:R-:W-:Y:S01]  /*e290*/  FMUL R183, R183, UR20 ;  /* 0x00000014b7b77c20 */ /* 0x000fe20008400000 */
[C---:B------:R-:W-:Y:S01]  /*e2a0*/  ISETP.GT.AND P1, PT, R44.reuse, 0x8, P1 ;  /* 0x000000082c00780c */ /* 0x040fe20000f24270 */
[----:B------:R-:W-:Y:S01]  /*e2b0*/  @P6 STG.E desc[UR18][R10.64], R179 ;  /* 0x000000b30a006986 */ /* 0x000fe2000c101912 */
[----:B------:R-:W-:-:S03]  /*e2c0*/  ISETP.GT.AND P6, PT, R44, RZ, P2 ;  /* 0x000000ff2c00720c */ /* 0x000fc600017c4270 */
[----:B------:R-:W-:Y:S01]  /*e2d0*/  @P5 STG.E desc[UR18][R2.64], R15 ;  /* 0x0000000f02005986 */ /* 0x000fe2000c101912 */
[----:B------:R-:W-:Y:S01]  /*e2e0*/  ISETP.GT.AND P5, PT, R44, RZ, P4 ;  /* 0x000000ff2c00720c */ /* 0x000fe200027a4270 */
[----:B0-----:R-:W-:Y:S02]  /*e2f0*/  IMAD.WIDE.U32 R4, R32, 0x1c, R2 ;  /* 0x0000001c20047825 */ /* 0x001fe400078e0002 */
[----:B------:R0:W-:Y:S01]  /*e300*/  @P0 STG.E desc[UR18][R10.64+0x20], R181 ;  /* 0x000020b50a000986 */ /* 0x0001e2000c101912 */
[----:B------:R-:W-:Y:S01]  /*e310*/  IADD3 R6, P0, R29, R2, RZ ;  /* 0x000000021d067210 */ /* 0x000fe20007f1e0ff */
[----:B------:R-:W-:Y:S01]  /*e320*/  FMUL R17, R182, UR20 ;  /* 0x00000014b6117c20 */ /* 0x000fe20008400000 */
[----:B------:R-:W-:Y:S02]  /*e330*/  IMAD.IADD R13, R33, 0x1, R5 ;  /* 0x00000001210d7824 */ /* 0x000fe400078e0205 */
[----:B------:R-:W-:Y:S01]  /*e340*/  FMUL R19, R184, UR20 ;  /* 0x00000014b8137c20 */ /* 0x000fe20008400000 */
[----:B------:R-:W-:-:S02]  /*e350*/  IMAD.MOV.U32 R12, RZ, RZ, R4 ;  /* 0x000000ffff0c7224 */ /* 0x000fc400078e0004 */
[----:B------:R-:W-:Y:S01]  /*e360*/  FMUL R185, R185, UR20 ;  /* 0x00000014b9b97c20 */ /* 0x000fe20008400000 */
[----:B-1----:R-:W-:Y:S01]  /*e370*/  IMAD.X R7, R31, 0x1, R3, P0 ;  /* 0x000000011f077824 */ /* 0x002fe200000e0603 */
[----:B------:R1:W-:Y:S01]  /*e380*/  @P1 STG.E desc[UR18][R2.64+0x20], R17 ;  /* 0x0000201102001986 */ /* 0x0003e2000c101912 */
[----:B------:R-:W-:Y:S02]  /*e390*/  ISETP.GT.AND P1, PT, R45, 0x70, PT ;  /* 0x000000702d00780c */ /* 0x000fe40003f24270 */
[C---:B------:R-:W-:Y:S01]  /*e3a0*/  ISETP.GT.AND P2, PT, R44.reuse, 0x8, P2 ;  /* 0x000000082c00780c */ /* 0x040fe20001744270 */
[----:B------:R-:W-:Y:S01]  /*e3b0*/  @P6 STG.E desc[UR18][R12.64], R183 ;  /* 0x000000b70c006986 */ /* 0x000fe2000c101912 */
[C---:B------:R-:W-:Y:S02]  /*e3c0*/  ISETP.GT.AND P4, PT, R44.reuse, 0x8, P4 ;  /* 0x000000082c00780c */ /* 0x040fe40002784270 */
[----:B------:R-:W-:Y:S01]  /*e3d0*/  IADD3 R8, P6, R29, R6, RZ ;  /* 0x000000061d087210 */ /* 0x000fe20007fde0ff */
[----:B------:R-:W-:Y:S01]  /*e3e0*/  @P5 STG.E desc[UR18][R6.64], R19 ;  /* 0x0000001306005986 */ /* 0x000fe2000c101912 */
[----:B------:R-:W-:Y:S01]  /*e3f0*/  ISETP.GT.AND P5, PT, R44, RZ, P1 ;  /* 0x000000ff2c00720c */ /* 0x000fe20000fa4270 */
[----:B------:R-:W-:Y:S01]  /*e400*/  IMAD.WIDE.U32 R4, R32, 0x1c, R6 ;  /* 0x0000001c20047825 */ /* 0x000fe200078e0006 */
[----:B------:R-:W-:-:S03]  /*e410*/  ISETP.GT.AND P0, PT, R45, 0x71, PT ;  /* 0x000000712d00780c */ /* 0x000fc60003f04270 */
[----:B------:R-:W-:Y:S01]  /*e420*/  FMUL R187, R187, UR20 ;  /* 0x00000014bbbb7c20 */ /* 0x000fe20008400000 */
[----:B------:R-:W-:Y:S01]  /*e430*/  FMUL R189, R189, UR20 ;  /* 0x00000014bdbd7c20 */ /* 0x000fe20008400000 */
[----:B------:R-:W-:Y:S02]  /*e440*/  IMAD.X R9, R31, 0x1, R7, P6 ;  /* 0x000000011f097824 */ /* 0x000fe400030e0607 */
[----:B------:R-:W-:Y:S01]  /*e450*/  FMUL R191, R191, UR20 ;  /* 0x00000014bfbf7c20 */ /* 0x000fe20008400000 */
[----:B0-----:R-:W-:Y:S02]  /*e460*/  IMAD.IADD R11, R33, 0x1, R5 ;  /* 0x00000001210b7824 */ /* 0x001fe400078e0205 */
[----:B------:R-:W-:Y:S01]  /*e470*/  FMUL R5, R186, UR20 ;  /* 0x00000014ba057c20 */ /* 0x000fe20008400000 */
[----:B------:R-:W-:Y:S01]  /*e480*/  IMAD.MOV.U32 R10, RZ, RZ, R4 ;  /* 0x000000ffff0a7224 */ /* 0x000fe200078e0004 */
[----:B------:R-:W-:Y:S01]  /*e490*/  ISETP.GT.AND P6, PT, R44, RZ, P0 ;  /* 0x000000ff2c00720c */ /* 0x000fe200007c4270 */
[----:B-1----:R-:W-:Y:S01]  /*e4a0*/  IMAD.WIDE.U32 R2, R32, 0x1c, R8 ;  /* 0x0000001c20027825 */ /* 0x002fe200078e0008 */
[----:B------:R-:W-:Y:S01]  /*e4b0*/  @P2 STG.E desc[UR18][R12.64+0x20], R185 ;  /* 0x000020b90c002986 */ /* 0x000fe2000c101912 */
[----:B------:R-:W-:-:S02]  /*e4c0*/  ISETP.GT.AND P1, PT, R44, 0x8, P1 ;  /* 0x000000082c00780c */ /* 0x000fc40000f24270 */
[----:B------:R-:W-:Y:S01]  /*e4d0*/  IMAD.MOV.U32 R14, RZ, RZ, R2 ;  /* 0x000000ffff0e7224 */ /* 0x000fe200078e0002 */
[----:B------:R0:W-:Y:S01]  /*e4e0*/  @P4 STG.E desc[UR18][R6.64+0x20], R5 ;  /* 0x0000200506004986 */ /* 0x0001e2000c101912 */
[----:B------:R-:W-:-:S03]  /*e4f0*/  ISETP.GT.AND P2, PT, R45, 0x78, PT ;  /* 0x000000782d00780c */ /* 0x000fc60003f44270 */
[----:B------:R-:W-:Y:S01]  /*e500*/  @P5 STG.E desc[UR18][R10.64], R187 ;  /* 0x000000bb0a005986 */ /* 0x000fe2000c101912 */
[----:B------:R-:W-:Y:S01]  /*e510*/  IADD3 R2, P5, R29, R8, RZ ;  /* 0x000000081d027210 */ /* 0x000fe20007fbe0ff */
[----:B------:R-:W-:Y:S01]  /*e520*/  FMUL R17, R188, UR20 ;  /* 0x00000014bc117c20 */ /* 0x000fe20008400000 */
[----:B------:R-:W-:Y:S01]  /*e530*/  IMAD.IADD R15, R33, 0x1, R3 ;  /* 0x00000001210f7824 */ /* 0x000fe200078e0203 */
[----:B------:R-:W-:Y:S01]  /*e540*/  ISETP.GT.AND P4, PT, R45, 0x79, PT ;  /* 0x000000792d00780c */ /* 0x000fe20003f84270 */
[----:B------:R-:W-:Y:S01]  /*e550*/  FMUL R193, R193, UR20 ;  /* 0x00000014c1c17c20 */ /* 0x000fe20008400000 */
[----:B------:R-:W-:Y:S01]  /*e560*/  IMAD.X R3, R31, 0x1, R9, P5 ;  /* 0x000000011f037824 */ /* 0x000fe200028e0609 */
[C---:B------:R-:W-:Y:S01]  /*e570*/  ISETP.GT.AND P0, PT, R44.reuse, 0x8, P0 ;  /* 0x000000082c00780c */ /* 0x040fe20000704270 */
[----:B------:R-:W-:Y:S01]  /*e580*/  FMUL R195, R195, UR20 ;  /* 0x00000014c3c37c20 */ /* 0x000fe20008400000 */
[C---:B------:R-:W-:Y:S01]  /*e590*/  ISETP.GT.AND P5, PT, R44.reuse, RZ, P2 ;  /* 0x000000ff2c00720c */ /* 0x040fe200017a4270 */
[----:B------:R1:W-:Y:S01]  /*e5a0*/  @P6 STG.E desc[UR18][R8.64], R17 ;  /* 0x0000001108006986 */ /* 0x0003e2000c101912 */
[----:B------:R-:W-:-:S02]  /*e5b0*/  ISETP.GT.AND P6, PT, R44, RZ, P4 ;  /* 0x000000ff2c00720c */ /* 0x000fc400027c4270 */
[----:B------:R-:W-:Y:S01]  /*e5c0*/  ISETP.GT.AND P2, PT, R44, 0x8, P2 ;  /* 0x000000082c00780c */ /* 0x000fe20001744270 */
[----:B0-----:R-:W-:Y:S01]  /*e5d0*/  FMUL R7, R190, UR20 ;  /* 0x00000014be077c20 */ /* 0x001fe20008400000 */
[----:B------:R0:W-:Y:S01]  /*e5e0*/  @P1 STG.E desc[UR18][R10.64+0x20], R189 ;  /* 0x000020bd0a001986 */ /* 0x0001e2000c101912 */
[----:B------:R-:W-:Y:S02]  /*e5f0*/  ISETP.GT.AND P1, PT, R45, 0x80, PT ;  /* 0x000000802d00780c */ /* 0x000fe40003f24270 */
[----:B------:R-:W-:Y:S01]  /*e600*/  ISETP.GT.AND P4, PT, R44, 0x8, P4 ;  /* 0x000000082c00780c */ /* 0x000fe20002784270 */
[----:B------:R-:W-:Y:S01]  /*e610*/  FMUL R197, R197, UR20 ;  /* 0x00000014c5c57c20 */ /* 0x000fe20008400000 */
[----:B------:R0:W-:Y:S01]  /*e620*/  @P0 STG.E desc[UR18][R8.64+0x20], R7 ;  /* 0x0000200708000986 */ /* 0x0001e2000c101912 */
[----:B-1----:R-:W-:Y:S01]  /*e630*/  FMUL R17, R192, UR20 ;  /* 0x00000014c0117c20 */ /* 0x002fe20008400000 */
[----:B------:R-:W-:Y:S02]  /*e640*/  ISETP.GT.AND P0, PT, R44, RZ, P1 ;  /* 0x000000ff2c00720c */ /* 0x000fe40000f04270 */
[----:B------:R-:W-:Y:S01]  /*e650*/  @P5 STG.E desc[UR18][R14.64], R191 ;  /* 0x000000bf0e005986 */ /* 0x000fe2000c101912 */
[----:B------:R-:W-:Y:S01]  /*e660*/  ISETP.GT.AND P5, PT, R45, 0x81, PT ;  /* 0x000000812d00780c */ /* 0x000fe20003fa4270 */
[----:B------:R-:W-:-:S02]  /*e670*/  IMAD.WIDE.U32 R4, R32, 0x1c, R2 ;  /* 0x0000001c20047825 */ /* 0x000fc400078e0002 */
[----:B------:R-:W-:Y:S02]  /*e680*/  @P6 STG.E desc[UR18][R2.64], R17 ;  /* 0x0000001102006986 */ /* 0x000fe4000c101912 */
[----:B0-----:R-:W-:Y:S02]  /*e690*/  FMUL R11, R194, UR20 ;  /* 0x00000014c20b7c20 */ /* 0x001fe40008400000 */
[----:B------:R-:W-:Y:S01]  /*e6a0*/  @P2 STG.E desc[UR18][R14.64+0x20], R193 ;  /* 0x000020c10e002986 */ /* 0x000fe2000c101912 */
[C---:B------:R-:W-:Y:S01]  /*e6b0*/  ISETP.GT.AND P2, PT, R44.reuse, RZ, P5 ;  /* 0x000000ff2c00720c */ /* 0x040fe20002f44270 */
[----:B------:R-:W-:Y:S01]  /*e6c0*/  IMAD.MOV.U32 R12, RZ, RZ, R4 ;  /* 0x000000ffff0c7224 */ /* 0x000fe200078e0004 */
[----:B------:R-:W-:Y:S01]  /*e6d0*/  IADD3 R13, R33, R5, RZ ;  /* 0x00000005210d7210 */ /* 0x000fe20007ffe0ff */
[----:B------:R-:W-:Y:S01]  /*e6e0*/  FMUL R199, R199, UR20 ;  /* 0x00000014c7c77c20 */ /* 0x000fe20008400000 */
[----:B------:R-:W-:Y:S01]  /*e6f0*/  IADD3 R4, P6, R29, R2, RZ ;  /* 0x000000021d047210 */ /* 0x000fe20007fde0ff */
[----:B------:R-:W-:Y:S01]  /*e700*/  FMUL R201, R201, UR20 ;  /* 0x00000014c9c97c20 */ /* 0x000fe20008400000 */
[----:B------:R-:W-:Y:S01]  /*e710*/  ISETP.GT.AND P1, PT, R44, 0x8, P1 ;  /* 0x000000082c00780c */ /* 0x000fe20000f24270 */
[----:B------:R0:W-:Y:S01]  /*e720*/  @P4 STG.E desc[UR18][R2.64+0x20], R11 ;  /* 0x0000200b02004986 */ /* 0x0001e2000c101912 */
[----:B------:R-:W-:Y:S01]  /*e730*/  FMUL R9, R196, UR20 ;  /* 0x00000014c4097c20 */ /* 0x000fe20008400000 */
[----:B------:R-:W-:-:S02]  /*e740*/  IMAD.X R5, R31, 0x1, R3, P6 ;  /* 0x000000011f057824 */ /* 0x000fc400030e0603 */
[----:B------:R-:W-:Y:S01]  /*e750*/  @P0 STG.E desc[UR18][R12.64], R195 ;  /* 0x000000c30c000986 */ /* 0x000fe2000c101912 */
[C---:B------:R-:W-:Y:S02]  /*e760*/  ISETP.GT.AND P0, PT, R45.reuse, 0x88, PT ;  /* 0x000000882d00780c */ /* 0x040fe40003f04270 */
[----:B------:R-:W-:Y:S01]  /*e770*/  ISETP.GT.AND P4, PT, R45, 0x89, PT ;  /* 0x000000892d00780c */ /* 0x000fe20003f84270 */
[----:B------:R-:W-:Y:S01]  /*e780*/  @P2 STG.E desc[UR18][R4.64], R9 ;  /* 0x0000000904002986 */ /* 0x000fe2000c101912 */
[C---:B------:R-:W-:Y:S02]  /*e790*/  ISETP.GT.AND P5, PT, R44.reuse, 0x8, P5 ;  /* 0x000000082c00780c */ /* 0x040fe40002fa4270 */
[C---:B------:R-:W-:Y:S01]  /*e7a0*/  ISETP.GT.AND P6, PT, R44.reuse, RZ, P0 ;  /* 0x000000ff2c00720c */ /* 0x040fe200007c4270 */
[----:B------:R-:W-:Y:S01]  /*e7b0*/  FMUL R203, R203, UR20 ;  /* 0x00000014cbcb7c20 */ /* 0x000fe20008400000 */
[----:B------:R-:W-:Y:S01]  /*e7c0*/  ISETP.GT.AND P2, PT, R44, RZ, P4 ;  /* 0x000000ff2c00720c */ /* 0x000fe20002744270 */
[----:B------:R-:W-:Y:S01]  /*e7d0*/  @P1 STG.E desc[UR18][R12.64+0x20], R197 ;  /* 0x000020c50c001986 */ /* 0x000fe2000c101912 */
[----:B------:R-:W-:Y:S01]  /*e7e0*/  IMAD.WIDE.U32 R6, R32, 0x1c, R4 ;  /* 0x0000001c20067825 */ /* 0x000fe200078e0004 */
[----:B0-----:R-:W-:-:S03]  /*e7f0*/  IADD3 R2, P1, R29, R4, RZ ;  /* 0x000000041d027210 */ /* 0x001fc60007f3e0ff */
[----:B------:R-:W-:Y:S01]  /*e800*/  FMUL R15, R198, UR20 ;  /* 0x00000014c60f7c20 */ /* 0x000fe20008400000 */
[----:B------:R-:W-:Y:S01]  /*e810*/  FMUL R17, R200, UR20 ;  /* 0x00000014c8117c20 */ /* 0x000fe20008400000 */
[----:B------:R-:W-:Y:S02]  /*e820*/  IMAD.IADD R11, R33, 0x1, R7 ;  /* 0x00000001210b7824 */ /* 0x000fe400078e0207 */
[----:B------:R-:W-:Y:S01]  /*e830*/  FMUL R205, R205, UR20 ;  /* 0x00000014cdcd7c20 */ /* 0x000fe20008400000 */
[----:B------:R-:W-:Y:S02]  /*e840*/  IMAD.MOV.U32 R10, RZ, RZ, R6 ;  /* 0x000000ffff0a7224 */ /* 0x000fe400078e0006 */
[----:B------:R-:W-:Y:S01]  /*e850*/  FMUL R207, R207, UR20 ;  /* 0x00000014cfcf7c20 */ /* 0x000fe20008400000 */
[----:B------:R-:W-:Y:S01]  /*e860*/  IMAD.X R3, R31, 0x1, R5, P1 ;  /* 0x000000011f037824 */ /* 0x000fe200008e0605 */
[----:B------:R0:W-:Y:S01]  /*e870*/  @P5 STG.E desc[UR18][R4.64+0x20], R15 ;  /* 0x0000200f04005986 */ /* 0x0001e2000c101912 */
[----:B------:R-:W-:-:S02]  /*e880*/  IADD3 R6, P5, R29, R2, RZ ;  /* 0x000000021d067210 */ /* 0x000fc40007fbe0ff */
[----:B------:R-:W-:Y:S01]  /*e890*/  ISETP.GT.AND P1, PT, R45, 0x90, PT ;  /* 0x000000902d00780c */ /* 0x000fe20003f24270 */
        /* <DEDUP_REMOVED lines=16> */
[----:B------:R-:W-:Y:S02]  /*e9a0*/  IMAD.IADD R13, R33, 0x1, R5 ;  /* 0x00000001210d7824 */ /* 0x000fe400078e0205 */
[----:B------:R-:W-:Y:S01]  /*e9b0*/  FMUL R217, R217, UR20 ;  /* 0x00000014d9d97c20 */ /* 0x000fe20008400000 */
[----:B------:R-:W-:Y:S01]  /*e9c0*/  IMAD.MOV.U32 R12, RZ, RZ, R4 ;  /* 0x000000ffff0c7224 */ /* 0x000fe200078e0004 */
[----:B------:R-:W-:Y:S01]  /*e9d0*/  @P0 STG.E desc[UR18][R10.64+0x20], R201 ;  /* 0x000020c90a000986 */ /* 0x000fe2000c101912 */
[----:B------:R-:W-:-:S03]  /*e9e0*/  ISETP.GT.AND P0, PT, R45, 0x98, PT ;  /* 0x000000982d00780c */ /* 0x000fc60003f04270 */
[----:B------:R0:W-:Y:S01]  /*e9f0*/  @P4 STG.E desc[UR18][R2.64+0x20], R15 ;  /* 0x0000200f02004986 */ /* 0x0001e2000c101912 */
[----:B------:R-:W-:-:S03]  /*ea00*/  ISETP.GT.AND P2, PT, R44, 0x8, P2 ;  /* 0x000000082c00780c */ /* 0x000fc60001744270 */
[----:B------:R-:W-:Y:S01]  /*ea10*/  @P6 STG.E desc[UR18][R12.64], R203 ;  /* 0x000000cb0c006986 */ /* 0x000fe2000c101912 */
[----:B------:R-:W-:-:S03]  /*ea20*/  ISETP.GT.AND P4, PT, R44, RZ, P0 ;  /* 0x000000ff2c00720c */ /* 0x000fc60000784270 */
[----:B------:R1:W-:Y:S04]  /*ea30*/  @P5 STG.E desc[UR18][R6.64], R17 ;  /* 0x0000001106005986 */ /* 0x0003e8000c101912 */
        /* <DEDUP_REMOVED lines=11> */
[----:B------:R-:W-:Y:S01]  /*eaf0*/  IADD3.X R5, R31, R7, RZ, P6, !PT ;  /* 0x000000071f057210 */ /* 0x000fe200037fe4ff */
[----:B-1----:R-:W-:Y:S02]  /*eb00*/  FMUL R17, R208, UR20 ;  /* 0x00000014d0117c20 */ /* 0x002fe40008400000 */
[----:B------:R-:W-:Y:S01]  /*eb10*/  @P4 STG.E desc[UR18][R8.64], R207 ;  /* 0x000000cf08004986 */ /* 0x000fe2000c101912 */
[----:B------:R-:W-:-:S02]  /*eb20*/  ISETP.GT.AND P4, PT, R45, 0xa0, PT ;  /* 0x000000a02d00780c */ /* 0x000fc40003f84270 */
[----:B------:R-:W-:Y:S01]  /*eb30*/  ISETP.GT.AND P2, PT, R45, 0xa1, PT ;  /* 0x000000a12d00780c */ /* 0x000fe20003f44270 */
[----:B------:R-:W-:Y:S01]  /*eb40*/  IMAD.WIDE.U32 R2, R32, 0x1c, R4 ;  /* 0x0000001c20027825 */ /* 0x000fe200078e0004 */
[C---:B------:R-:W-:Y:S01]  /*eb50*/  ISETP.GT.AND P1, PT, R44.reuse, 0x8, P1 ;  /* 0x000000082c00780c */ /* 0x040fe20000f24270 */
[----:B------:R-:W-:Y:S01]  /*eb60*/  @P5 STG.E desc[UR18][R4.64], R17 ;  /* 0x0000001104005986 */ /* 0x000fe2000c101912 */
[C---:B------:R-:W-:Y:S02]  /*eb70*/  ISETP.GT.AND P6, PT, R44.reuse, RZ, P4 ;  /* 0x000000ff2c00720c */ /* 0x040fe400027c4270 */
[C---:B------:R-:W-:Y:S01]  /*eb80*/  ISETP.GT.AND P5, PT, R44.reuse, RZ, P2 ;  /* 0x000000ff2c00720c */ /* 0x040fe200017a4270 */
[----:B------:R-:W-:Y:S01]  /*eb90*/  IMAD.MOV.U32 R10, RZ, RZ, R2 ;  /* 0x000000ffff0a7224 */ /* 0x000fe200078e0002 */
[----:B------:R-:W-:Y:S01]  /*eba0*/  @P0 STG.E desc[UR18][R8.64+0x20], R209 ;  /* 0x000020d108000986 */ /* 0x000fe2000c101912 */
[----:B------:R-:W-:Y:S02]  /*ebb0*/  ISETP.GT.AND P4, PT, R44, 0x8, P4 ;  /* 0x000000082c00780c */ /* 0x000fe40002784270 */
[----:B------:R-:W-:Y:S01]  /*ebc0*/  IADD3 R2, P0, R29, R4, RZ ;  /* 0x000000041d027210 */ /* 0x000fe20007f1e0ff */
[----:B---3--:R-:W-:Y:S01]  /*ebd0*/  FMUL R13, R210, UR20 ;  /* 0x00000014d20d7c20 */ /* 0x008fe20008400000 */
[----:B------:R-:W-:-:S02]  /*ebe0*/  IMAD.IADD R11, R33, 0x1, R3 ;  /* 0x00000001210b7824 */ /* 0x000fc400078e0203 */
[----:B0-----:R-:W-:Y:S01]  /*ebf0*/  FMUL R15, R212, UR20 ;  /* 0x00000014d40f7c20 */ /* 0x001fe20008400000 */
[----:B------:R-:W-:Y:S01]  /*ec00*/  FMUL R223, R223, UR20 ;  /* 0x00000014dfdf7c20 */ /* 0x000fe20008400000 */
[----:B------:R-:W-:Y:S01]  /*ec10*/  IMAD.X R3, R31, 0x1, R5, P0 ;  /* 0x000000011f037824 */ /* 0x000fe200000e0605 */
[----:B------:R0:W-:Y:S01]  /*ec20*/  @P1 STG.E desc[UR18][R4.64+0x20], R13 ;  /* 0x0000200d04001986 */ /* 0x0001e2000c101912 */
[----:B------:R-:W-:-:S03]  /*ec30*/  ISETP.GT.AND P1, PT, R45, 0xa8, PT ;  /* 0x000000a82d00780c */ /* 0x000fc60003f24270 */
[----:B------:R-:W-:Y:S01]  /*ec40*/  @P6 STG.E desc[UR18][R10.64], R211 ;  /* 0x000000d30a006986 */ /* 0x000fe2000c101912 */
[----:B------:R-:W-:-:S03]  /*ec50*/  ISETP.GT.AND P2, PT, R44, 0x8, P2 ;  /* 0x000000082c00780c */ /* 0x000fc60001744270 */
[----:B------:R-:W-:Y:S01]  /*ec60*/  @P5 STG.E desc[UR18][R2.64], R15 ;  /* 0x0000000f02005986 */ /* 0x000fe2000c101912 */
[----:B------:R-:W-:Y:S02]  /*ec70*/  IADD3 R6, P5, R29, R2, RZ ;  /* 0x000000021d067210 */ /* 0x000fe40007fbe0ff */
[----:B------:R-:W-:Y:S01]  /*ec80*/  ISETP.GT.AND P0, PT, R45, 0xa9, PT ;  /* 0x000000a92d00780c */ /* 0x000fe20003f04270 */
[----:B------:R1:W-:Y:S01]  /*ec90*/  @P4 STG.E desc[UR18][R10.64+0x20], R213 ;  /* 0x000020d50a004986 */ /* 0x0003e2000c101912 */
[C---:B------:R-:W-:Y:S01]  /*eca0*/  ISETP.GT.AND P4, PT, R44.reuse, RZ, P1 ;  /* 0x000000ff2c00720c */ /* 0x040fe20000f84270 */
[--C-:B------:R-:W-:Y:S01]  /*ecb0*/  IMAD.X R7, R31, 0x1, R3.reuse, P5 ;  /* 0x000000011f077824 */ /* 0x100fe200028e0603 */
[----:B------:R-:W-:Y:S01]  /*ecc0*/  ISETP.GT.AND P5, PT, R44, RZ, P0 ;  /* 0x000000ff2c00720c */ /* 0x000fe200007a4270 */
[----:B0-----:R-:W-:-:S04]  /*ecd0*/  IMAD.WIDE.U32 R4, R32, 0x1c, R2 ;  /* 0x0000001c20047825 */ /* 0x001fc800078e0002 */
[----:B------:R-:W-:Y:S01]  /*ece0*/  FMUL R17, R214, UR20 ;  /* 0x00000014d6117c20 */ /* 0x000fe20008400000 */
[----:B------:R-:W-:Y:S01]  /*ecf0*/  ISETP.GT.AND P1, PT, R44, 0x8, P1 ;  /* 0x000000082c00780c */ /* 0x000fe20000f24270 */
[----:B------:R-:W-:Y:S01]  /*ed00*/  FMUL R225, R225, UR20 ;  /* 0x00000014e1e17c20 */ /* 0x000fe20008400000 */
[----:B------:R-:W-:-:S04]  /*ed10*/  IMAD.WIDE.U32 R8, R32, 0x1c, R6 ;  /* 0x0000001c20087825 */ /* 0x000fc800078e0006 */
[----:B------:R-:W-:Y:S01]  /*ed20*/  FMUL R227, R227, UR20 ;  /* 0x00000014e3e37c20 */ /* 0x000fe20008400000 */
[----:B------:R-:W3:Y:S01]  /*ed30*/  LDL.LU R21, [R1+0x18] ;  /* 0x0000180001157983 */ /* 0x000ee20000300800 */
[C---:B------:R-:W-:Y:S02]  /*ed40*/  IMAD.IADD R5, R33.reuse, 0x1, R5 ;  /* 0x0000000121057824 */ /* 0x040fe400078e0205 */
[----:B-1----:R-:W-:Y:S01]  /*ed50*/  IMAD.IADD R11, R33, 0x1, R9 ;  /* 0x00000001210b7824 */ /* 0x002fe200078e0209 */
[----:B------:R0:W-:Y:S01]  /*ed60*/  @P2 STG.E desc[UR18][R2.64+0x20], R17 ;  /* 0x0000201102002986 */ /* 0x0001e2000c101912 */
[----:B------:R-:W-:Y:S01]  /*ed70*/  FMUL R9, R216, UR20 ;  /* 0x00000014d8097c20 */ /* 0x000fe20008400000 */
[C---:B------:R-:W-:Y:S02]  /*ed80*/  ISETP.GT.AND P2, PT, R45.reuse, 0xb0, PT ;  /* 0x000000b02d00780c */ /* 0x040fe40003f44270 */
[----:B------:R-:W-:Y:S01]  /*ed90*/  ISETP.GT.AND P0, PT, R44, 0x8, P0 ;  /* 0x000000082c00780c */ /* 0x000fe20000704270 */
[----:B------:R-:W-:Y:S01]  /*eda0*/  @P4 STG.E desc[UR18][R4.64], R215 ;  /* 0x000000d704004986 */ /* 0x000fe2000c101912 */
[----:B------:R-:W-:-:S02]  /*edb0*/  ISETP.GT.AND P4, PT, R45, 0xb1, PT ;  /* 0x000000b12d00780c */ /* 0x000fc40003f84270 */
[C---:B------:R-:W-:Y:S01]  /*edc0*/  ISETP.GT.AND P6, PT, R44.reuse, RZ, P2 ;  /* 0x000000ff2c00720c */ /* 0x040fe200017c4270 */
[----:B------:R1:W-:Y:S01]  /*edd0*/  @P5 STG.E desc[UR18][R6.64], R9 ;  /* 0x0000000906005986 */ /* 0x0003e2000c101912 */
[----:B------:R-:W-:Y:S01]  /*ede0*/  ISETP.GT.AND P5, PT, R44, RZ, P4 ;  /* 0x000000ff2c00720c */ /* 0x000fe200027a4270 */
[----:B------:R-:W-:Y:S01]  /*edf0*/  FMUL R13, R218, UR20 ;  /* 0x00000014da0d7c20 */ /* 0x000fe20008400000 */
[----:B------:R-:W-:Y:S01]  /*ee00*/  ISETP.GT.AND P2, PT, R44, 0x8, P2 ;  /* 0x000000082c00780c */ /* 0x000fe20001744270 */
[----:B------:R4:W-:Y:S01]  /*ee10*/  @P1 STG.E desc[UR18][R4.64+0x20], R217 ;  /* 0x000020d904001986 */ /* 0x0009e2000c101912 */
[----:B0-----:R-:W-:Y:S01]  /*ee20*/  IADD3 R2, P1, R29, R6, RZ ;  /* 0x000000061d027210 */ /* 0x001fe20007f3e0ff */
[----:B------:R-:W-:Y:S02]  /*ee30*/  IMAD.MOV.U32 R10, RZ, RZ, R8 ;  /* 0x000000ffff0a7224 */ /* 0x000fe400078e0008 */
[----:B------:R0:W-:Y:S01]  /*ee40*/  @P0 STG.E desc[UR18][R6.64+0x20], R13 ;  /* 0x0000200d06000986 */ /* 0x0001e2000c101912 */
[----:B------:R-:W-:Y:S01]  /*ee50*/  ISETP.GT.AND P0, PT, R45, 0xb8, PT ;  /* 0x000000b82d00780c */ /* 0x000fe20003f04270 */
[----:B------:R-:W-:-:S02]  /*ee60*/  IMAD.X R3, R31, 0x1, R7, P1 ;  /* 0x000000011f037824 */ /* 0x000fc400008e0607 */
[----:B-1----:R-:W-:Y:S01]  /*ee70*/  FMUL R9, R220, UR20 ;  /* 0x00000014dc097c20 */ /* 0x002fe20008400000 */
[----:B------:R-:W-:Y:S01]  /*ee80*/  ISETP.GT.AND P1, PT, R45, 0xb9, PT ;  /* 0x000000b92d00780c */ /* 0x000fe20003f24270 */
[----:B------:R-:W-:Y:S01]  /*ee90*/  @P6 STG.E desc[UR18][R10.64], R219 ;  /* 0x000000db0a006986 */ /* 0x000fe2000c101912 */
[C---:B------:R-:W-:Y:S02]  /*eea0*/  ISETP.GT.AND P4, PT, R44.reuse, 0x8, P4 ;  /* 0x000000082c00780c */ /* 0x040fe40002784270 */
[C---:B------:R-:W-:Y:S01]  /*eeb0*/  ISETP.GT.AND P6, PT, R44.reuse, RZ, P0 ;  /* 0x000000ff2c00720c */ /* 0x040fe200007c4270 */
[----:B------:R1:W-:Y:S01]  /*eec0*/  @P5 STG.E desc[UR18][R2.64], R9 ;  /* 0x0000000902005986 */ /* 0x0003e2000c101912 */
[----:B------:R-:W-:Y:S01]  /*eed0*/  ISETP.GT.AND P5, PT, R44, RZ, P1 ;  /* 0x000000ff2c00720c */ /* 0x000fe20000fa4270 */
[----:B----4-:R-:W-:Y:S02]  /*eee0*/  IMAD.WIDE.U32 R4, R32, 0x1c, R2 ;  /* 0x0000001c20047825 */ /* 0x010fe400078e0002 */
[----:B------:R4:W-:Y:S01]  /*eef0*/  @P2 STG.E desc[UR18][R10.64+0x20], R221 ;  /* 0x000020dd0a002986 */ /* 0x0009e2000c101912 */
[----:B0-----:R-:W-:Y:S01]  /*ef00*/  IADD3 R6, P2, R29, R2, RZ ;  /* 0x000000021d067210 */ /* 0x001fe20007f5e0ff */
[----:B------:R-:W-:Y:S01]  /*ef10*/  FMUL R15, R222, UR20 ;  /* 0x00000014de0f7c20 */ /* 0x000fe20008400000 */
[----:B------:R-:W-:Y:S01]  /*ef20*/  IMAD.IADD R13, R33, 0x1, R5 ;  /* 0x00000001210d7824 */ /* 0x000fe200078e0205 */
[----:B------:R-:W-:Y:S01]  /*ef30*/  MOV R12, R4 ;  /* 0x00000004000c7202 */ /* 0x000fe20000000f00 */
[----:B------:R-:W-:Y:S01]  /*ef40*/  FMUL R17, R224, UR20 ;  /* 0x00000014e0117c20 */ /* 0x000fe20008400000 */
[----:B------:R-:W-:Y:S01]  /*ef50*/  IMAD.X R7, R31, 0x1, R3, P2 ;  /* 0x000000011f077824 */ /* 0x000fe200010e0603 */
[----:B------:R-:W-:Y:S01]  /*ef60*/  ISETP.GT.AND P2, PT, R45, 0xc0, PT ;  /* 0x000000c02d00780c */ /* 0x000fe20003f44270 */
[----:B------:R0:W-:Y:S01]  /*ef70*/  @P4 STG.E desc[UR18][R2.64+0x20], R15 ;  /* 0x0000200f02004986 */ /* 0x0001e2000c101912 */
[----:B------:R-:W-:-:S02]  /*ef80*/  ISETP.GT.AND P0, PT, R44, 0x8, P0 ;  /* 0x000000082c00780c */ /* 0x000fc40000704270 */
[----:B------:R-:W-:Y:S01]  /*ef90*/  ISETP.GT.AND P1, PT, R44, 0x8, P1 ;  /* 0x000000082c00780c */ /* 0x000fe20000f24270 */
[----:B------:R-:W-:Y:S01]  /*efa0*/  @P6 STG.E desc[UR18][R12.64], R223 ;  /* 0x000000df0c006986 */ /* 0x000fe2000c101912 */
[----:B------:R-:W-:-:S03]  /*efb0*/  IADD3 R8, P6, R29, R6, RZ ;  /* 0x000000061d087210 */ /* 0x000fc60007fde0ff */
[----:B------:R2:W-:Y:S01]  /*efc0*/  @P5 STG.E desc[UR18][R6.64], R17 ;  /* 0x0000001106005986 */ /* 0x0005e2000c101912 */
[----:B------:R-:W-:Y:S01]  /*efd0*/  ISETP.GT.AND P5, PT, R44, RZ, P2 ;  /* 0x000000ff2c00720c */ /* 0x000fe200017a4270 */
[----:B------:R-:W-:Y:S01]  /*efe0*/  IMAD.WIDE.U32 R4, R32, 0x1c, R6 ;  /* 0x0000001c20047825 */ /* 0x000fe200078e0006 */
[----:B------:R-:W-:Y:S01]  /*eff0*/  ISETP.GT.AND P4, PT, R45, 0xc1, PT ;  /* 0x000000c12d00780c */ /* 0x000fe20003f84270 */
[----:B------:R-:W3:Y:S01]  /*f000*/  LDL.LU R154, [R1+0x10] ;  /* 0x00001000019a7983 */ /* 0x000ee20000300800 */
[C---:B------:R-:W-:Y:S01]  /*f010*/  ISETP.GT.AND P2, PT, R44.reuse, 0x8, P2 ;  /* 0x000000082c00780c */ /* 0x040fe20001744270 */
[----:B-1----:R-:W-:Y:S01]  /*f020*/  IMAD.X R9, R31, 0x1, R7, P6 ;  /* 0x000000011f097824 */ /* 0x002fe200030e0607 */
[----:B------:R-:W-:Y:S01]  /*f030*/  ISETP.GT.AND P6, PT, R44, RZ, P4 ;  /* 0x000000ff2c00720c */ /* 0x000fe200027c4270 */
[----:B----4-:R-:W-:Y:S02]  /*f040*/  IMAD.IADD R11, R33, 0x1, R5 ;  /* 0x00000001210b7824 */ /* 0x010fe400078e0205 */
[----:B------:R-:W-:Y:S01]  /*f050*/  FMUL R5, R226, UR20 ;  /* 0x00000014e2057c20 */ /* 0x000fe20008400000 */
[----:B------:R-:W-:Y:S01]  /*f060*/  IMAD.MOV.U32 R10, RZ, RZ, R4 ;  /* 0x000000ffff0a7224 */ /* 0x000fe200078e0004 */
[----:B------:R-:W-:Y:S01]  /*f070*/  @P0 STG.E desc[UR18][R12.64+0x20], R225 ;  /* 0x000020e10c000986 */ /* 0x000fe2000c101912 */
[----:B0-----:R-:W-:-:S04]  /*f080*/  IMAD.WIDE.U32 R2, R32, 0x1c, R8 ;  /* 0x0000001c20027825 */ /* 0x001fc800078e0008 */
[----:B--2---:R-:W-:Y:S01]  /*f090*/  FMUL R17, R228, UR20 ;  /* 0x00000014e4117c20 */ /* 0x004fe20008400000 */
[C---:B------:R-:W-:Y:S01]  /*f0a0*/  ISETP.GT.AND P0, PT, R45.reuse, 0xc9, PT ;  /* 0x000000c92d00780c */ /* 0x040fe20003f04270 */
[----:B------:R0:W-:Y:S01]  /*f0b0*/  @P1 STG.E desc[UR18][R6.64+0x20], R5 ;  /* 0x0000200506001986 */ /* 0x0001e2000c101912 */
[----:B------:R-:W-:Y:S01]  /*f0c0*/  IMAD.MOV.U32 R14, RZ, RZ, R2 ;  /* 0x000000ffff0e7224 */ /* 0x000fe200078e0002 */
[----:B------:R-:W-:Y:S01]  /*f0d0*/  ISETP.GT.AND P1, PT, R45, 0xc8, PT ;  /* 0x000000c82d00780c */ /* 0x000fe20003f24270 */
[----:B------:R-:W-:Y:S01]  /*f0e0*/  IMAD.IADD R15, R33, 0x1, R3 ;  /* 0x00000001210f7824 */ /* 0x000fe200078e0203 */
[----:B------:R-:W-:Y:S01]  /*f0f0*/  @P5 STG.E desc[UR18][R10.64], R227 ;  /* 0x000000e30a005986 */ /* 0x000fe2000c101912 */
[----:B------:R-:W-:Y:S01]  /*f100*/  IADD3 R2, P5, R29, R8, RZ ;  /* 0x000000081d027210 */ /* 0x000fe20007fbe0ff */
[----:B------:R-:W-:Y:S01]  /*f110*/  FMUL R19, R0, UR20 ;  /* 0x0000001400137c20 */ /* 0x000fe20008400000 */
[C---:B------:R-:W-:Y:S01]  /*f120*/  ISETP.GT.AND P4, PT, R44.reuse, 0x8, P4 ;  /* 0x000000082c00780c */ /* 0x040fe20002784270 */
[----:B------:R1:W-:Y:S01]  /*f130*/  @P6 STG.E desc[UR18][R8.64], R17 ;  /* 0x0000001108006986 */ /* 0x0003e2000c101912 */
[C---:B------:R-:W-:Y:S01]  /*f140*/  ISETP.GT.AND P6, PT, R44.reuse, RZ, P1 ;  /* 0x000000ff2c00720c */ /* 0x040fe20000fc4270 */
[----:B------:R-:W-:Y:S01]  /*f150*/  IMAD.X R3, R31, 0x1, R9, P5 ;  /* 0x000000011f037824 */ /* 0x000fe200028e0609 */
[----:B------:R-:W-:Y:S01]  /*f160*/  ISETP.GT.AND P5, PT, R44, RZ, P0 ;  /* 0x000000ff2c00720c */ /* 0x000fe200007a4270 */
[----:B0-----:R-:W-:Y:S01]  /*f170*/  FMUL R7, R152, UR20 ;  /* 0x0000001498077c20 */ /* 0x001fe20008400000 */
[----:B------:R-:W-:Y:S01]  /*f180*/  FMUL R229, R229, UR20 ;  /* 0x00000014e5e57c20 */ /* 0x000fe20008400000 */
[----:B------:R-:W2:Y:S01]  /*f190*/  LDL.LU R23, [R1+0x24] ;  /* 0x0000240001177983 */ /* 0x000ea20000300800 */
[----:B------:R-:W-:Y:S01]  /*f1a0*/  ISETP.GT.AND P1, PT, R44, 0x8, P1 ;  /* 0x000000082c00780c */ /* 0x000fe20000f24270 */
[----:B------:R-:W-:-:S02]  /*f1b0*/  IMAD.WIDE.U32 R4, R32, 0x1c, R2 ;  /* 0x0000001c20047825 */ /* 0x000fc400078e0002 */
[----:B------:R0:W-:Y:S01]  /*f1c0*/  @P2 STG.E desc[UR18][R10.64+0x20], R19 ;  /* 0x000020130a002986 */ /* 0x0001e2000c101912 */
[----:B------:R-:W-:Y:S01]  /*f1d0*/  ISETP.GT.AND P2, PT, R45, 0xd0, PT ;  /* 0x000000d02d00780c */ /* 0x000fe20003f44270 */
[----:B-1----:R-:W-:Y:S01]  /*f1e0*/  FMUL R17, R22, UR20 ;  /* 0x0000001416117c20 */ /* 0x002fe20008400000 */
[----:B------:R-:W-:Y:S01]  /*f1f0*/  ISETP.GT.AND P0, PT, R44, 0x8, P0 ;  /* 0x000000082c00780c */ /* 0x000fe20000704270 */
[----:B------:R1:W-:Y:S01]  /*f200*/  @P4 STG.E desc[UR18][R8.64+0x20], R7 ;  /* 0x0000200708004986 */ /* 0x0003e2000c101912 */
[----:B------:R-:W-:Y:S02]  /*f210*/  IMAD.MOV.U32 R12, RZ, RZ, R4 ;  /* 0x000000ffff0c7224 */ /* 0x000fe400078e0004 */
[----:B------:R-:W-:Y:S01]  /*f220*/  IMAD.IADD R13, R33, 0x1, R5 ;  /* 0x00000001210d7824 */ /* 0x000fe200078e0205 */
[----:B------:R-:W4:Y:S04]  /*f230*/  LDL.LU R22, [R1+0x28] ;  /* 0x0000280001167983 */ /* 0x000f280000300800 */
[----:B------:R-:W-:Y:S01]  /*f240*/  @P6 STG.E desc[UR18][R14.64], R229 ;  /* 0x000000e50e006986 */ /* 0x000fe2000c101912 */
[----:B0-----:R-:W-:-:S03]  /*f250*/  FMUL R19, R20, UR20 ;  /* 0x0000001414137c20 */ /* 0x001fc60008400000 */
[----:B------:R0:W-:Y:S01]  /*f260*/  @P5 STG.E desc[UR18][R2.64], R17 ;  /* 0x0000001102005986 */ /* 0x0001e2000c101912 */
[----:B-1----:R-:W-:-:S03]  /*f270*/  FMUL R9, R18, UR20 ;  /* 0x0000001412097c20 */ /* 0x002fc60008400000 */
[----:B------:R-:W4:Y:S04]  /*f280*/  LDL.LU R20, [R1+0x2c] ;  /* 0x00002c0001147983 */ /* 0x000f280000300800 */
[----:B------:R-:W4:Y:S01]  /*f290*/  LDL.LU R18, [R1+0x30] ;  /* 0x0000300001127983 */ /* 0x000f220000300800 */
[----:B0-----:R-:W-:-:S03]  /*f2a0*/  FMUL R17, R16, UR20 ;  /* 0x0000001410117c20 */ /* 0x001fc60008400000 */
[----:B------:R-:W4:Y:S01]  /*f2b0*/  LDL.LU R16, [R1+0x34] ;  /* 0x0000340001107983 */ /* 0x000f220000300800 */
[----:B------:R-:W-:Y:S02]  /*f2c0*/  ISETP.GT.AND P5, PT, R45, 0xd1, PT ;  /* 0x000000d12d00780c */ /* 0x000fe40003fa4270 */
[C---:B------:R-:W-:Y:S01]  /*f2d0*/  ISETP.GT.AND P4, PT, R44.reuse, RZ, P2 ;  /* 0x000000ff2c00720c */ /* 0x040fe20001784270 */
[----:B------:R-:W4:Y:S01]  /*f2e0*/  LDL.LU R153, [R1+0x38] ;  /* 0x0000380001997983 */ /* 0x000f220000300800 */
[----:B------:R-:W-:Y:S02]  /*f2f0*/  ISETP.GT.AND P2, PT, R44, 0x8, P2 ;  /* 0x000000082c00780c */ /* 0x000fe40001744270 */
[----:B------:R-:W-:-:S04]  /*f300*/  IADD3 R4, P6, R29, R2, RZ ;  /* 0x000000021d047210 */ /* 0x000fc80007fde0ff */
[----:B------:R-:W-:Y:S01]  /*f310*/  IADD3.X R5, R31, R3, RZ, P6, !PT ;  /* 0x000000031f057210 */ /* 0x000fe200037fe4ff */
[----:B---3--:R-:W-:Y:S01]  /*f320*/  FMUL R21, R21, UR20 ;  /* 0x0000001415157c20 */ /* 0x008fe20008400000 */
[----:B------:R-:W-:Y:S02]  /*f330*/  FMUL R11, R154, UR20 ;  /* 0x000000149a0b7c20 */ /* 0x000fe40008400000 */
[----:B------:R-:W3:Y:S04]  /*f340*/  LDL.LU R154, [R1+0x3c] ;  /* 0x00003c00019a7983 */ /* 0x000ee80000300800 */
[----:B------:R2:W-:Y:S01]  /*f350*/  @P1 STG.E desc[UR18][R14.64+0x20], R11 ;  /* 0x0000200b0e001986 */ /* 0x0005e2000c101912 */
[C---:B------:R-:W-:Y:S02]  /*f360*/  ISETP.GT.AND P1, PT, R44.reuse, RZ, P5 ;  /* 0x000000ff2c00720c */ /* 0x040fe40002f24270 */
[----:B------:R-:W-:Y:S01]  /*f370*/  ISETP.GT.AND P5, PT, R44, 0x8, P5 ;  /* 0x000000082c00780c */ /* 0x000fe20002fa4270 */
[----:B------:R4:W-:Y:S04]  /*f380*/  @P0 STG.E desc[UR18][R2.64+0x20], R19 ;  /* 0x0000201302000986 */ /* 0x0009e8000c101912 */
[----:B------:R0:W-:Y:S06]  /*f390*/  @P4 STG.E desc[UR18][R12.64], R21 ;  /* 0x000000150c004986 */ /* 0x0001ec000c101912 */
[----:B------:R-:W-:Y:S01]  /*f3a0*/  @P1 STG.E desc[UR18][R4.64], R9 ;  /* 0x0000000904001986 */ /* 0x000fe2000c101912 */
[----:B--2---:R-:W-:-:S03]  /*f3b0*/  FMUL R15, R23, UR20 ;  /* 0x00000014170f7c20 */ /* 0x004fc60008400000 */
[----:B------:R-:W2:Y:S04]  /*f3c0*/  LDL.LU R23, [R1+0x40] ;  /* 0x0000400001177983 */ /* 0x000ea80000300800 */
[----:B------:R-:W-:Y:S04]  /*f3d0*/  @P2 STG.E desc[UR18][R12.64+0x20], R17 ;  /* 0x000020110c002986 */ /* 0x000fe8000c101912 */
[----:B------:R1:W-:Y:S01]  /*f3e0*/  @P5 STG.E desc[UR18][R4.64+0x20], R15 ;  /* 0x0000200f04005986 */ /* 0x0003e2000c101912 */
[----:B----4-:R-:W-:-:S03]  /*f3f0*/  FMUL R19, R22, UR20 ;  /* 0x0000001416137c20 */ /* 0x010fc60008400000 */
[----:B------:R-:W4:Y:S01]  /*f400*/  LDL.LU R22, [R1+0x44] ;  /* 0x0000440001167983 */ /* 0x000f220000300800 */
[----:B0-----:R-:W-:-:S03]  /*f410*/  FMUL R21, R20, UR20 ;  /* 0x0000001414157c20 */ /* 0x001fc60008400000 */
[----:B------:R-:W4:Y:S01]  /*f420*/  LDL.LU R20, [R1+0x48] ;  /* 0x0000480001147983 */ /* 0x000f220000300800 */
[----:B-1----:R-:W-:-:S03]  /*f430*/  FMUL R15, R18, UR20 ;  /* 0x00000014120f7c20 */ /* 0x002fc60008400000 */
[----:B------:R-:W4:Y:S01]  /*f440*/  LDL.LU R18, [R1+0x4c] ;  /* 0x00004c0001127983 */ /* 0x000f220000300800 */
[----:B------:R-:W-:-:S03]  /*f450*/  FMUL R17, R16, UR20 ;  /* 0x0000001410117c20 */ /* 0x000fc60008400000 */
[----:B------:R-:W4:Y:S01]  /*f460*/  LDL.LU R16, [R1+0x50] ;  /* 0x0000500001107983 */ /* 0x000f220000300800 */
[C---:B------:R-:W-:Y:S02]  /*f470*/  ISETP.GT.AND P0, PT, R45.reuse, 0xd8, PT ;  /* 0x000000d82d00780c */ /* 0x040fe40003f04270 */
[----:B------:R-:W-:Y:S01]  /*f480*/  ISETP.GT.AND P4, PT, R45, 0xd9, PT ;  /* 0x000000d92d00780c */ /* 0x000fe20003f84270 */
[----:B------:R-:W-:Y:S01]  /*f490*/  IMAD.WIDE.U32 R6, R32, 0x1c, R4 ;  /* 0x0000001c20067825 */ /* 0x000fe200078e0004 */
[C---:B------:R-:W-:Y:S01]  /*f4a0*/  ISETP.GT.AND P6, PT, R44.reuse, RZ, P0 ;  /* 0x000000ff2c00720c */ /* 0x040fe200007c4270 */
[----:B------:R-:W4:Y:S01]  /*f4b0*/  LDL.LU R158, [R1+0x54] ;  /* 0x00005400019e7983 */ /* 0x000f220000300800 */
[----:B------:R-:W-:Y:S02]  /*f4c0*/  ISETP.GT.AND P1, PT, R44, RZ, P4 ;  /* 0x000000ff2c00720c */ /* 0x000fe40002724270 */
[----:B------:R-:W-:Y:S01]  /*f4d0*/  IADD3 R2, P2, R29, R4, RZ ;  /* 0x000000041d027210 */ /* 0x000fe20007f5e0ff */
[----:B------:R-:W-:-:S02]  /*f4e0*/  IMAD.IADD R11, R33, 0x1, R7 ;  /* 0x00000001210b7824 */ /* 0x000fc400078e0207 */
[----:B------:R-:W-:Y:S01]  /*f4f0*/  IMAD.MOV.U32 R10, RZ, RZ, R6 ;  /* 0x000000ffff0a7224 */ /* 0x000fe200078e0006 */
[----:B------:R-:W-:Y:S01]  /*f500*/  ISETP.GT.AND P0, PT, R44, 0x8, P0 ;  /* 0x000000082c00780c */ /* 0x000fe20000704270 */
[----:B------:R-:W-:Y:S01]  /*f510*/  IMAD.X R3, R31, 0x1, R5, P2 ;  /* 0x000000011f037824 */ /* 0x000fe200010e0605 */
[----:B------:R-:W-:Y:S01]  /*f520*/  IADD3 R8, P5, R29, R2, RZ ;  /* 0x000000021d087210 */ /* 0x000fe20007fbe0ff */
[----:B------:R-:W4:Y:S01]  /*f530*/  LDL.LU R156, [R1+0x58] ;  /* 0x00005800019c7983 */ /* 0x000f220000300800 */
[----:B------:R-:W-:-:S03]  /*f540*/  ISETP.GT.AND P2, PT, R45, 0xe0, PT ;  /* 0x000000e02d00780c */ /* 0x000fc60003f44270 */
[----:B------:R0:W-:Y:S01]  /*f550*/  @P6 STG.E desc[UR18][R10.64], R19 ;  /* 0x000000130a006986 */ /* 0x0001e2000c101912 */
[----:B------:R-:W-:-:S03]  /*f560*/  ISETP.GT.AND P4, PT, R44, 0x8, P4 ;  /* 0x000000082c00780c */ /* 0x000fc60002784270 */
[----:B------:R3:W-:Y:S01]  /*f570*/  @P1 STG.E desc[UR18][R2.64], R21 ;  /* 0x0000001502001986 */ /* 0x0007e2000c101912 */
[----:B------:R-:W-:Y:S01]  /*f580*/  ISETP.GT.AND P1, PT, R45, 0xe1, PT ;  /* 0x000000e12d00780c */ /* 0x000fe20003f24270 */
[--C-:B------:R-:W-:Y:S01]  /*f590*/  IMAD.X R9, R31, 0x1, R3.reuse, P5 ;  /* 0x000000011f097824 */ /* 0x100fe200028e0603 */
[C---:B------:R-:W-:Y:S01]  /*f5a0*/  ISETP.GT.AND P6, PT, R44.reuse, RZ, P2 ;  /* 0x000000ff2c00720c */ /* 0x040fe200017c4270 */
[----:B------:R-:W4:Y:S01]  /*f5b0*/  LDL.LU R155, [R1+0x5c] ;  /* 0x00005c00019b7983 */ /* 0x000f220000300800 */
[C---:B------:R-:W-:Y:S02]  /*f5c0*/  ISETP.GT.AND P5, PT, R44.reuse, RZ, P1 ;  /* 0x000000ff2c00720c */ /* 0x040fe40000fa4270 */
[----:B------:R-:W-:Y:S01]  /*f5d0*/  ISETP.GT.AND P2, PT, R44, 0x8, P2 ;  /* 0x000000082c00780c */ /* 0x000fe20001744270 */
[----:B0-----:R-:W-:Y:S02]  /*f5e0*/  FMUL R19, R153, UR20 ;  /* 0x0000001499137c20 */ /* 0x001fe40008400000 */
[----:B------:R-:W4:Y:S01]  /*f5f0*/  LDL.LU R153, [R1+0x60] ;  /* 0x0000600001997983 */ /* 0x000f220000300800 */
[----:B------:R-:W-:-:S04]  /*f600*/  IMAD.WIDE.U32 R6, R32, 0x1c, R2 ;  /* 0x0000001c20067825 */ /* 0x000fc800078e0002 */
[----:B------:R-:W-:Y:S01]  /*f610*/  IMAD.IADD R7, R33, 0x1, R7 ;  /* 0x0000000121077824 */ /* 0x000fe200078e0207 */
[----:B------:R4:W-:Y:S04]  /*f620*/  @P0 STG.E desc[UR18][R10.64+0x20], R15 ;  /* 0x0000200f0a000986 */ /* 0x0009e8000c101912 */
[----:B------:R0:W-:Y:S04]  /*f630*/  @P4 STG.E desc[UR18][R2.64+0x20], R17 ;  /* 0x0000201102004986 */ /* 0x0001e8000c101912 */
[----:B------:R-:W-:Y:S01]  /*f640*/  @P6 STG.E desc[UR18][R6.64], R19 ;  /* 0x0000001306006986 */ /* 0x000fe2000c101912 */
[----:B---3--:R-:W-:-:S03]  /*f650*/  FMUL R21, R154, UR20 ;  /* 0x000000149a157c20 */ /* 0x008fc60008400000 */
[----:B------:R-:W3:Y:S04]  /*f660*/  LDL.LU R154, [R1+0x64] ;  /* 0x00006400019a7983 */ /* 0x000ee80000300800 */
[----:B------:R-:W-:Y:S01]  /*f670*/  @P5 STG.E desc[UR18][R8.64], R21 ;  /* 0x0000001508005986 */ /* 0x000fe2000c101912 */
[----:B--2---:R-:W-:-:S05]  /*f680*/  FMUL R23, R23, UR20 ;  /* 0x0000001417177c20 */ /* 0x004fca0008400000 */
[----:B------:R1:W-:Y:S01]  /*f690*/  @P2 STG.E desc[UR18][R6.64+0x20], R23 ;  /* 0x0000201706002986 */ /* 0x0003e2000c101912 */
[----:B----4-:R-:W-:-:S03]  /*f6a0*/  FMUL R15, R22, UR20 ;  /* 0x00000014160f7c20 */ /* 0x010fc60008400000 */
[----:B------:R-:W2:Y:S01]  /*f6b0*/  LDL.LU R22, [R1+0x68] ;  /* 0x0000680001167983 */ /* 0x000ea20000300800 */
[----:B0-----:R-:W-:-:S03]  /*f6c0*/  FMUL R17, R20, UR20 ;  /* 0x0000001414117c20 */ /* 0x001fc60008400000 */
[----:B------:R-:W4:Y:S01]  /*f6d0*/  LDL.LU R20, [R1+0x6c] ;  /* 0x00006c0001147983 */ /* 0x000f220000300800 */
[----:B-1----:R-:W-:-:S03]  /*f6e0*/  FMUL R7, R18, UR20 ;  /* 0x0000001412077c20 */ /* 0x002fc60008400000 */
[----:B------:R-:W4:Y:S01]  /*f6f0*/  LDL.LU R18, [R1+0x70] ;  /* 0x0000700001127983 */ /* 0x000f220000300800 */
[----:B------:R-:W-:-:S03]  /*f700*/  FMUL R19, R16, UR20 ;  /* 0x0000001410137c20 */ /* 0x000fc60008400000 */
[----:B------:R-:W4:Y:S01]  /*f710*/  LDL.LU R16, [R1+0x8c] ;  /* 0x00008c0001107983 */ /* 0x000f220000300800 */
[----:B------:R-:W-:Y:S01]  /*f720*/  IMAD.WIDE.U32 R4, R32, 0x1c, R8 ;  /* 0x0000001c20047825 */ /* 0x000fe200078e0008 */
[----:B------:R-:W-:-:S03]  /*f730*/  ISETP.GT.AND P0, PT, R45, 0xe8, PT ;  /* 0x000000e82d00780c */ /* 0x000fc60003f04270 */
[----:B------:R-:W-:Y:S01]  /*f740*/  IMAD.MOV.U32 R12, RZ, RZ, R4 ;  /* 0x000000ffff0c7224 */ /* 0x000fe200078e0004 */
[----:B------:R-:W-:Y:S01]  /*f750*/  IADD3 R4, P4, R29, R8, RZ ;  /* 0x000000081d047210 */ /* 0x000fe20007f9e0ff */
[----:B------:R-:W-:Y:S01]  /*f760*/  IMAD.IADD R13, R33, 0x1, R5 ;  /* 0x00000001210d7824 */ /* 0x000fe200078e0205 */
[C---:B------:R-:W-:Y:S02]  /*f770*/  ISETP.GT.AND P1, PT, R44.reuse, 0x8, P1 ;  /* 0x000000082c00780c */ /* 0x040fe40000f24270 */
[----:B------:R-:W-:Y:S01]  /*f780*/  ISETP.GT.AND P2, PT, R45, 0xe9, PT ;  /* 0x000000e92d00780c */ /* 0x000fe20003f44270 */
[----:B------:R-:W-:Y:S01]  /*f790*/  IMAD.X R5, R31, 0x1, R9, P4 ;  /* 0x000000011f057824 */ /* 0x000fe200020e0609 */
[C---:B------:R-:W-:Y:S02]  /*f7a0*/  ISETP.GT.AND P4, PT, R44.reuse, RZ, P0 ;  /* 0x000000ff2c00720c */ /* 0x040fe40000784270 */
[C---:B------:R-:W-:Y:S02]  /*f7b0*/  ISETP.GT.AND P5, PT, R44.reuse, RZ, P2 ;  /* 0x000000ff2c00720c */ /* 0x040fe400017a4270 */
[----:B------:R-:W-:Y:S01]  /*f7c0*/  ISETP.GT.AND P0, PT, R44, 0x8, P0 ;  /* 0x000000082c00780c */ /* 0x000fe20000704270 */
[----:B------:R-:W-:Y:S01]  /*f7d0*/  IMAD.WIDE.U32 R2, R32, 0x1c, R4 ;  /* 0x0000001c20027825 */ /* 0x000fe200078e0004 */
[----:B------:R-:W-:-:S03]  /*f7e0*/  ISETP.GT.AND P2, PT, R44, 0x8, P2 ;  /* 0x000000082c00780c */ /* 0x000fc60001744270 */
[----:B------:R0:W-:Y:S01]  /*f7f0*/  @P1 STG.E desc[UR18][R8.64+0x20], R15 ;  /* 0x0000200f08001986 */ /* 0x0001e2000c101912 */
[----:B------:R-:W-:-:S03]  /*f800*/  ISETP.GT.AND P1, PT, R45, 0xf0, PT ;  /* 0x000000f02d00780c */ /* 0x000fc60003f24270 */
[----:B------:R1:W-:Y:S01]  /*f810*/  @P4 STG.E desc[UR18][R12.64], R17 ;  /* 0x000000110c004986 */ /* 0x0003e2000c101912 */
[----:B------:R-:W-:Y:S02]  /*f820*/  ISETP.GT.AND P4, PT, R45, 0xf1, PT ;  /* 0x000000f12d00780c */ /* 0x000fe40003f84270 */
[C---:B------:R-:W-:Y:S01]  /*f830*/  ISETP.GT.AND P6, PT, R44.reuse, RZ, P1 ;  /* 0x000000ff2c00720c */ /* 0x040fe20000fc4270 */
[----:B------:R1:W-:Y:S01]  /*f840*/  @P5 STG.E desc[UR18][R4.64], R7 ;  /* 0x0000000704005986 */ /* 0x0003e2000c101912 */
[C---:B------:R-:W-:Y:S02]  /*f850*/  ISETP.GT.AND P5, PT, R44.reuse, RZ, P4 ;  /* 0x000000ff2c00720c */ /* 0x040fe400027a4270 */
[----:B------:R-:W-:Y:S01]  /*f860*/  ISETP.GT.AND P1, PT, R44, 0x8, P1 ;  /* 0x000000082c00780c */ /* 0x000fe20000f24270 */
[----:B------:R-:W-:Y:S01]  /*f870*/  @P0 STG.E desc[UR18][R12.64+0x20], R19 ;  /* 0x000020130c000986 */ /* 0x000fe2000c101912 */
[----:B------:R-:W-:Y:S01]  /*f880*/  MOV R10, R2 ;  /* 0x00000002000a7202 */ /* 0x000fe20000000f00 */
[----:B0-----:R-:W-:Y:S01]  /*f890*/  FMUL R15, R158, UR20 ;  /* 0x000000149e0f7c20 */ /* 0x001fe20008400000 */
[----:B------:R-:W-:Y:S01]  /*f8a0*/  IADD3 R2, P0, R29, R4, RZ ;  /* 0x000000041d027210 */ /* 0x000fe20007f1e0ff */
[----:B------:R-:W-:-:S02]  /*f8b0*/  IMAD.IADD R11, R33, 0x1, R3 ;  /* 0x00000001210b7824 */ /* 0x000fc400078e0203 */
[----:B------:R-:W-:Y:S01]  /*f8c0*/  FMUL R21, R156, UR20 ;  /* 0x000000149c157c20 */ /* 0x000fe20008400000 */
[----:B-1----:R-:W-:Y:S01]  /*f8d0*/  FMUL R17, R155, UR20 ;  /* 0x000000149b117c20 */ /* 0x002fe20008400000 */
[----:B------:R3:W-:Y:S01]  /*f8e0*/  @P2 STG.E desc[UR18][R4.64+0x20], R15 ;  /* 0x0000200f04002986 */ /* 0x0007e2000c101912 */
[----:B------:R-:W-:Y:S02]  /*f8f0*/  IMAD.X R3, R31, 0x1, R5, P0 ;  /* 0x000000011f037824 */ /* 0x000fe400000e0605 */
[----:B------:R-:W-:Y:S01]  /*f900*/  FMUL R23, R153, UR20 ;  /* 0x0000001499177c20 */ /* 0x000fe20008400000 */
[C---:B------:R-:W-:Y:S01]  /*f910*/  ISETP.GT.AND P2, PT, R45.reuse, 0xf8, PT ;  /* 0x000000f82d00780c */ /* 0x040fe20003f44270 */
[----:B------:R-:W-:Y:S01]  /*f920*/  @P6 STG.E desc[UR18][R10.64], R21 ;  /* 0x000000150a006986 */ /* 0x000fe2000c101912 */
[----:B------:R-:W-:Y:S02]  /*f930*/  ISETP.GT.AND P0, PT, R45, 0xf9, PT ;  /* 0x000000f92d00780c */ /* 0x000fe40003f04270 */
[C---:B------:R-:W-:Y:S01]  /*f940*/  ISETP.GT.AND P4, PT, R44.reuse, 0x8, P4 ;  /* 0x000000082c00780c */ /* 0x040fe20002784270 */
[----:B------:R-:W-:Y:S01]  /*f950*/  @P5 STG.E desc[UR18][R2.64], R17 ;  /* 0x0000001102005986 */ /* 0x000fe2000c101912 */
[----:B------:R-:W-:-:S03]  /*f960*/  ISETP.GT.AND P5, PT, R44, RZ, P2 ;  /* 0x000000ff2c00720c */ /* 0x000fc600017a4270 */
[----:B------:R4:W-:Y:S01]  /*f970*/  @P1 STG.E desc[UR18][R10.64+0x20], R23 ;  /* 0x000020170a001986 */ /* 0x0009e2000c101912 */
[C---:B------:R-:W-:Y:S02]  /*f980*/  ISETP.GT.AND P1, PT, R44.reuse, RZ, P0 ;  /* 0x000000ff2c00720c */ /* 0x040fe40000724270 */
[----:B------:R-:W-:Y:S01]  /*f990*/  ISETP.GT.AND P2, PT, R44, 0x8, P2 ;  /* 0x000000082c00780c */ /* 0x000fe20001744270 */
[----:B------:R-:W-:Y:S01]  /*f9a0*/  IMAD.WIDE.U32 R6, R32, 0x1c, R2 ;  /* 0x0000001c20067825 */ /* 0x000fe200078e0002 */
[----:B------:R-:W-:Y:S02]  /*f9b0*/  ISETP.GT.AND P0, PT, R44, 0x8, P0 ;  /* 0x000000082c00780c */ /* 0x000fe40000704270 */
[----:B------:R-:W-:Y:S01]  /*f9c0*/  IADD3 R8, P6, R29, R2, RZ ;  /* 0x000000021d087210 */ /* 0x000fe20007fde0ff */
[----:B------:R-:W-:-:S04]  /*f9d0*/  IMAD.IADD R7, R33, 0x1, R7 ;  /* 0x0000000121077824 */ /* 0x000fc800078e0207 */
[----:B------:R-:W-:Y:S02]  /*f9e0*/  IMAD.X R9, R31, 0x1, R3, P6 ;  /* 0x000000011f097824 */ /* 0x000fe400030e0603 */
[----:B---3--:R-:W-:-:S05]  /*f9f0*/  FMUL R5, R154, UR20 ;  /* 0x000000149a057c20 */ /* 0x008fca0008400000 */
[----:B------:R3:W-:Y:S01]  /*fa00*/  @P4 STG.E desc[UR18][R2.64+0x20], R5 ;  /* 0x0000200502004986 */ /* 0x0007e2000c101912 */
[----:B--2---:R-:W-:-:S05]  /*fa10*/  FMUL R13, R22, UR20 ;  /* 0x00000014160d7c20 */ /* 0x004fca0008400000 */
[----:B------:R3:W-:Y:S01]  /*fa20*/  @P5 STG.E desc[UR18][R6.64], R13 ;  /* 0x0000000d06005986 */ /* 0x0007e2000c101912 */
[----:B----4-:R-:W-:Y:S01]  /*fa30*/  FMUL R11, R20, UR20 ;  /* 0x00000014140b7c20 */ /* 0x010fe20008400000 */
[----:B------:R-:W-:-:S04]  /*fa40*/  FMUL R15, R18, UR20 ;  /* 0x00000014120f7c20 */ /* 0x000fc80008400000 */
[----:B------:R3:W-:Y:S01]  /*fa50*/  @P1 STG.E desc[UR18][R8.64], R11 ;  /* 0x0000000b08001986 */ /* 0x0007e2000c101912 */
[----:B------:R-:W-:-:S03]  /*fa60*/  FMUL R17, R16, UR20 ;  /* 0x0000001410117c20 */ /* 0x000fc60008400000 */
[----:B------:R3:W-:Y:S04]  /*fa70*/  @P2 STG.E desc[UR18][R6.64+0x20], R15 ;  /* 0x0000200f06002986 */ /* 0x0007e8000c101912 */
[----:B------:R3:W-:Y:S02]  /*fa80*/  @P0 STG.E desc[UR18][R8.64+0x20], R17 ;  /* 0x0000201108000986 */ /* 0x0007e4000c101912 */
.L_x_220:
[----:B------:R-:W-:Y:S05]  /*fa90*/  BSYNC B0 ;  /* 0x0000000000007941 */ /* 0x000fea0003800000 */
.L_x_28:
[----:B--23-5:R-:W2:Y:S04]  /*faa0*/  LDL.LU R3, [R1+0x80] ;  /* 0x0000800001037983 */ /* 0x02cea80000300800 */
[----:B------:R-:W2:Y:S01]  /*fab0*/  LDL.LU R2, [R1+0x84] ;  /* 0x0000840001027983 */ /* 0x000ea20000300800 */
[----:B------:R-:W-:Y:S01]  /*fac0*/  ULDC UR6, c[0x0][0xc] ;  /* 0x0000030000067ab9 */ /* 0x000fe20000000800 */
[----:B------:R-:W-:Y:S01]  /*fad0*/  ULDC UR7, c[0x0][0x10] ;  /* 0x0000040000077ab9 */ /* 0x000fe20000000800 */
[----:B-1----:R-:W2:Y:S01]  /*fae0*/  LDC R5, c[0x0][0x14] ;  /* 0x00000500ff057b82 */ /* 0x002ea20000000800 */
[----:B------:R-:W-:Y:S01]  /*faf0*/  UIMAD.WIDE.U32 UR6, UR6, UR7, URZ ;  /* 0x00000007060672a5 */ /* 0x000fe2000f8e003f */
[----:B------:R-:W-:Y:S01]  /*fb00*/  PRMT R0, RZ, 0x7610, R0 ;  /* 0x00007610ff007816 */ /* 0x000fe20000000000 */
[----:B------:R-:W-:-:S04]  /*fb10*/  UMOV UR23, 0xffffffff ;  /* 0xffffffff00177882 */ /* 0x000fc80000000000 */
[----:B--2---:R-:W-:-:S04]  /*fb20*/  IMAD.WIDE.U32 R2, R5, UR6, R2 ;  /* 0x0000000605027c25 */ /* 0x004fc8000f8e0002 */
[----:B------:R-:W-:Y:S01]  /*fb30*/  IMAD R5, R5, UR7, RZ ;  /* 0x0000000705057c24 */ /* 0x000fe2000f8e02ff */
[----:B------:R-:W-:Y:S01]  /*fb40*/  ULDC.64 UR6, c[0x0][0x750] ;  /* 0x0001d40000067ab9 */ /* 0x000fe20000000a00 */
[----:B------:R-:W-:Y:S01]  /*fb50*/  IMAD.MOV.U32 R18, RZ, RZ, R2 ;  /* 0x000000ffff127224 */ /* 0x000fe200078e0002 */
[----:B------:R-:W-:Y:S01]  /*fb60*/  ISETP.GE.U32.AND P0, PT, R2, UR6, PT ;  /* 0x0000000602007c0c */ /* 0x000fe2000bf06070 */
[----:B------:R-:W-:Y:S02]  /*fb70*/  IMAD.IADD R19, R3, 0x1, R5 ;  /* 0x0000000103137824 */ /* 0x000fe400078e0205 */
[----:B------:R-:W-:-:S03]  /*fb80*/  IMAD.MOV.U32 R2, RZ, RZ, -0x1 ;  /* 0xffffffffff027424 */ /* 0x000fc600078e00ff */
[----:B------:R1:W-:Y:S01]  /*fb90*/  STL [R1+0x80], R19 ;  /* 0x0000801301007387 */ /* 0x0003e20000100800 */
[----:B------:R-:W-:-:S03]  /*fba0*/  ISETP.GE.U32.AND.EX P0, PT, R19, UR7, PT, P0 ;  /* 0x0000000713007c0c */ /* 0x000fc6000bf06100 */
[----:B------:R1:W-:Y:S04]  /*fbb0*/  STL [R1+0x84], R18 ;  /* 0x0000841201007387 */ /* 0x0003e80000100800 */
[----:B------:R1:W-:Y:S06]  /*fbc0*/  STL [R1+0x88], R2 ;  /* 0x0000880201007387 */ /* 0x0003ec0000100800 */
[----:B------:R-:W-:Y:S05]  /*fbd0*/  @P0 BRA `(.L_x_221) ;  /* 0x0000000400700947 */ /* 0x000fea0003800000 */
[----:B------:R-:W2:Y:S01]  /*fbe0*/  S2R R14, SR_CTAID.X ;  /* 0x00000000000e7919 */ /* 0x000ea20000002500 */
[----:B------:R-:W3:Y:S01]  /*fbf0*/  LDC.64 R8, c[0x0][0x728] ;  /* 0x0001ca00ff087b82 */ /* 0x000ee20000000a00 */
[----:B------:R-:W-:Y:S01]  /*fc00*/  ULDC UR6, c[0x0][0x150] ;  /* 0x0000540000067ab9 */ /* 0x000fe20000000800 */
[----:B------:R-:W-:Y:S01]  /*fc10*/  IMAD.MOV.U32 R6, RZ, RZ, R18 ;  /* 0x000000ffff067224 */ /* 0x000fe200078e0012 */
[----:B------:R-:W4:Y:S01]  /*fc20*/  S2R R16, SR_CTAID.Y ;  /* 0x0000000000107919 */ /* 0x000f220000002600 */
[----:B------:R-:W-:-:S04]  /*fc30*/  IMAD.MOV.U32 R7, RZ, RZ, R19 ;  /* 0x000000ffff077224 */ /* 0x000fc800078e0013 */
[----:B------:R-:W0:Y:S08]  /*fc40*/  LDC R17, c[0x0][0x144] ;  /* 0x00005100ff117b82 */ /* 0x000e300000000800 */
[----:B------:R-:W0:Y:S08]  /*fc50*/  LDC R10, c[0x0][0x730] ;  /* 0x0001cc00ff0a7b82 */ /* 0x000e300000000800 */
[----:B------:R-:W0:Y:S01]  /*fc60*/  LDC.64 R12, c[0x0][0x720] ;  /* 0x0001c800ff0c7b82 */ /* 0x000e220000000a00 */
[----:B---3--:R-:W-:-:S04]  /*fc70*/  ISETP.NE.U32.AND P0, PT, R8, RZ, PT ;  /* 0x000000ff0800720c */ /* 0x008fc80003f05070 */
[----:B------:R-:W-:Y:S02]  /*fc80*/  ISETP.NE.AND.EX P0, PT, R9, RZ, PT, P0 ;  /* 0x000000ff0900720c */ /* 0x000fe40003f05300 */
[----:B--2---:R-:W-:-:S05]  /*fc90*/  I2FP.F32.U32 R0, R14 ;  /* 0x0000000e00007245 */ /* 0x004fca0000201000 */
[----:B------:R-:W-:-:S04]  /*fca0*/  FMUL R0, R0, UR6 ;  /* 0x0000000600007c20 */ /* 0x000fc80008400000 */
[----:B------:R2:W3:Y:S02]  /*fcb0*/  F2I.U32.TRUNC.NTZ R15, R0 ;  /* 0x00000000000f7305 */ /* 0x0004e4000020f000 */
[----:B----4-:R-:W-:Y:S05]  /*fcc0*/  @!P0 BRA `(.L_x_222) ;  /* 0x0000000000288947 */ /* 0x010fea0003800000 */
[----:B--2---:R-:W2:Y:S02]  /*fcd0*/  LDC R0, c[0x0][0x734] ;  /* 0x0001cd00ff007b82 */ /* 0x004ea40000000800 */
[----:B--2---:R-:W-:-:S05]  /*fce0*/  IADD3 R7, P0, R18, R0, RZ ;  /* 0x0000000012077210 */ /* 0x004fca0007f1e0ff */
[----:B------:R-:W-:-:S04]  /*fcf0*/  IMAD.X R11, RZ, RZ, R19, P0 ;  /* 0x000000ffff0b7224 */ /* 0x000fc800000e0613 */
[----:B-1----:R-:W-:-:S04]  /*fd00*/  IMAD.WIDE.U32 R2, R11, R8, RZ ;  /* 0x000000080b027225 */ /* 0x002fc800078e00ff */
[----:B------:R-:W-:-:S04]  /*fd10*/  IMAD.WIDE.U32 R4, P0, R7, R9, R2 ;  /* 0x0000000907047225 */ /* 0x000fc80007800002 */
[----:B------:R-:W-:Y:S01]  /*fd20*/  IMAD.WIDE.U32 R2, R7, R8, RZ ;  /* 0x0000000807027225 */ /* 0x000fe200078e00ff */
[----:B------:R-:W-:-:S03]  /*fd30*/  IADD3.X R7, RZ, RZ, RZ, P0, !PT ;  /* 0x000000ffff077210 */ /* 0x000fc600007fe4ff */
[----:B------:R-:W-:Y:S01]  /*fd40*/  IMAD.MOV.U32 R6, RZ, RZ, R5 ;  /* 0x000000ffff067224 */ /* 0x000fe200078e0005 */
[----:B------:R-:W-:-:S05]  /*fd50*/  IADD3 RZ, P0, R3, R4, RZ ;  /* 0x0000000403ff7210 */ /* 0x000fca0007f1e0ff */
[----:B------:R-:W-:-:S08]  /*fd60*/  IMAD.WIDE.U32.X R6, R11, R9, R6, P0 ;  /* 0x000000090b067225 */ /* 0x000fd000000e0406 */
.L_x_222:
[-CC-:B0-----:R-:W-:Y:S01]  /*fd70*/  SHF.R.U64 R21, R6, R10.reuse, R7.reuse ;  /* 0x0000000a06157219 */ /* 0x181fe20000001207 */
[----:B------:R-:W0:Y:S01]  /*fd80*/  LDC.64 R22, c[0x0][0x740] ;  /* 0x0001d000ff167b82 */ /* 0x000e220000000a00 */
[----:B--2---:R-:W-:Y:S01]  /*fd90*/  SHF.R.U32.HI R0, RZ, R10, R7 ;  /* 0x0000000aff007219 */ /* 0x004fe20000011607 */
[----:B-1----:R-:W-:Y:S01]  /*fda0*/  IMAD.MOV.U32 R2, RZ, RZ, R18 ;  /* 0x000000ffff027224 */ /* 0x002fe200078e0012 */
[----:B------:R-:W-:Y:S01]  /*fdb0*/  IADD3 R5, P0, RZ, -R21, RZ ;  /* 0x80000015ff057210 */ /* 0x000fe20007f1e0ff */
[----:B---3--:R-:W-:Y:S01]  /*fdc0*/  IMAD.MOV R15, RZ, RZ, -R15 ;  /* 0x000000ffff0f7224 */ /* 0x008fe200078e0a0f */
[----:B------:R-:W-:Y:S01]  /*fdd0*/  ULDC UR6, c[0x0][0x154] ;  /* 0x0000550000067ab9 */ /* 0x000fe20000000800 */
[----:B------:R-:W-:Y:S02]  /*fde0*/  IMAD.MOV.U32 R7, RZ, RZ, 0x1 ;  /* 0x00000001ff077424 */ /* 0x000fe400078e00ff */
[----:B------:R-:W1:Y:S01]  /*fdf0*/  LDC R4, c[0x0][0x718] ;  /* 0x0001c600ff047b82 */ /* 0x000e620000000800 */
[----:B------:R-:W-:-:S02]  /*fe00*/  IMAD.X R3, RZ, RZ, ~R0, P0 ;  /* 0x000000ffff037224 */ /* 0x000fc400000e0e00 */
[----:B------:R-:W-:Y:S02]  /*fe10*/  IMAD R18, R17, R15, R14 ;  /* 0x0000000f11127224 */ /* 0x000fe400078e020e */
[-C--:B------:R-:W-:Y:S02]  /*fe20*/  IMAD R0, R3, R12.reuse, RZ ;  /* 0x0000000c03007224 */ /* 0x080fe400078e02ff */
[----:B------:R-:W-:Y:S01]  /*fe30*/  IMAD.MOV.U32 R3, RZ, RZ, R19 ;  /* 0x000000ffff037224 */ /* 0x000fe200078e0013 */
[----:B------:R-:W2:Y:S01]  /*fe40*/  LDC R6, c[0x0][0x708] ;  /* 0x0001c200ff067b82 */ /* 0x000ea20000000800 */
[----:B------:R-:W-:-:S04]  /*fe50*/  IMAD.WIDE.U32 R2, R5, R12, R2 ;  /* 0x0000000c05027225 */ /* 0x000fc800078e0002 */
[----:B------:R-:W-:-:S03]  /*fe60*/  IMAD R5, R5, R13, R0 ;  /* 0x0000000d05057224 */ /* 0x000fc600078e0200 */
[----:B------:R-:W3:Y:S01]  /*fe70*/  LDC R20, c[0x0][0x758] ;  /* 0x0001d600ff147b82 */ /* 0x000ee20000000800 */
[----:B------:R-:W-:Y:S01]  /*fe80*/  I2FP.F32.U32 R0, R16 ;  /* 0x0000001000007245 */ /* 0x000fe20000201000 */
[----:B------:R-:W-:Y:S01]  /*fe90*/  IMAD.IADD R3, R3, 0x1, R5 ;  /* 0x0000000103037824 */ /* 0x000fe200078e0205 */
[----:B0-----:R-:W-:Y:S01]  /*fea0*/  ISETP.NE.U32.AND P0, PT, R22, RZ, PT ;  /* 0x000000ff1600720c */ /* 0x001fe20003f05070 */
[----:B------:R-:W-:Y:S02]  /*feb0*/  IMAD.MOV.U32 R5, RZ, RZ, -0x1 ;  /* 0xffffffffff057424 */ /* 0x000fe400078e00ff */
[----:B------:R-:W-:Y:S02]  /*fec0*/  FMUL R0, R0, UR6 ;  /* 0x0000000600007c20 */ /* 0x000fe40008400000 */
[----:B------:R-:W0:Y:S01]  /*fed0*/  LDC R13, c[0x0][0x148] ;  /* 0x00005200ff0d7b82 */ /* 0x000e220000000800 */
[----:B-1----:R-:W-:Y:S01]  /*fee0*/  SHF.R.U64 R10, R2, R4, R3 ;  /* 0x00000004020a7219 */ /* 0x002fe20000001203 */
[----:B------:R1:W4:Y:S01]  /*fef0*/  F2I.U32.TRUNC.NTZ R12, R0 ;  /* 0x00000000000c7305 */ /* 0x000322000020f000 */
[----:B------:R-:W-:-:S02]  /*ff00*/  ISETP.NE.AND.EX P0, PT, R23, RZ, PT, P0 ;  /* 0x000000ff1700720c */ /* 0x000fc40003f05300 */
[----:B------:R-:W-:-:S03]  /*ff10*/  SHF.R.U32.HI R3, RZ, R4, R3 ;  /* 0x00000004ff037219 */ /* 0x000fc60000011603 */
[----:B------:R-:W0:Y:S01]  /*ff20*/  LDC R14, c[0x0][0x700] ;  /* 0x0001c000ff0e7b82 */ /* 0x000e220000000800 */
[-CC-:B--2---:R-:W-:Y:S02]  /*ff30*/  SHF.R.U64 R8, R10, R6.reuse, R3.reuse ;  /* 0x000000060a087219 */ /* 0x184fe40000001203 */
[----:B------:R-:W-:-:S05]  /*ff40*/  SHF.R.U32.HI R3, RZ, R6, R3 ;  /* 0x00000006ff037219 */ /* 0x000fca0000011603 */
[----:B------:R-:W2:Y:S01]  /*ff50*/  LDC R15, c[0x0][0x748] ;  /* 0x0001d200ff0f7b82 */ /* 0x000ea20000000800 */
[-CC-:B---3--:R-:W-:Y:S02]  /*ff60*/  SHF.R.U64 R11, R8, R20.reuse, R3.reuse ;  /* 0x00000014080b7219 */ /* 0x188fe40000001203 */
[-C--:B------:R-:W-:Y:S02]  /*ff70*/  SHF.L.U32 R5, R5, R20.reuse, RZ ;  /* 0x0000001405057219 */ /* 0x080fe400000006ff */
[-C--:B------:R-:W-:Y:S01]  /*ff80*/  SHF.R.U32.HI R3, RZ, R20.reuse, R3 ;  /* 0x00000014ff037219 */ /* 0x080fe20000011603 */
[----:B------:R-:W-:Y:S01]  /*ff90*/  IMAD.MOV.U32 R2, RZ, RZ, R11 ;  /* 0x000000ffff027224 */ /* 0x000fe200078e000b */
[----:B------:R-:W-:Y:S01]  /*ffa0*/  SHF.L.U32 R20, R7, R20, RZ ;  /* 0x0000001407147219 */ /* 0x000fe200000006ff */
[----:B------:R-:W3:Y:S01]  /*ffb0*/  LDC R17, c[0x0][0x738] ;  /* 0x0001ce00ff117b82 */ /* 0x000ee20000000800 */
[----:B------:R-:W-:-:S07]  /*ffc0*/  LOP3.LUT R51, RZ, R5, RZ, 0x33, !PT ;  /* 0x00000005ff337212 */ /* 0x000fce00078e33ff */
[----:B------:R-:W0:Y:S01]  /*ffd0*/  LDC R19, c[0x0][0x710] ;  /* 0x0001c400ff137b82 */ /* 0x000e220000000800 */
[----:B-1--4-:R-:W-:Y:S05]  /*ffe0*/  @!P0 BRA `(.L_x_223) ;  /* 0x0000000000288947 */ /* 0x012fea0003800000 */
[----:B------:R-:W1:Y:S02]  /*fff0*/  LDC R0, c[0x0][0x74c] ;  /* 0x0001d300ff007b82 */ /* 0x000e640000000800 */
[----:B-1----:R-:W-:-:S04]  /*10000*/  IADD3 R7, P0, R11, R0, RZ ;  /* 0x000000000b077210 */ /* 0x002fc80007f1e0ff */
        /* <DEDUP_REMOVED lines=8> */
.L_x_223:
[----:B--2---:R-:W-:Y:S01]  /*10090*/  SHF.R.U64 R0, R2, R15, R3 ;  /* 0x0000000f02007219 */ /* 0x004fe20000001203 */
[----:B0-----:R-:W-:Y:S01]  /*100a0*/  VIADD R3, R14, 0xffffffff ;  /* 0xffffffff0e037836 */ /* 0x001fe20000000000 */
[----:B------:R-:W-:Y:S01]  /*100b0*/  LOP3.LUT R51, R8, R51, RZ, 0xc0, !PT ;  /* 0x0000003308337212 */ /* 0x000fe200078ec0ff */
[----:B------:R-:W-:Y:S01]  /*100c0*/  IMAD.MOV R12, RZ, RZ, -R12 ;  /* 0x000000ffff0c7224 */ /* 0x000fe200078e0a0c */
[----:B------:R-:W-:Y:S01]  /*100d0*/  R2UR UR23, R21 ;  /* 0x00000000151772ca */ /* 0x000fe200000e0000 */
[----:B------:R-:W-:Y:S01]  /*100e0*/  IMAD.MOV R2, RZ, RZ, -R0 ;  /* 0x000000ffff027224 */ /* 0x000fe200078e0a00 */
[----:B------:R-:W-:Y:S01]  /*100f0*/  LOP3.LUT R3, R10, R3, RZ, 0xc0, !PT ;  /* 0x000000030a037212 */ /* 0x000fe200078ec0ff */
[----:B------:R-:W-:Y:S02]  /*10100*/  IMAD R51, R20, R0, R51 ;  /* 0x0000000014337224 */ /* 0x000fe400078e0233 */
[----:B------:R-:W-:Y:S02]  /*10110*/  @P3 IMAD R18, R13, R12, R16 ;  /* 0x0000000c0d123224 */ /* 0x000fe400078e0210 */
[----:B---3--:R-:W-:-:S02]  /*10120*/  IMAD R0, R2, R17, R11 ;  /* 0x0000001102007224 */ /* 0x008fc400078e020b */
[----:B------:R-:W-:Y:S02]  /*10130*/  IMAD R51, R51, R19, R18 ;  /* 0x0000001333337224 */ /* 0x000fe400078e0212 */
[----:B------:R-:W-:Y:S02]  /*10140*/  IMAD R0, R0, R14, R3 ;  /* 0x0000000e00007224 */ /* 0x000fe400078e0203 */
[----:B------:R-:W-:-:S03]  /*10150*/  IMAD.MOV.U32 R2, RZ, RZ, 0x1 ;  /* 0x00000001ff027424 */ /* 0x000fc600078e00ff */
[----:B------:R-:W-:Y:S02]  /*10160*/  SEL R3, R0, R51, !P3 ;  /* 0x0000003300037207 */ /* 0x000fe40005800000 */
[----:B------:R-:W-:Y:S02]  /*10170*/  SEL R51, R51, R0, !P3 ;  /* 0x0000000033337207 */ /* 0x000fe40005800000 */
[----:B------:R-:W-:Y:S01]  /*10180*/  PRMT R0, R2, 0x7610, R0 ;  /* 0x0000761002007816 */ /* 0x000fe20000000000 */
[----:B------:R2:W-:Y:S06]  /*10190*/  STL [R1+0x88], R3 ;  /* 0x0000880301007387 */ /* 0x0005ec0000100800 */
.L_x_221:
[----:B------:R3:W-:Y:S01]  /*101a0*/  STL [R1+0x90], R51 ;  /* 0x0000903301007387 */ /* 0x0007e20000100800 */
[----:B------:R-:W-:-:S13]  /*101b0*/  LOP3.LUT P0, RZ, R0, 0xff, RZ, 0xc0, !PT ;  /* 0x000000ff00ff7812 */ /* 0x000fda000780c0ff */
[----:B---3--:R-:W-:Y:S05]  /*101c0*/  @P0 BRA `(.L_x_224) ;  /* 0xffffff1000900947 */ /* 0x008fea000383ffff */
[----:B------:R-:W-:Y:S05]  /*101d0*/  EXIT ;  /* 0x000000000000794d */ /* 0x000fea0003800000 */
.L_x_8:
[----:B------:R-:W2:Y:S01]  /*101e0*/  LDL R22, [R1+0x84] ;  /* 0x0000840001167983 */ /* 0x000ea20000100800 */
[----:B------:R-:W-:-:S03]  /*101f0*/  ULDC.64 UR4, c[0x0][0x750] ;  /* 0x0001d40000047ab9 */ /* 0x000fc60000000a00 */
[----:B0-----:R-:W3:Y:S01]  /*10200*/  LDL R23, [R1+0x80] ;  /* 0x0000800001177983 */ /* 0x001ee20000100800 */
[----:B------:R-:W-:Y:S01]  /*10210*/  PRMT R4, RZ, 0x7610, R4 ;  /* 0x00007610ff047816 */ /* 0x000fe20000000004 */
[----:B------:R-:W-:Y:S02]  /*10220*/  IMAD.MOV.U32 R5, RZ, RZ, -0x1 ;  /* 0xffffffffff057424 */ /* 0x000fe400078e00ff */
[----:B------:R-:W-:Y:S02]  /*10230*/  IMAD.MOV.U32 R7, RZ, RZ, -0x1 ;  /* 0xffffffffff077424 */ /* 0x000fe400078e00ff */
[----:B------:R-:W-:Y:S01]  /*10240*/  IMAD.MOV.U32 R6, RZ, RZ, -0x1 ;  /* 0xffffffffff067424 */ /* 0x000fe200078e00ff */
[----:B--2---:R-:W-:-:S04]  /*10250*/  ISETP.GE.U32.AND P0, PT, R22, UR4, PT ;  /* 0x0000000416007c0c */ /* 0x004fc8000bf06070 */
[----:B---3--:R-:W-:-:S13]  /*10260*/  ISETP.GE.U32.AND.EX P0, PT, R23, UR5, PT, P0 ;  /* 0x0000000517007c0c */ /* 0x008fda000bf06100 */
[----:B------:R-:W-:Y:S05]  /*10270*/  @P0 BRA `(.L_x_225) ;  /* 0x00000004002c0947 */ /* 0x000fea0003800000 */
[----:B------:R-:W0:Y:S01]  /*10280*/  LDC.64 R14, c[0x0][0x728] ;  /* 0x0001ca00ff0e7b82 */ /* 0x000e220000000a00 */
[----:B------:R-:W-:Y:S01]  /*10290*/  MOV R8, R22 ;  /* 0x0000001600087202 */ /* 0x000fe20000000f00 */
[----:B------:R-:W-:-:S06]  /*102a0*/  IMAD.MOV.U32 R9, RZ, RZ, R23 ;  /* 0x000000ffff097224 */ /* 0x000fcc00078e0017 */
[----:B------:R-:W1:Y:S08]  /*102b0*/  LDC R10, c[0x0][0x730] ;  /* 0x0001cc00ff0a7b82 */ /* 0x000e700000000800 */
[----:B------:R-:W2:Y:S01]  /*102c0*/  LDC.64 R16, c[0x0][0x720] ;  /* 0x0001c800ff107b82 */ /* 0x000ea20000000a00 */
[----:B0-----:R-:W-:-:S04]  /*102d0*/  ISETP.NE.U32.AND P0, PT, R14, RZ, PT ;  /* 0x000000ff0e00720c */ /* 0x001fc80003f05070 */
[----:B------:R-:W-:-:S13]  /*102e0*/  ISETP.NE.AND.EX P0, PT, R15, RZ, PT, P0 ;  /* 0x000000ff0f00720c */ /* 0x000fda0003f05300 */
[----:B-12---:R-:W-:Y:S05]  /*102f0*/  @!P0 BRA `(.L_x_226) ;  /* 0x0000000000288947 */ /* 0x006fea0003800000 */
[----:B------:R-:W0:Y:S02]  /*10300*/  LDC R4, c[0x0][0x734] ;  /* 0x0001cd00ff047b82 */ /* 0x000e240000000800 */
[----:B0-----:R-:W-:-:S05]  /*10310*/  IADD3 R9, P0, R22, R4, RZ ;  /* 0x0000000416097210 */ /* 0x001fca0007f1e0ff */
        /* <DEDUP_REMOVED lines=8> */
.L_x_226:
[----:B------:R-:W0:Y:S01]  /*103a0*/  LDC.64 R20, c[0x0][0x740] ;  /* 0x0001d000ff147b82 */ /* 0x000e220000000a00 */
[-CC-:B------:R-:W-:Y:S02]  /*103b0*/  SHF.R.U64 R14, R8, R10.reuse, R9.reuse ;  /* 0x0000000a080e7219 */ /* 0x180fe40000001209 */
[----:B------:R-:W-:Y:S02]  /*103c0*/  SHF.R.U32.HI R4, RZ, R10, R9 ;  /* 0x0000000aff047219 */ /* 0x000fe40000011609 */
[----:B------:R-:W-:-:S03]  /*103d0*/  IADD3 R7, P0, RZ, -R14, RZ ;  /* 0x8000000eff077210 */ /* 0x000fc60007f1e0ff */
[----:B------:R-:W1:Y:S02]  /*103e0*/  LDC R8, c[0x0][0x718] ;  /* 0x0001c600ff087b82 */ /* 0x000e640000000800 */
[----:B------:R-:W-:Y:S02]  /*103f0*/  IMAD.X R5, RZ, RZ, ~R4, P0 ;  /* 0x000000ffff057224 */ /* 0x000fe400000e0e04 */
[----:B------:R-:W-:Y:S02]  /*10400*/  IMAD.MOV.U32 R4, RZ, RZ, R22 ;  /* 0x000000ffff047224 */ /* 0x000fe400078e0016 */
[-C--:B------:R-:W-:Y:S02]  /*10410*/  IMAD R6, R5, R16.reuse, RZ ;  /* 0x0000001005067224 */ /* 0x080fe400078e02ff */
[----:B------:R-:W2:Y:S01]  /*10420*/  LDC R18, c[0x0][0x708] ;  /* 0x0001c200ff127b82 */ /* 0x000ea20000000800 */
[----:B------:R-:W-:Y:S02]  /*10430*/  IMAD.MOV.U32 R5, RZ, RZ, R23 ;  /* 0x000000ffff057224 */ /* 0x000fe400078e0017 */
[----:B------:R-:W-:-:S05]  /*10440*/  IMAD.WIDE.U32 R4, R7, R16, R4 ;  /* 0x0000001007047225 */ /* 0x000fca00078e0004 */
[----:B------:R-:W3:Y:S01]  /*10450*/  LDC R19, c[0x0][0x758] ;  /* 0x0001d600ff137b82 */ /* 0x000ee20000000800 */
[----:B------:R-:W-:Y:S01]  /*10460*/  IMAD R7, R7, R17, R6 ;  /* 0x0000001107077224 */ /* 0x000fe200078e0206 */
[----:B0-----:R-:W-:Y:S01]  /*10470*/  ISETP.NE.U32.AND P0, PT, R20, RZ, PT ;  /* 0x000000ff1400720c */ /* 0x001fe20003f05070 */
[----:B------:R-:W-:Y:S02]  /*10480*/  IMAD.MOV.U32 R6, RZ, RZ, -0x1 ;  /* 0xffffffffff067424 */ /* 0x000fe400078e00ff */
[----:B------:R-:W-:Y:S01]  /*10490*/  IMAD.IADD R5, R5, 0x1, R7 ;  /* 0x0000000105057824 */ /* 0x000fe200078e0207 */
[----:B------:R-:W-:Y:S02]  /*104a0*/  ISETP.NE.AND.EX P0, PT, R21, RZ, PT, P0 ;  /* 0x000000ff1500720c */ /* 0x000fe40003f05300 */
[----:B------:R-:W0:Y:S02]  /*104b0*/  LDC R17, c[0x0][0x700] ;  /* 0x0001c000ff117b82 */ /* 0x000e240000000800 */
[----:B-1----:R-:W-:-:S02]  /*104c0*/  SHF.R.U64 R10, R4, R8, R5 ;  /* 0x00000008040a7219 */ /* 0x002fc40000001205 */
[----:B------:R-:W-:-:S04]  /*104d0*/  SHF.R.U32.HI R5, RZ, R8, R5 ;  /* 0x00000008ff057219 */ /* 0x000fc80000011605 */
[----:B------:R-:W1:Y:S01]  /*104e0*/  LDC R22, c[0x0][0x748] ;  /* 0x0001d200ff167b82 */ /* 0x000e620000000800 */
[-CC-:B--2---:R-:W-:Y:S02]  /*104f0*/  SHF.R.U64 R15, R10, R18.reuse, R5.reuse ;  /* 0x000000120a0f7219 */ /* 0x184fe40000001205 */
[----:B------:R-:W-:Y:S02]  /*10500*/  SHF.R.U32.HI R4, RZ, R18, R5 ;  /* 0x00000012ff047219 */ /* 0x000fe40000011605 */
[----:B------:R-:W-:-:S03]  /*10510*/  MOV R18, 0x1 ;  /* 0x0000000100127802 */ /* 0x000fc60000000f00 */
[----:B------:R-:W2:Y:S01]  /*10520*/  LDC R23, c[0x0][0x738] ;  /* 0x0001ce00ff177b82 */ /* 0x000ea20000000800 */
[-CC-:B---3--:R-:W-:Y:S02]  /*10530*/  SHF.R.U64 R16, R15, R19.reuse, R4.reuse ;  /* 0x000000130f107219 */ /* 0x188fe40000001204 */
[-C--:B------:R-:W-:Y:S02]  /*10540*/  SHF.L.U32 R6, R6, R19.reuse, RZ ;  /* 0x0000001306067219 */ /* 0x080fe400000006ff */
[----:B------:R-:W-:Y:S01]  /*10550*/  SHF.R.U32.HI R5, RZ, R19, R4 ;  /* 0x00000013ff057219 */ /* 0x000fe20000011604 */
[----:B------:R-:W-:Y:S01]  /*10560*/  IMAD.MOV.U32 R4, RZ, RZ, R16 ;  /* 0x000000ffff047224 */ /* 0x000fe200078e0010 */
[----:B------:R-:W-:Y:S01]  /*10570*/  LOP3.LUT R24, RZ, R6, RZ, 0x33, !PT ;  /* 0x00000006ff187212 */ /* 0x000fe200078e33ff */
[----:B------:R-:W3:Y:S01]  /*10580*/  LDC R25, c[0x0][0x710] ;  /* 0x0001c400ff197b82 */ /* 0x000ee20000000800 */
[----:B------:R-:W-:Y:S05]  /*10590*/  @!P0 BRA `(.L_x_227) ;  /* 0x0000000000288947 */ /* 0x000fea0003800000 */
[----:B------:R-:W4:Y:S02]  /*105a0*/  LDC R9, c[0x0][0x74c] ;  /* 0x0001d300ff097b82 */ /* 0x000f240000000800 */
[----:B----4-:R-:W-:-:S05]  /*105b0*/  IADD3 R9, P0, R16, R9, RZ ;  /* 0x0000000910097210 */ /* 0x010fca0007f1e0ff */
        /* <DEDUP_REMOVED lines=8> */
.L_x_227:
[----:B-1----:R-:W-:Y:S01]  /*10640*/  SHF.R.U64 R4, R4, R22, R5 ;  /* 0x0000001604047219 */ /* 0x002fe20000001205 */
[----:B0-----:R-:W-:Y:S01]  /*10650*/  VIADD R7, R17, 0xffffffff ;  /* 0xffffffff11077836 */ /* 0x001fe20000000000 */
[----:B------:R-:W-:Y:S01]  /*10660*/  SHF.L.U32 R18, R18, R19, RZ ;  /* 0x0000001312127219 */ /* 0x000fe200000006ff */
[----:B------:R-:W-:Y:S01]  /*10670*/  @P3 IMAD R0, R11, R12, R2 ;  /* 0x0000000c0b003224 */ /* 0x000fe200078e0202 */
[----:B------:R-:W-:Y:S01]  /*10680*/  LOP3.LUT R3, R15, R24, RZ, 0xc0, !PT ;  /* 0x000000180f037212 */ /* 0x000fe200078ec0ff */
[----:B------:R-:W-:Y:S01]  /*10690*/  IMAD.MOV R5, RZ, RZ, -R4 ;  /* 0x000000ffff057224 */ /* 0x000fe200078e0a04 */
[----:B------:R-:W-:Y:S01]  /*106a0*/  LOP3.LUT R7, R10, R7, RZ, 0xc0, !PT ;  /* 0x000000070a077212 */ /* 0x000fe200078ec0ff */
[----:B------:R-:W-:Y:S02]  /*106b0*/  IMAD.MOV.U32 R6, RZ, RZ, R14 ;  /* 0x000000ffff067224 */ /* 0x000fe400078e000e */
[----:B------:R-:W-:Y:S02]  /*106c0*/  IMAD R3, R18, R4, R3 ;  /* 0x0000000412037224 */ /* 0x000fe400078e0203 */
[----:B--2---:R-:W-:-:S02]  /*106d0*/  IMAD R2, R5, R23, R16 ;  /* 0x0000001705027224 */ /* 0x004fc400078e0210 */
[----:B---3--:R-:W-:Y:S02]  /*106e0*/  IMAD R0, R3, R25, R0 ;  /* 0x0000001903007224 */ /* 0x008fe400078e0200 */
[----:B------:R-:W-:Y:S02]  /*106f0*/  IMAD R5, R2, R17, R7 ;  /* 0x0000001102057224 */ /* 0x000fe400078e0207 */
[----:B------:R-:W-:-:S03]  /*10700*/  IMAD.MOV.U32 R4, RZ, RZ, 0x1 ;  /* 0x00000001ff047424 */ /* 0x000fc600078e00ff */
[----:B------:R-:W-:Y:S02]  /*10710*/  SEL R7, R5, R0, !P3 ;  /* 0x0000000005077207 */ /* 0x000fe40005800000 */
[----:B------:R-:W-:-:S07]  /*10720*/  SEL R5, R0, R5, !P3 ;  /* 0x0000000500057207 */ /* 0x000fce0005800000 */
.L_x_225:
[----:B------:R-:W-:-:S08]  /*10730*/  NOP ;  /* 0x0000000000007918 */ /* 0x000fd00000000000 */
[----:B------:R-:W0:-:S00]  /*10740*/  USETMAXREG.DEALLOC.CTAPOOL 0x28 ;  /* 0x00000028000079c8 */ /* 0x000e0000080e0500 */
[----:B------:R-:W-:-:S13]  /*10750*/  ISETP.NE.AND P0, PT, RZ, UR8, PT ;  /* 0x00000008ff007c0c */ /* 0x000fda000bf05270 */
[----:B------:R-:W-:Y:S05]  /*10760*/  @P0 EXIT ;  /* 0x000000000000094d */ /* 0x000fea0003800000 */
[----:B0-----:R-:W-:Y:S01]  /*10770*/  LOP3.LUT P0, RZ, R4, 0xff, RZ, 0xc0, !PT ;  /* 0x000000ff04ff7812 */ /* 0x001fe2000780c0ff */
[----:B------:R-:W-:Y:S01]  /*10780*/  IMAD.MOV.U32 R9, RZ, RZ, 0x1 ;  /* 0x00000001ff097424 */ /* 0x000fe200078e00ff */
[----:B------:R-:W-:-:S11]  /*10790*/  MOV R10, RZ ;  /* 0x000000ff000a7202 */ /* 0x000fd60000000f00 */
[----:B------:R-:W-:Y:S05]  /*107a0*/  @!P0 BRA `(.L_x_228) ;  /* 0x0000000c00988947 */ /* 0x000fea0003800000 */
[----:B------:R-:W0:Y:S01]  /*107b0*/  S2R R0, SR_CgaCtaId ;  /* 0x0000000000007919 */ /* 0x000e220000008800 */
[----:B------:R-:W-:Y:S01]  /*107c0*/  ULDC UR4, c[0x0][0x28c] ;  /* 0x0000a30000047ab9 */ /* 0x000fe20000000800 */
[----:B------:R-:W-:Y:S01]  /*107d0*/  ULDC UR6, c[0x0][0x758] ;  /* 0x0001d60000067ab9 */ /* 0x000fe20000000800 */
[----:B------:R-:W-:Y:S01]  /*107e0*/  UMOV UR7, 0xffffffff ;  /* 0xffffffff00077882 */ /* 0x000fe20000000000 */
[----:B------:R-:W-:Y:S01]  /*107f0*/  UIADD3 UR10, UR4, 0x3f, URZ ;  /* 0x0000003f040a7890 */ /* 0x000fe2000fffe03f */
[----:B------:R-:W-:Y:S01]  /*10800*/  BSSY B0, `(.L_x_228) ;  /* 0x00000e0000007945 */ /* 0x000fe20003800000 */
[----:B------:R-:W-:Y:S01]  /*10810*/  ULDC UR5, c[0x0][0x700] ;  /* 0x0001c00000057ab9 */ /* 0x000fe20000000800 */
[----:B------:R-:W-:Y:S01]  /*10820*/  UMOV UR9, 0x1 ;  /* 0x0000000100097882 */ /* 0x000fe20000000000 */
[----:B------:R-:W-:Y:S01]  /*10830*/  USHF.L.U32 UR7, UR7, UR6, URZ ;  /* 0x0000000607077299 */ /* 0x000fe2000800063f */
[----:B------:R-:W-:Y:S01]  /*10840*/  IMAD.MOV.U32 R12, RZ, RZ, 0x1 ;  /* 0x00000001ff0c7424 */ /* 0x000fe200078e00ff */
[----:B------:R-:W-:Y:S01]  /*10850*/  UIADD3 UR4, UR5, -0x1, URZ ;  /* 0xffffffff05047890 */ /* 0x000fe2000fffe03f */
[----:B------:R-:W-:Y:S01]  /*10860*/  IMAD.MOV.U32 R9, RZ, RZ, 0x1 ;  /* 0x00000001ff097424 */ /* 0x000fe200078e00ff */
[----:B------:R-:W-:Y:S01]  /*10870*/  ULDC UR8, c[0x0][0xc] ;  /* 0x0000030000087ab9 */ /* 0x000fe20000000800 */
[----:B------:R-:W-:Y:S01]  /*10880*/  USHF.L.U32 UR5, UR9, UR6, URZ ;  /* 0x0000000609057299 */ /* 0x000fe2000800063f */
[----:B------:R-:W-:Y:S01]  /*10890*/  IMAD.MOV.U32 R10, RZ, RZ, RZ ;  /* 0x000000ffff0a7224 */ /* 0x000fe200078e00ff */
[----:B------:R-:W-:Y:S01]  /*108a0*/  USHF.R.S32.HI UR11, URZ, 0x1f, UR10 ;  /* 0x0000001f3f0b7899 */ /* 0x000fe2000801140a */
[----:B------:R-:W-:Y:S01]  /*108b0*/  ULDC UR9, c[0x0][0x10] ;  /* 0x0000040000097ab9 */ /* 0x000fe20000000800 */
[----:B------:R-:W-:-:S02]  /*108c0*/  ULOP3.LUT UR6, URZ, UR7, URZ, 0x33, !UPT ;  /* 0x000000073f067292 */ /* 0x000fc4000f8e333f */
[----:B------:R-:W-:Y:S02]  /*108d0*/  UIMAD.WIDE.U32 UR8, UR8, UR9, URZ ;  /* 0x00000009080872a5 */ /* 0x000fe4000f8e003f */
[----:B------:R-:W-:Y:S01]  /*108e0*/  ULEA.HI UR11, UR11, UR10, URZ, 0x6 ;  /* 0x0000000a0b0b7291 */ /* 0x000fe2000f8f303f */
[----:B------:R-:W-:Y:S01]  /*108f0*/  ULDC UR7, c[0x0][0x14] ;  /* 0x0000050000077ab9 */ /* 0x000fe20000000800 */
[----:B------:R-:W-:Y:S02]  /*10900*/  ULOP3.LUT UR21, UR13, 0x2, URZ, 0xfc, !UPT ;  /* 0x000000020d157892 */ /* 0x000fe4000f8efc3f */
[----:B------:R-:W-:Y:S02]  /*10910*/  UIMAD.WIDE.U32 UR34, UR8, UR7, URZ ;  /* 0x00000007082272a5 */ /* 0x000fe4000f8e003f */
[----:B------:R-:W-:Y:S02]  /*10920*/  UIMAD UR14, UR9, UR7, URZ ;  /* 0x00000007090e72a4 */ /* 0x000fe4000f8e023f */
[----:B------:R-:W-:Y:S01]  /*10930*/  USHF.R.S32.HI UR7, URZ, 0x6, UR11 ;  /* 0x000000063f077899 */ /* 0x000fe2000801140b */
[C---:B0-----:R-:W-:Y:S01]  /*10940*/  IMAD.SHL.U32 R8, R0.reuse, 0x80, RZ ;  /* 0x0000008000087824 */ /* 0x041fe200078e00ff */
[----:B------:R-:W-:Y:S01]  /*10950*/  UIADD3 UR14, UR35, UR14, URZ ;  /* 0x0000000e230e7290 */ /* 0x000fe2000fffe03f */
[----:B------:R-:W-:Y:S01]  /*10960*/  IMAD.SHL.U32 R0, R0, 0x2000, RZ ;  /* 0x0000200000007824 */ /* 0x000fe200078e00ff */
[----:B------:R-:W-:-:S02]  /*10970*/  UIADD3 UR29, UR7, 0x1, URZ ;  /* 0x00000001071d7890 */ /* 0x000fc4000fffe03f */
[----:B------:R-:W-:Y:S01]  /*10980*/  LOP3.LUT R8, R8, 0x80, RZ, 0xc0, !PT ;  /* 0x0000008008087812 */ /* 0x000fe200078ec0ff */
[----:B------:R-:W-:Y:S01]  /*10990*/  ULDC.64 UR36, c[0x0][0x198] ;  /* 0x0000660000247ab9 */ /* 0x000fe20000000a00 */
[----:B------:R-:W-:-:S08]  /*109a0*/  LOP3.LUT R0, R0, 0x2000, RZ, 0xc0, !PT ;  /* 0x0000200000007812 */ /* 0x000fd000078ec0ff */
.L_x_239:
[----:B------:R-:W-:-:S03]  /*109b0*/  UMOV UR8, 0xffffffff ;  /* 0xffffffff00087882 */ /* 0x000fc60000000000 */
[----:B------:R-:W-:Y:S05]  /*109c0*/  BRA.DIV UR8, `(.L_x_229) ;  /* 0x0000001208cc7947 */ /* 0x000fea000b800000 */
[----:B------:R-:W-:-:S13]  /*109d0*/  ELECT P0, URZ, PT ;  /* 0x00000000003f782f */ /* 0x000fda0003800000 */
.L_x_256:
[----:B------:R-:W0:Y:S01]  /*109e0*/  LDC R2, c[0x0][0x28c] ;  /* 0x0000a300ff027b82 */ /* 0x000e220000000800 */
[----:B------:R-:W-:Y:S01]  /*109f0*/  BSSY B1, `(.L_x_230) ;  /* 0x0000048000017945 */ /* 0x000fe20003800000 */
[----:B0-----:R-:W-:-:S13]  /*10a00*/  ISETP.LT.OR P0, PT, R2, 0x1, !P0 ;  /* 0x000000010200780c */ /* 0x001fda0004701670 */
[----:B------:R-:W-:Y:S05]  /*10a10*/  @P0 BRA `(.L_x_231) ;  /* 0x0000000400140947 */ /* 0x000fea0003800000 */
[----:B------:R-:W-:Y:S01]  /*10a20*/  IMAD.SHL.U32 R11, R5, 0x80, RZ ;  /* 0x00000080050b7824 */ /* 0x000fe200078e00ff */
[----:B------:R-:W-:Y:S01]  /*10a30*/  MOV R17, UR29 ;  /* 0x0000001d00117c02 */ /* 0x000fe20008000f00 */
[----:B------:R-:W-:Y:S02]  /*10a40*/  IMAD R7, R7, 0x100, R8 ;  /* 0x0000010007077824 */ /* 0x000fe400078e0208 */
[----:B------:R-:W-:Y:S02]  /*10a50*/  IMAD.MOV.U32 R15, RZ, RZ, RZ ;  /* 0x000000ffff0f7224 */ /* 0x000fe400078e00ff */
[----:B------:R-:W-:Y:S02]  /*10a60*/  IMAD.MOV.U32 R16, RZ, RZ, RZ ;  /* 0x000000ffff107224 */ /* 0x000fe400078e00ff */
[----:B------:R-:W-:Y:S02]  /*10a70*/  IMAD.MOV.U32 R2, RZ, RZ, R9 ;  /* 0x000000ffff027224 */ /* 0x000fe400078e0009 */
[----:B------:R-:W-:-:S02]  /*10a80*/  IMAD.MOV.U32 R3, RZ, RZ, R10 ;  /* 0x000000ffff037224 */ /* 0x000fc400078e000a */
[----:B------:R-:W-:-:S07]  /*10a90*/  IMAD.MOV.U32 R18, RZ, RZ, RZ ;  /* 0x000000ffff127224 */ /* 0x000fce00078e00ff */
.L_x_234:
[----:B------:R-:W0:Y:S01]  /*10aa0*/  S2R R5, SR_CgaCtaId ;  /* 0x0000000000057919 */ /* 0x000e220000008800 */
[----:B------:R-:W-:Y:S01]  /*10ab0*/  MOV R4, 0x400 ;  /* 0x0000040000047802 */ /* 0x000fe20000000f00 */
[----:B------:R-:W1:Y:S03]  /*10ac0*/  S2R R19, SR_TID.X ;  /* 0x0000000000137919 */ /* 0x000e660000002100 */
[----:B0-----:R-:W-:Y:S02]  /*10ad0*/  LEA R14, R5, R4, 0x18 ;  /* 0x00000004050e7211 */ /* 0x001fe400078ec0ff */
[----:B------:R-:W-:Y:S02]  /*10ae0*/  SHF.L.U32 R4, R2, 0x1f, RZ ;  /* 0x0000001f02047819 */ /* 0x000fe400000006ff */
[----:B-1----:R-:W-:Y:S01]  /*10af0*/  LOP3.LUT P1, RZ, R19, 0x7f, RZ, 0xc0, !PT ;  /* 0x0000007f13ff7812 */ /* 0x002fe2000782c0ff */
[----:B------:R-:W-:-:S04]  /*10b00*/  IMAD R13, R3, 0x8, R14 ;  /* 0x00000008030d7824 */ /* 0x000fc800078e020e */
[----:B------:R-:W0:Y:S08]  /*10b10*/  SYNCS.PHASECHK.TRANS64.TRYWAIT P0, [R13+URZ+0x50], R4 ;  /* 0x000050040d0075a7 */ /* 0x000e30000800017f */
[----:B------:R-:W1:Y:S01]  /*10b20*/  @!P1 LDC R5, c[0x0][0x640] ;  /* 0x00019000ff059b82 */ /* 0x000e620000000800 */
[----:B0-----:R-:W-:Y:S05]  /*10b30*/  @!P0 BRA `(.L_x_232) ;  /* 0x0000001000908947 */ /* 0x001fea0003800000 */
.L_x_257:
[----:B------:R-:W-:Y:S01]  /*10b40*/  UPRMT UR8, UR21, 0x9910, URZ ;  /* 0x0000991015087896 */ /* 0x000fe2000800003f */
[----:B-1----:R1:W-:Y:S03]  /*10b50*/  @!P1 SYNCS.ARRIVE.TRANS64 RZ, [R13+URZ], R5 ;  /* 0x000000050dff99a7 */ /* 0x0023e6000800003f */
[----:B------:R-:W-:-:S06]  /*10b60*/  UISETP.NE.AND UP0, UPT, UR8, 0x2, UPT ;  /* 0x000000020800788c */ /* 0x000fcc000bf05270 */
[----:B------:R-:W-:-:S13]  /*10b70*/  PLOP3.LUT P0, PT, PT, PT, UP0, 0x80, 0x0 ;  /* 0x000000000000781c */ /* 0x000fda0003f0f008 */
[----:B-1----:R-:W-:Y:S05]  /*10b80*/  @P0 BRA `(.L_x_233) ;  /* 0x0000000000040947 */ /* 0x002fea0003800000 */
[----:B------:R-:W-:Y:S01]  /*10b90*/  BPT.TRAP 0x1 ;  /* 0x000000040000795c */ /* 0x000fe20000300000 */
.L_x_233:
[C-C-:B0-----:R-:W-:Y:S01]  /*10ba0*/  IMAD R4, R3.reuse, 0x1000, R14.reuse ;  /* 0x0000100003047824 */ /* 0x141fe200078e020e */
[----:B------:R-:W-:Y:S01]  /*10bb0*/  R2UR UR9, R14 ;  /* 0x000000000e0972ca */ /* 0x000fe200000e0000 */
[----:B------:R-:W-:Y:S01]  /*10bc0*/  IMAD R14, R3, 0x400, R14 ;  /* 0x00000400030e7824 */ /* 0x000fe200078e020e */
[----:B------:R-:W-:Y:S01]  /*10bd0*/  R2UR UR25, R13 ;  /* 0x000000000d1972ca */ /* 0x000fe200000e0000 */
[----:B------:R-:W-:Y:S01]  /*10be0*/  VIADD R17, R17, 0xffffffff ;  /* 0xffffffff11117836 */ /* 0x000fe20000000000 */
[----:B------:R-:W-:Y:S01]  /*10bf0*/  R2UR UR24, R4 ;  /* 0x00000000041872ca */ /* 0x000fe200000e0000 */
[----:B------:R-:W-:Y:S01]  /*10c00*/  IMAD R4, R3, 0x4000, R0 ;  /* 0x0000400003047824 */ /* 0x000fe200078e0200 */
[----:B------:R-:W-:Y:S01]  /*10c10*/  R2UR UR16, R14 ;  /* 0x000000000e1072ca */ /* 0x000fe200000e0000 */
[----:B------:R-:W-:Y:S01]  /*10c20*/  UIADD3 UR22, UP0, UR36, 0xf0, URZ ;  /* 0x000000f024167890 */ /* 0x000fe2000ff1e03f */
[----:B------:R-:W-:Y:S01]  /*10c30*/  R2UR UR28, R6 ;  /* 0x00000000061c72ca */ /* 0x000fe200000e0000 */
[----:B------:R-:W-:Y:S01]  /*10c40*/  UIADD3 UR30, UP1, UR36, 0x1f0, URZ ;  /* 0x000001f0241e7890 */ /* 0x000fe2000ff3e03f */
[----:B------:R-:W-:Y:S01]  /*10c50*/  R2UR UR8, R4 ;  /* 0x00000000040872ca */ /* 0x000fe200000e0000 */
[----:B------:R-:W-:Y:S01]  /*10c60*/  UIADD3 UR38, UP2, UR36, 0x2f0, URZ ;  /* 0x000002f024267890 */ /* 0x000fe2000ff5e03f */
[----:B------:R-:W-:Y:S01]  /*10c70*/  R2UR UR27, R11 ;  /* 0x000000000b1b72ca */ /* 0x000fe200000e0000 */
[----:B------:R-:W-:Y:S01]  /*10c80*/  UIADD3.X UR23, URZ, UR37, URZ, UP0, !UPT ;  /* 0x000000253f177290 */ /* 0x000fe200087fe43f */
[----:B------:R-:W-:Y:S01]  /*10c90*/  R2UR UR26, R16 ;  /* 0x00000000101a72ca */ /* 0x000fe200000e0000 */
[----:B------:R-:W-:Y:S01]  /*10ca0*/  UIADD3.X UR31, URZ, UR37, URZ, UP1, !UPT ;  /* 0x000000253f1f7290 */ /* 0x000fe20008ffe43f */
[C---:B------:R-:W-:Y:S01]  /*10cb0*/  R2UR UR19, R18.reuse ;  /* 0x00000000121372ca */ /* 0x040fe200000e0000 */
[----:B------:R-:W-:Y:S01]  /*10cc0*/  UIADD3 UR24, UR24, 0x180, URZ ;  /* 0x0000018018187890 */ /* 0x000fe2000fffe03f */
[----:B------:R-:W-:Y:S01]  /*10cd0*/  R2UR UR10, R15 ;  /* 0x000000000f0a72ca */ /* 0x000fe200000e0000 */
[----:B------:R-:W-:Y:S01]  /*10ce0*/  UIADD3 UR16, UR16, 0x32180, URZ ;  /* 0x0003218010107890 */ /* 0x000fe2000fffe03f */
[----:B------:R-:W-:Y:S01]  /*10cf0*/  R2UR UR11, R7 ;  /* 0x00000000070b72ca */ /* 0x000fe200000e0000 */
[----:B------:R-:W-:Y:S01]  /*10d00*/  VIADD R3, R3, 0x1 ;  /* 0x0000000103037836 */ /* 0x000fe20000000000 */
[----:B------:R-:W-:Y:S01]  /*10d10*/  ISETP.GT.AND P1, PT, R17, 0x1, PT ;  /* 0x000000011100780c */ /* 0x000fe20003f24270 */
[----:B------:R-:W-:Y:S01]  /*10d20*/  UIADD3.X UR39, URZ, UR37, URZ, UP2, !UPT ;  /* 0x000000253f277290 */ /* 0x000fe200097fe43f */
[----:B------:R-:W-:Y:S01]  /*10d30*/  IADD3 R18, R18, 0x1, RZ ;  /* 0x0000000112127810 */ /* 0x000fe20007ffe0ff */
[----:B------:R-:W-:Y:S01]  /*10d40*/  UIADD3 UR8, UR9, 0xa180, UR8 ;  /* 0x0000a18009087890 */ /* 0x000fe2000fffe008 */
[C---:B------:R-:W-:Y:S01]  /*10d50*/  ISETP.NE.AND P0, PT, R3.reuse, 0xa, PT ;  /* 0x0000000a0300780c */ /* 0x040fe20003f05270 */
[----:B------:R-:W-:Y:S01]  /*10d60*/  UMOV UR32, 0x0 ;  /* 0x0000000000207882 */ /* 0x000fe20000000000 */
[----:B------:R-:W-:Y:S01]  /*10d70*/  UMOV UR33, 0x10000000 ;  /* 0x1000000000217882 */ /* 0x000fe20000000000 */
[----:B------:R-:W-:Y:S01]  /*10d80*/  UMOV UR17, UR25 ;  /* 0x0000001900117c82 */ /* 0x000fe20008000000 */
[----:B------:R-:W-:Y:S01]  /*10d90*/  UMOV UR20, UR28 ;  /* 0x0000001c00147c82 */ /* 0x000fe20008000000 */
[----:B------:R-:W-:Y:S01]  /*10da0*/  UMOV UR18, UR27 ;  /* 0x0000001b00127c82 */ /* 0x000fe20008000000 */
[----:B------:R0:W-:Y:S01]  /*10db0*/  UTMALDG.3D [UR24], [UR22], desc[UR32] ;  /* 0x00002018160075b4 */ /* 0x0001e20008011000 */
[----:B------:R-:W-:Y:S01]  /*10dc0*/  UMOV UR15, 0x30000 ;  /* 0x00030000000f7882 */ /* 0x000fe20000000000 */
[----:B------:R-:W-:Y:S01]  /*10dd0*/  UMOV UR9, UR25 ;  /* 0x0000001900097c82 */ /* 0x000fe20008000000 */
[----:B------:R-:W-:Y:S01]  /*10de0*/  UMOV UR12, UR28 ;  /* 0x0000001c000c7c82 */ /* 0x000fe20008000000 */
[----:B------:R-:W-:Y:S01]  /*10df0*/  SEL R5, RZ, 0x1, P0 ;  /* 0x00000001ff057807 */ /* 0x000fe20000000000 */
[----:B------:R-:W-:Y:S01]  /*10e00*/  VIADD R16, R16, 0x20 ;  /* 0x0000002010107836 */ /* 0x000fe20000000000 */
[----:B------:R-:W-:Y:S01]  /*10e10*/  SEL R3, R3, RZ, P0 ;  /* 0x000000ff03037207 */ /* 0x000fe20000000000 */
[----:B------:R-:W-:Y:S01]  /*10e20*/  VIADD R15, R15, 0x40 ;  /* 0x000000400f0f7836 */ /* 0x000fe20000000000 */
[----:B------:R0:W-:Y:S01]  /*10e30*/  UTMALDG.3D [UR16], [UR30], desc[UR32] ;  /* 0x000020101e0075b4 */ /* 0x0001e20008011000 */
[----:B------:R-:W-:Y:S01]  /*10e40*/  LOP3.LUT R2, R2, R5, RZ, 0x3c, !PT ;  /* 0x0000000502027212 */ /* 0x000fe200078e3cff */
[----:B------:R0:W-:Y:S02]  /*10e50*/  UTMALDG.3D.MULTICAST [UR8], [UR38], UR15, desc[UR32] ;  /* 0x00002008260073b4 */ /* 0x0001e4000801180f */
[----:B0-----:R-:W-:Y:S05]  /*10e60*/  @P1 BRA `(.L_x_234) ;  /* 0xfffffffc000c1947 */ /* 0x001fea000383ffff */
.L_x_231:
[----:B------:R-:W-:Y:S05]  /*10e70*/  BSYNC B1 ;  /* 0x0000000000017941 */ /* 0x000fea0003800000 */
.L_x_230:
[----:B------:R-:W2:Y:S01]  /*10e80*/  LDL.LU R19, [R1+0x80] ;  /* 0x0000800001137983 */ /* 0x000ea20000300800 */
[----:B------:R-:W-:Y:S01]  /*10e90*/  LOP3.LUT P1, RZ, R12, 0xff, RZ, 0xc0, !PT ;  /* 0x000000ff0cff7812 */ /* 0x000fe2000782c0ff */
[----:B------:R-:W-:Y:S01]  /*10ea0*/  VIADD R5, R10, UR7 ;  /* 0x000000070a057c36 */ /* 0x000fe20008000000 */
[----:B------:R-:W-:Y:S01]  /*10eb0*/  ULDC.64 UR8, c[0x0][0x750] ;  /* 0x0001d40000087ab9 */ /* 0x000fe20000000a00 */
[----:B------:R-:W3:Y:S01]  /*10ec0*/  LDL.LU R14, [R1+0x84] ;  /* 0x00008400010e7983 */ /* 0x000ee20000300800 */
[----:B------:R-:W-:Y:S01]  /*10ed0*/  IMAD.U32 R6, RZ, RZ, UR7 ;  /* 0x00000007ff067e24 */ /* 0x000fe2000f8e00ff */
[----:B------:R-:W-:Y:S01]  /*10ee0*/  UISETP.GE.U32.AND UP0, UPT, UR7, 0xa, UPT ;  /* 0x0000000a0700788c */ /* 0x000fe2000bf06070 */
[----:B------:R-:W-:Y:S01]  /*10ef0*/  ISETP.GT.U32.AND P0, PT, R5, 0x9, PT ;  /* 0x000000090500780c */ /* 0x000fe20003f04070 */
[----:B------:R-:W-:Y:S01]  /*10f00*/  BSSY B1, `(.L_x_235) ;  /* 0x000006d000017945 */ /* 0x000fe20003800000 */
[----:B------:R-:W-:Y:S01]  /*10f10*/  IMAD.MOV.U32 R7, RZ, RZ, -0x1 ;  /* 0xffffffffff077424 */ /* 0x000fe200078e00ff */
[----:B------:R-:W-:-:S02]  /*10f20*/  PRMT R12, RZ, 0x7610, R12 ;  /* 0x00007610ff0c7816 */ /* 0x000fc4000000000c */
[----:B------:R-:W-:Y:S01]  /*10f30*/  ISETP.LT.U32.AND P0, PT, R6, 0xa, P0 ;  /* 0x0000000a0600780c */ /* 0x000fe20000701070 */
[----:B------:R-:W-:Y:S01]  /*10f40*/  IMAD.MOV.U32 R6, RZ, RZ, -0x1 ;  /* 0xffffffffff067424 */ /* 0x000fe200078e00ff */
[----:B------:R-:W0:Y:S01]  /*10f50*/  @P1 S2R R3, SR_CgaCtaId ;  /* 0x0000000000031919 */ /* 0x000e220000008800 */
[----:B------:R-:W-:Y:S02]  /*10f60*/  @P1 MOV R2, 0x400 ;  /* 0x0000040000021802 */ /* 0x000fe40000000f00 */
[----:B------:R-:W-:Y:S02]  /*10f70*/  PLOP3.LUT P2, PT, PT, PT, UP0, 0x80, 0x0 ;  /* 0x000000000000781c */ /* 0x000fe40003f4f008 */
[----:B0-----:R-:W-:Y:S01]  /*10f80*/  @P1 LEA R4, R3, R2, 0x18 ;  /* 0x0000000203041211 */ /* 0x001fe200078ec0ff */
[----:B------:R-:W-:Y:S01]  /*10f90*/  IMAD.WIDE.U32 R2, R5, -0x33333333, RZ ;  /* 0xcccccccd05027825 */ /* 0x000fe200078e00ff */
[----:B------:R-:W-:Y:S02]  /*10fa0*/  SEL R2, RZ, 0x1, !P0 ;  /* 0x00000001ff027807 */ /* 0x000fe40004000000 */
[----:B------:R0:W-:Y:S02]  /*10fb0*/  @P1 SYNCS.ARRIVE.TRANS64.A1T0 RZ, [R4+URZ+0xb8], RZ ;  /* 0x0000b8ff04ff19a7 */ /* 0x0001e4000810003f */
[----:B------:R-:W-:-:S02]  /*10fc0*/  LOP3.LUT R9, R9, R2, RZ, 0x3c, !PT ;  /* 0x0000000209097212 */ /* 0x000fc400078e3cff */
[----:B------:R-:W-:Y:S02]  /*10fd0*/  PRMT R2, RZ, 0x7610, R2 ;  /* 0x00007610ff027816 */ /* 0x000fe40000000002 */
[----:B0-----:R-:W-:-:S04]  /*10fe0*/  SHF.R.U32.HI R4, RZ, 0x3, R3 ;  /* 0x00000003ff047819 */ /* 0x001fc80000011603 */
[----:B------:R-:W-:Y:S01]  /*10ff0*/  @P2 LOP3.LUT R9, R9, 0x1, R4, 0x78, !PT ;  /* 0x0000000109092812 */ /* 0x000fe200078e7804 */
[----:B------:R-:W-:Y:S02]  /*11000*/  IMAD R10, R4, -0xa, R5 ;  /* 0xfffffff6040a7824 */ /* 0x000fe400078e0205 */
[----:B------:R-:W-:Y:S01]  /*11010*/  IMAD.MOV.U32 R5, RZ, RZ, -0x1 ;  /* 0xffffffffff057424 */ /* 0x000fe200078e00ff */
[----:B---3--:R-:W-:-:S04]  /*11020*/  IADD3 R14, P1, R14, UR34, RZ ;  /* 0x000000220e0e7c10 */ /* 0x008fc8000ff3e0ff */
[----:B--2---:R-:W-:Y:S01]  /*11030*/  IADD3.X R19, R19, UR14, RZ, P1, !PT ;  /* 0x0000000e13137c10 */ /* 0x004fe20008ffe4ff */
[----:B------:R0:W-:Y:S01]  /*11040*/  STL [R1+0x84], R14 ;  /* 0x0000840e01007387 */ /* 0x0001e20000100800 */
[----:B------:R-:W-:-:S03]  /*11050*/  ISETP.GE.U32.AND P0, PT, R14, UR8, PT ;  /* 0x000000080e007c0c */ /* 0x000fc6000bf06070 */
[----:B------:R0:W-:Y:S01]  /*11060*/  STL [R1+0x80], R19 ;  /* 0x0000801301007387 */ /* 0x0001e20000100800 */
[----:B------:R-:W-:-:S13]  /*11070*/  ISETP.GE.U32.AND.EX P0, PT, R19, UR9, PT, P0 ;  /* 0x0000000913007c0c */ /* 0x000fda000bf06100 */
[----:B0-----:R-:W-:Y:S05]  /*11080*/  @P0 BRA `(.L_x_236) ;  /* 0x0000000400500947 */ /* 0x001fea0003800000 */
[----:B------:R-:W-:Y:S01]  /*11090*/  ULDC.64 UR8, c[0x0][0x728] ;  /* 0x0001ca0000087ab9 */ /* 0x000fe20000000a00 */
[----:B------:R-:W0:Y:S01]  /*110a0*/  S2R R13, SR_CTAID.X ;  /* 0x00000000000d7919 */ /* 0x000e220000002500 */
[----:B------:R-:W-:Y:S01]  /*110b0*/  ISETP.NE.U32.AND P0, PT, RZ, UR8, PT ;  /* 0x00000008ff007c0c */ /* 0x000fe2000bf05070 */
[----:B------:R-:W-:Y:S01]  /*110c0*/  ULDC UR11, c[0x0][0x730] ;  /* 0x0001cc00000b7ab9 */ /* 0x000fe20000000800 */
[----:B------:R-:W-:Y:S01]  /*110d0*/  IMAD.MOV.U32 R2, RZ, RZ, R14 ;  /* 0x000000ffff027224 */ /* 0x000fe200078e000e */
[----:B------:R-:W1:Y:S01]  /*110e0*/  S2R R11, SR_CTAID.Y ;  /* 0x00000000000b7919 */ /* 0x000e620000002600 */
[----:B------:R-:W-:Y:S01]  /*110f0*/  ISETP.NE.AND.EX P0, PT, RZ, UR9, PT, P0 ;  /* 0x00000009ff007c0c */ /* 0x000fe2000bf05300 */
[----:B------:R-:W-:-:S12]  /*11100*/  IMAD.MOV.U32 R3, RZ, RZ, R19 ;  /* 0x000000ffff037224 */ /* 0x000fd800078e0013 */
[----:B------:R-:W-:Y:S05]  /*11110*/  @!P0 BRA `(.L_x_237) ;  /* 0x0000000000288947 */ /* 0x000fea0003800000 */
[----:B------:R-:W-:Y:S02]  /*11120*/  ULDC UR10, c[0x0][0x734] ;  /* 0x0001cd00000a7ab9 */ /* 0x000fe40000000800 */
[----:B------:R-:W-:-:S04]  /*11130*/  IADD3 R7, P0, R14, UR10, RZ ;  /* 0x0000000a0e077c10 */ /* 0x000fc8000ff1e0ff */
[----:B------:R-:W-:-:S05]  /*11140*/  IADD3.X R15, RZ, R19, RZ, P0, !PT ;  /* 0x00000013ff0f7210 */ /* 0x000fca00007fe4ff */
[----:B------:R-:W-:-:S04]  /*11150*/  IMAD.WIDE.U32 R4, R15, UR8, RZ ;  /* 0x000000080f047c25 */ /* 0x000fc8000f8e00ff */
[----:B------:R-:W-:-:S04]  /*11160*/  IMAD.WIDE.U32 R4, P0, R7, UR9, R4 ;  /* 0x0000000907047c25 */ /* 0x000fc8000f800004 */
[----:B------:R-:W-:-:S04]  /*11170*/  IMAD.WIDE.U32 R6, R7, UR8, RZ ;  /* 0x0000000807067c25 */ /* 0x000fc8000f8e00ff */
[----:B------:R-:W-:Y:S01]  /*11180*/  IMAD.X R3, RZ, RZ, RZ, P0 ;  /* 0x000000ffff037224 */ /* 0x000fe200000e06ff */
[----:B------:R-:W-:Y:S01]  /*11190*/  IADD3 RZ, P0, R7, R4, RZ ;  /* 0x0000000407ff7210 */ /* 0x000fe20007f1e0ff */
[----:B------:R-:W-:-:S04]  /*111a0*/  IMAD.MOV.U32 R2, RZ, RZ, R5 ;  /* 0x000000ffff027224 */ /* 0x000fc800078e0005 */
[----:B------:R-:W-:-:S08]  /*111b0*/  IMAD.WIDE.U32.X R2, R15, UR9, R2, P0 ;  /* 0x000000090f027c25 */ /* 0x000fd000080e0402 */
.L_x_237:
[--C-:B------:R-:W-:Y:S01]  /*111c0*/  SHF.R.U64 R6, R2, UR11, R3.reuse ;  /* 0x0000000b02067c19 */ /* 0x100fe20008001203 */
[----:B------:R-:W-:Y:S01]  /*111d0*/  ULDC.64 UR8, c[0x0][0x720] ;  /* 0x0001c80000087ab9 */ /* 0x000fe20000000a00 */
[----:B------:R-:W-:Y:S01]  /*111e0*/  SHF.R.U32.HI R2, RZ, UR11, R3 ;  /* 0x0000000bff027c19 */ /* 0x000fe20008011603 */
[----:B------:R-:W-:Y:S01]  /*111f0*/  IMAD.MOV.U32 R3, RZ, RZ, R19 ;  /* 0x000000ffff037224 */ /* 0x000fe200078e0013 */
[----:B------:R-:W-:Y:S01]  /*11200*/  IADD3 R5, P0, RZ, -R6, RZ ;  /* 0x80000006ff057210 */ /* 0x000fe20007f1e0ff */
[----:B------:R-:W2:Y:S01]  /*11210*/  LDC R18, c[0x0][0x144] ;  /* 0x00005100ff127b82 */ /* 0x000ea20000000800 */
[----:B0-----:R-:W-:Y:S01]  /*11220*/  I2FP.F32.U32 R7, R13 ;  /* 0x0000000d00077245 */ /* 0x001fe20000201000 */
[----:B------:R-:W-:Y:S01]  /*11230*/  ULDC.64 UR16, c[0x0][0x740] ;  /* 0x0001d00000107ab9 */ /* 0x000fe20000000a00 */
[----:B------:R-:W-:Y:S01]  /*11240*/  ULDC UR10, c[0x0][0x708] ;  /* 0x0001c200000a7ab9 */ /* 0x000fe20000000800 */
[----:B------:R-:W-:Y:S01]  /*11250*/  IMAD.X R2, RZ, RZ, ~R2, P0 ;  /* 0x000000ffff027224 */ /* 0x000fe200000e0e02 */
[----:B------:R-:W-:-:S03]  /*11260*/  ISETP.NE.U32.AND P0, PT, RZ, UR16, PT ;  /* 0x00000010ff007c0c */ /* 0x000fc6000bf05070 */
[----:B------:R-:W-:Y:S01]  /*11270*/  IMAD R4, R2, UR8, RZ ;  /* 0x0000000802047c24 */ /* 0x000fe2000f8e02ff */
[----:B------:R-:W0:Y:S01]  /*11280*/  LDC R16, c[0x0][0x148] ;  /* 0x00005200ff107b82 */ /* 0x000e220000000800 */
[----:B------:R-:W-:Y:S01]  /*11290*/  IMAD.MOV.U32 R2, RZ, RZ, R14 ;  /* 0x000000ffff027224 */ /* 0x000fe200078e000e */
[----:B------:R-:W-:-:S03]  /*112a0*/  ISETP.NE.AND.EX P0, PT, RZ, UR17, PT, P0 ;  /* 0x00000011ff007c0c */ /* 0x000fc6000bf05300 */
[----:B------:R-:W-:Y:S01]  /*112b0*/  IMAD.WIDE.U32 R2, R5, UR8, R2 ;  /* 0x0000000805027c25 */ /* 0x000fe2000f8e0002 */
[----:B------:R-:W-:-:S03]  /*112c0*/  ULDC UR8, c[0x0][0x150] ;  /* 0x0000540000087ab9 */ /* 0x000fc60000000800 */
[----:B------:R-:W-:Y:S02]  /*112d0*/  IMAD R5, R5, UR9, R4 ;  /* 0x0000000905057c24 */ /* 0x000fe4000f8e0204 */
[----:B------:R-:W-:Y:S01]  /*112e0*/  FMUL R4, R7, UR8 ;  /* 0x0000000807047c20 */ /* 0x000fe20008400000 */
[----:B------:R-:W-:Y:S01]  /*112f0*/  ULDC UR8, c[0x0][0x718] ;  /* 0x0001c60000087ab9 */ /* 0x000fe20000000800 */
[----:B------:R-:W-:Y:S01]  /*11300*/  ULDC UR9, c[0x0][0x154] ;  /* 0x0000550000097ab9 */ /* 0x000fe20000000800 */
[----:B------:R-:W-:-:S03]  /*11310*/  IMAD.IADD R3, R3, 0x1, R5 ;  /* 0x0000000103037824 */ /* 0x000fc600078e0205 */
[----:B------:R-:W3:Y:S02]  /*11320*/  F2I.U32.TRUNC.NTZ R4, R4 ;  /* 0x0000000400047305 */ /* 0x000ee4000020f000 */
[----:B------:R-:W-:Y:S02]  /*11330*/  SHF.R.U64 R7, R2, UR8, R3 ;  /* 0x0000000802077c19 */ /* 0x000fe40008001203 */
[----:B-1----:R-:W-:-:S05]  /*11340*/  I2FP.F32.U32 R2, R11 ;  /* 0x0000000b00027245 */ /* 0x002fca0000201000 */
[----:B------:R-:W-:Y:S01]  /*11350*/  FMUL R5, R2, UR9 ;  /* 0x0000000902057c20 */ /* 0x000fe20008400000 */
[----:B------:R-:W-:Y:S01]  /*11360*/  SHF.R.U32.HI R2, RZ, UR8, R3 ;  /* 0x00000008ff027c19 */ /* 0x000fe20008011603 */
[----:B------:R-:W-:Y:S02]  /*11370*/  ULDC UR8, c[0x0][0x758] ;  /* 0x0001d60000087ab9 */ /* 0x000fe40000000800 */
[----:B------:R1:W4:Y:S01]  /*11380*/  F2I.U32.TRUNC.NTZ R19, R5 ;  /* 0x0000000500137305 */ /* 0x000322000020f000 */
[----:B------:R-:W-:Y:S01]  /*11390*/  SHF.R.U64 R15, R7, UR10, R2 ;  /* 0x0000000a070f7c19 */ /* 0x000fe20008001202 */
[----:B---3--:R-:W-:Y:S01]  /*113a0*/  IMAD.MOV R4, RZ, RZ, -R4 ;  /* 0x000000ffff047224 */ /* 0x008fe200078e0a04 */
[----:B------:R-:W-:-:S03]  /*113b0*/  SHF.R.U32.HI R2, RZ, UR10, R2 ;  /* 0x0000000aff027c19 */ /* 0x000fc60008011602 */
[----:B--2---:R-:W-:Y:S01]  /*113c0*/  IMAD R13, R18, R4, R13 ;  /* 0x00000004120d7224 */ /* 0x004fe200078e020d */
[--C-:B------:R-:W-:Y:S02]  /*113d0*/  SHF.R.U64 R14, R15, UR8, R2.reuse ;  /* 0x000000080f0e7c19 */ /* 0x100fe40008001202 */
[----:B------:R-:W-:-:S03]  /*113e0*/  SHF.R.U32.HI R17, RZ, UR8, R2 ;  /* 0x00000008ff117c19 */ /* 0x000fc60008011602 */
[----:B------:R-:W-:Y:S02]  /*113f0*/  IMAD.MOV.U32 R2, RZ, RZ, R14 ;  /* 0x000000ffff027224 */ /* 0x000fe400078e000e */
[----:B------:R-:W-:Y:S01]  /*11400*/  IMAD.MOV.U32 R3, RZ, RZ, R17 ;  /* 0x000000ffff037224 */ /* 0x000fe200078e0011 */
[----:B01--4-:R-:W-:Y:S06]  /*11410*/  @!P0 BRA `(.L_x_238) ;  /* 0x0000000000288947 */ /* 0x013fec0003800000 */
[----:B------:R-:W-:Y:S02]  /*11420*/  ULDC UR8, c[0x0][0x74c] ;  /* 0x0001d30000087ab9 */ /* 0x000fe40000000800 */
[----:B------:R-:W-:-:S04]  /*11430*/  IADD3 R3, P0, R14, UR8, RZ ;  /* 0x000000080e037c10 */ /* 0x000fc8000ff1e0ff */
[----:B------:R-:W-:-:S05]  /*11440*/  IADD3.X R17, RZ, R17, RZ, P0, !PT ;  /* 0x00000011ff117210 */ /* 0x000fca00007fe4ff */
[----:B------:R-:W-:-:S04]  /*11450*/  IMAD.WIDE.U32 R4, R17, UR16, RZ ;  /* 0x0000001011047c25 */ /* 0x000fc8000f8e00ff */
[----:B------:R-:W-:-:S04]  /*11460*/  IMAD.WIDE.U32 R4, P0, R3, UR17, R4 ;  /* 0x0000001103047c25 */ /* 0x000fc8000f800004 */
[----:B------:R-:W-:-:S04]  /*11470*/  IMAD.WIDE.U32 R2, R3, UR16, RZ ;  /* 0x0000001003027c25 */ /* 0x000fc8000f8e00ff */
[----:B------:R-:W-:Y:S01]  /*11480*/  IMAD.MOV.U32 R2, RZ, RZ, R5 ;  /* 0x000000ffff027224 */ /* 0x000fe200078e0005 */
[----:B------:R-:W-:Y:S01]  /*11490*/  IADD3 RZ, P1, R3, R4, RZ ;  /* 0x0000000403ff7210 */ /* 0x000fe20007f3e0ff */
[----:B------:R-:W-:-:S04]  /*114a0*/  IMAD.X R3, RZ, RZ, RZ, P0 ;  /* 0x000000ffff037224 */ /* 0x000fc800000e06ff */
[----:B------:R-:W-:-:S08]  /*114b0*/  IMAD.WIDE.U32.X R2, R17, UR17, R2, P1 ;  /* 0x0000001111027c25 */ /* 0x000fd000088e0402 */
.L_x_238:
[----:B------:R-:W-:Y:S01]  /*114c0*/  ULDC UR8, c[0x0][0x748] ;  /* 0x0001d20000087ab9 */ /* 0x000fe20000000800 */
[----:B------:R-:W-:Y:S01]  /*114d0*/  LOP3.LUT R15, R15, UR6, RZ, 0xc0, !PT ;  /* 0x000000060f0f7c12 */ /* 0x000fe2000f8ec0ff */
[----:B------:R-:W-:Y:S01]  /*114e0*/  IMAD.MOV R19, RZ, RZ, -R19 ;  /* 0x000000ffff137224 */ /* 0x000fe200078e0a13 */
[----:B------:R-:W-:Y:S01]  /*114f0*/  SHF.R.U64 R2, R2, UR8, R3 ;  /* 0x0000000802027c19 */ /* 0x000fe20008001203 */
[----:B------:R-:W-:Y:S01]  /*11500*/  ULDC UR8, c[0x0][0x738] ;  /* 0x0001ce0000087ab9 */ /* 0x000fe20000000800 */
[----:B------:R-:W-:Y:S01]  /*11510*/  LOP3.LUT R7, R7, UR4, RZ, 0xc0, !PT ;  /* 0x0000000407077c12 */ /* 0x000fe2000f8ec0ff */
[----:B------:R-:W-:Y:S01]  /*11520*/  @P3 IMAD R13, R16, R19, R11 ;  /* 0x00000013100d3224 */ /* 0x000fe200078e020b */
[----:B------:R-:W-:Y:S01]  /*11530*/  ULDC UR9, c[0x0][0x710] ;  /* 0x0001c40000097ab9 */ /* 0x000fe20000000800 */
[----:B------:R-:W-:Y:S02]  /*11540*/  IMAD.MOV R3, RZ, RZ, -R2 ;  /* 0x000000ffff037224 */ /* 0x000fe400078e0a02 */
[----:B------:R-:W-:-:S02]  /*11550*/  IMAD R2, R2, UR5, R15 ;  /* 0x0000000502027c24 */ /* 0x000fc4000f8e020f */
[----:B------:R-:W-:Y:S01]  /*11560*/  IMAD R14, R3, UR8, R14 ;  /* 0x00000008030e7c24 */ /* 0x000fe2000f8e020e */
[----:B------:R-:W-:Y:S01]  /*11570*/  ULDC UR8, c[0x0][0x700] ;  /* 0x0001c00000087ab9 */ /* 0x000fe20000000800 */
[----:B------:R-:W-:Y:S02]  /*11580*/  IMAD R13, R2, UR9, R13 ;  /* 0x00000009020d7c24 */ /* 0x000fe4000f8e020d */
[----:B------:R-:W-:Y:S02]  /*11590*/  IMAD R14, R14, UR8, R7 ;  /* 0x000000080e0e7c24 */ /* 0x000fe4000f8e0207 */
[----:B------:R-:W-:-:S03]  /*115a0*/  IMAD.MOV.U32 R2, RZ, RZ, 0x1 ;  /* 0x00000001ff027424 */ /* 0x000fc600078e00ff */
[----:B------:R-:W-:Y:S02]  /*115b0*/  SEL R7, R14, R13, !P3 ;  /* 0x0000000d0e077207 */ /* 0x000fe40005800000 */
[----:B------:R-:W-:-:S07]  /*115c0*/  SEL R5, R13, R14, !P3 ;  /* 0x0000000e0d057207 */ /* 0x000fce0005800000 */
.L_x_236:
[----:B------:R-:W-:Y:S05]  /*115d0*/  BSYNC B1 ;  /* 0x0000000000017941 */ /* 0x000fea0003800000 */
.L_x_235:
[----:B------:R-:W-:-:S13]  /*115e0*/  LOP3.LUT P0, RZ, R2, 0xff, RZ, 0xc0, !PT ;  /* 0x000000ff02ff7812 */ /* 0x000fda000780c0ff */
[----:B------:R-:W-:Y:S05]  /*115f0*/  @P0 BRA `(.L_x_239) ;  /* 0xfffffff000ec0947 */ /* 0x000fea000383ffff */
[----:B------:R-:W-:Y:S05]  /*11600*/  BSYNC B0 ;  /* 0x0000000000007941 */ /* 0x000fea0003800000 */
.L_x_228:
[----:B------:R-:W-:-:S03]  /*11610*/  UMOV UR8, 0xffffffff ;  /* 0xffffffff00087882 */ /* 0x000fc60000000000 */
[----:B------:R-:W-:Y:S05]  /*11620*/  BRA.DIV UR8, `(.L_x_240) ;  /* 0x0000000608e87947 */ /* 0x000fea000b800000 */
[----:B------:R-:W-:-:S13]  /*11630*/  ELECT P0, URZ, PT ;  /* 0x00000000003f782f */ /* 0x000fda0003800000 */
.L_x_260:
[----:B------:R-:W-:Y:S04]  /*11640*/  BSSY B0, `(.L_x_241) ;  /* 0x0000062000007945 */ /* 0x000fe80003800000 */
[----:B------:R-:W-:Y:S05]  /*11650*/  @!P0 BRA `(.L_x_242) ;  /* 0x0000000400808947 */ /* 0x000fea0003800000 */
[----:B------:R-:W-:-:S04]  /*11660*/  ULOP3.LUT UR8, UR13, 0x2, URZ, 0xfc, !UPT ;  /* 0x000000020d087892 */ /* 0x000fc8000f8efc3f */
[----:B------:R-:W-:-:S06]  /*11670*/  UISETP.NE.AND UP0, UPT, UR8, 0x3, UPT ;  /* 0x000000030800788c */ /* 0x000fcc000bf05270 */
[----:B------:R-:W-:-:S13]  /*11680*/  PLOP3.LUT P0, PT, PT, PT, UP0, 0x80, 0x0 ;  /* 0x000000000000781c */ /* 0x000fda0003f0f008 */
[----:B------:R-:W-:Y:S05]  /*11690*/  @!P0 BRA `(.L_x_243) ;  /* 0x0000000000048947 */ /* 0x000fea0003800000 */
[----:B------:R-:W-:Y:S01]  /*116a0*/  BPT.TRAP 0x1 ;  /* 0x000000040000795c */ /* 0x000fe20000300000 */
.L_x_243:
[----:B------:R-:W0:Y:S01]  /*116b0*/  S2R R3, SR_CgaCtaId ;  /* 0x0000000000037919 */ /* 0x000e220000008800 */
[----:B------:R-:W-:Y:S02]  /*116c0*/  MOV R0, 0x400 ;  /* 0x0000040000007802 */ /* 0x000fe40000000f00 */
[----:B------:R-:W-:Y:S02]  /*116d0*/  SHF.L.U32 R2, R9, 0x1f, RZ ;  /* 0x0000001f09027819 */ /* 0x000fe400000006ff */
[----:B0-----:R-:W-:-:S05]  /*116e0*/  LEA R3, R3, R0, 0x18 ;  /* 0x0000000003037211 */ /* 0x001fca00078ec0ff */
[----:B------:R-:W-:-:S04]  /*116f0*/  VIADD R3, R3, 0x50 ;  /* 0x0000005003037836 */ /* 0x000fc80000000000 */
[C---:B------:R-:W-:Y:S02]  /*11700*/  IMAD R5, R10.reuse, 0x8, R3 ;  /* 0x000000080a057824 */ /* 0x040fe400078e0203 */
[----:B------:R-:W-:Y:S02]  /*11710*/  VIADD R10, R10, 0x1 ;  /* 0x000000010a0a7836 */ /* 0x000fe40000000000 */
[----:B------:R-:W0:Y:S03]  /*11720*/  SYNCS.PHASECHK.TRANS64.TRYWAIT P0, [R5+URZ], R2 ;  /* 0x00000002050075a7 */ /* 0x000e26000800017f */
[----:B------:R-:W-:-:S04]  /*11730*/  ISETP.NE.AND P1, PT, R10, 0xa, PT ;  /* 0x0000000a0a00780c */ /* 0x000fc80003f25270 */
[----:B------:R-:W-:Y:S02]  /*11740*/  SEL R0, RZ, 0x1, P1 ;  /* 0x00000001ff007807 */ /* 0x000fe40000800000 */
[----:B------:R-:W-:Y:S02]  /*11750*/  SEL R10, R10, RZ, P1 ;  /* 0x000000ff0a0a7207 */ /* 0x000fe40000800000 */
[----:B------:R-:W-:-:S03]  /*11760*/  LOP3.LUT R9, R9, R0, RZ, 0x3c, !PT ;  /* 0x0000000009097212 */ /* 0x000fc600078e3cff */
[----:B------:R-:W-:Y:S01]  /*11770*/  IMAD R7, R10, 0x8, R3 ;  /* 0x000000080a077824 */ /* 0x000fe200078e0203 */
[----:B------:R-:W-:Y:S01]  /*11780*/  SHF.L.U32 R4, R9, 0x1f, RZ ;  /* 0x0000001f09047819 */ /* 0x000fe200000006ff */
[----:B0-----:R-:W-:Y:S06]  /*11790*/  @!P0 BRA `(.L_x_244) ;  /* 0x0000000400ac8947 */ /* 0x001fec0003800000 */
.L_x_261:
[----:B------:R-:W1:Y:S01]  /*117a0*/  SYNCS.PHASECHK.TRANS64.TRYWAIT P0, [R7+URZ], R4 ;  /* 0x00000004070075a7 */ /* 0x000e62000800017f */
[----:B------:R-:W-:-:S04]  /*117b0*/  IADD3 R0, R10, 0x1, RZ ;  /* 0x000000010a007810 */ /* 0x000fc80007ffe0ff */
[----:B------:R-:W-:-:S04]  /*117c0*/  ISETP.NE.AND P1, PT, R0, 0xa, PT ;  /* 0x0000000a0000780c */ /* 0x000fc80003f25270 */
[----:B0-----:R-:W-:Y:S02]  /*117d0*/  SEL R2, RZ, 0x1, P1 ;  /* 0x00000001ff027807 */ /* 0x001fe40000800000 */
[----:B------:R-:W-:Y:S02]  /*117e0*/  SEL R0, R0, RZ, P1 ;  /* 0x000000ff00007207 */ /* 0x000fe40000800000 */
[----:B------:R-:W-:-:S03]  /*117f0*/  LOP3.LUT R9, R9, R2, RZ, 0x3c, !PT ;  /* 0x0000000209097212 */ /* 0x000fc600078e3cff */
[----:B------:R-:W-:Y:S01]  /*11800*/  IMAD R6, R0, 0x8, R3 ;  /* 0x0000000800067824 */ /* 0x000fe200078e0203 */
[----:B------:R-:W-:Y:S01]  /*11810*/  SHF.L.U32 R5, R9, 0x1f, RZ ;  /* 0x0000001f09057819 */ /* 0x000fe200000006ff */
[----:B-1----:R-:W-:Y:S06]  /*11820*/  @!P0 BRA `(.L_x_245) ;  /* 0x00000004009c8947 */ /* 0x002fec0003800000 */
.L_x_262:
[----:B------:R-:W1:Y:S01]  /*11830*/  SYNCS.PHASECHK.TRANS64.TRYWAIT P0, [R6+URZ], R5 ;  /* 0x00000005060075a7 */ /* 0x000e62000800017f */
[----:B------:R-:W-:-:S05]  /*11840*/  VIADD R0, R0, 0x1 ;  /* 0x0000000100007836 */ /* 0x000fca0000000000 */
[----:B------:R-:W-:-:S04]  /*11850*/  ISETP.NE.AND P1, PT, R0, 0xa, PT ;  /* 0x0000000a0000780c */ /* 0x000fc80003f25270 */
[----:B------:R-:W-:Y:S02]  /*11860*/  SEL R2, RZ, 0x1, P1 ;  /* 0x00000001ff027807 */ /* 0x000fe40000800000 */
[----:B------:R-:W-:Y:S02]  /*11870*/  SEL R0, R0, RZ, P1 ;  /* 0x000000ff00007207 */ /* 0x000fe40000800000 */
[----:B------:R-:W-:-:S03]  /*11880*/  LOP3.LUT R9, R9, R2, RZ, 0x3c, !PT ;  /* 0x0000000209097212 */ /* 0x000fc600078e3cff */
[----:B0-----:R-:W-:Y:S01]  /*11890*/  IMAD R7, R0, 0x8, R3 ;  /* 0x0000000800077824 */ /* 0x001fe200078e0203 */
[----:B------:R-:W-:Y:S01]  /*118a0*/  SHF.L.U32 R4, R9, 0x1f, RZ ;  /* 0x0000001f09047819 */ /* 0x000fe200000006ff */
[----:B-1----:R-:W-:Y:S06]  /*118b0*/  @!P0 BRA `(.L_x_246) ;  /* 0x00000004008c8947 */ /* 0x002fec0003800000 */
.L_x_263:
        /* <DEDUP_REMOVED lines=9> */
.L_x_264:
        /* <DEDUP_REMOVED lines=9> */
.L_x_265:
        /* <DEDUP_REMOVED lines=9> */
.L_x_266:
[----:B------:R-:W1:Y:S01]  /*11a70*/  SYNCS.PHASECHK.TRANS64.TRYWAIT P0, [R6+URZ], R5 ;  /* 0x00000005060075a7 */ /* 0x000e62000800017f */
[----:B------:R-:W-:-:S04]  /*11a80*/  IADD3 R0, R0, 0x1, RZ ;  /* 0x0000000100007810 */ /* 0x000fc80007ffe0ff */
[----:B------:R-:W-:-:S04]  /*11a90*/  ISETP.NE.AND P1, PT, R0, 0xa, PT ;  /* 0x0000000a0000780c */ /* 0x000fc80003f25270 */
[----:B------:R-:W-:Y:S02]  /*11aa0*/  SEL R2, RZ, 0x1, P1 ;  /* 0x00000001ff027807 */ /* 0x000fe40000800000 */
[----:B------:R-:W-:Y:S02]  /*11ab0*/  SEL R0, R0, RZ, P1 ;  /* 0x000000ff00007207 */ /* 0x000fe40000800000 */
[----:B------:R-:W-:-:S03]  /*11ac0*/  LOP3.LUT R9, R9, R2, RZ, 0x3c, !PT ;  /* 0x0000000209097212 */ /* 0x000fc600078e3cff */
[----:B0-----:R-:W-:Y:S01]  /*11ad0*/  IMAD R7, R0, 0x8, R3 ;  /* 0x0000000800077824 */ /* 0x001fe200078e0203 */
[----:B------:R-:W-:Y:S01]  /*11ae0*/  SHF.L.U32 R4, R9, 0x1f, RZ ;  /* 0x0000001f09047819 */ /* 0x000fe200000006ff */
[----:B-1----:R-:W-:Y:S06]  /*11af0*/  @!P0 BRA `(.L_x_250) ;  /* 0x00000004004c8947 */ /* 0x002fec0003800000 */
.L_x_267:
        /* <DEDUP_REMOVED lines=9> */
.L_x_268:
[----:B------:R-:W1:Y:S01]  /*11b90*/  SYNCS.PHASECHK.TRANS64.TRYWAIT P0, [R6+URZ], R5 ;  /* 0x00000005060075a7 */ /* 0x000e62000800017f */
[----:B------:R-:W-:-:S05]  /*11ba0*/  VIADD R0, R0, 0x1 ;  /* 0x0000000100007836 */ /* 0x000fca0000000000 */
[----:B------:R-:W-:-:S04]  /*11bb0*/  ISETP.NE.AND P1, PT, R0, 0xa, PT ;  /* 0x0000000a0000780c */ /* 0x000fc80003f25270 */
[----:B------:R-:W-:Y:S02]  /*11bc0*/  SEL R2, RZ, 0x1, P1 ;  /* 0x00000001ff027807 */ /* 0x000fe40000800000 */
[----:B------:R-:W-:Y:S02]  /*11bd0*/  SEL R0, R0, RZ, P1 ;  /* 0x000000ff00007207 */ /* 0x000fe40000800000 */
[----:B------:R-:W-:Y:S01]  /*11be0*/  LOP3.LUT R2, R9, R2, RZ, 0x3c, !PT ;  /* 0x0000000209027212 */ /* 0x000fe200078e3cff */
[----:B-1----:R-:W-:Y:S06]  /*11bf0*/  @!P0 BRA `(.L_x_252) ;  /* 0x0000000400348947 */ /* 0x002fec0003800000 */
.L_x_269:
[----:B------:R-:W-:Y:S01]  /*11c00*/  IMAD R3, R0, 0x8, R3 ;  /* 0x0000000800037824 */ /* 0x000fe200078e0203 */
[----:B------:R-:W-:-:S07]  /*11c10*/  SHF.L.U32 R0, R2, 0x1f, RZ ;  /* 0x0000001f02007819 */ /* 0x000fce00000006ff */
.L_x_253:
[----:B--2---:R2:W3:Y:S02]  /*11c20*/  SYNCS.PHASECHK.TRANS64.TRYWAIT P0, [R3+URZ], R0 ;  /* 0x00000000030075a7 */ /* 0x0044e4000800017f */
[----:B---3--:R-:W-:Y:S05]  /*11c30*/  @!P0 NANOSLEEP.SYNCS 0x989680 ;  /* 0x009896800000895d */ /* 0x008fea0003900000 */
[----:B------:R-:W3:Y:S02]  /*11c40*/  @!P0 SYNCS.PHASECHK.TRANS64 P0, [R3+URZ], R0 ;  /* 0x00000000030085a7 */ /* 0x000ee4000800007f */
[----:B---3--:R-:W-:Y:S05]  /*11c50*/  @!P0 BRA `(.L_x_253) ;  /* 0xfffffffc00f08947 */ /* 0x008fea000383ffff */
.L_x_242:
[----:B------:R-:W-:Y:S05]  /*11c60*/  BSYNC B0 ;  /* 0x0000000000007941 */ /* 0x000fea0003800000 */
.L_x_241:
[----:B------:R-:W-:Y:S05]  /*11c70*/  EXIT ;  /* 0x000000000000794d */ /* 0x000fea0003800000 */
.L_x_22:
[----:B-----5:R1:W-:Y:S02]  /*11c80*/  STL [R1+0x94], R0 ;  /* 0x0000940001007387 */ /* 0x0203e40000100800 */
[----:B-1----:R-:W-:-:S04]  /*11c90*/  IMAD.U32 R0, RZ, RZ, UR8 ;  /* 0x00000008ff007e24 */ /* 0x002fc8000f8e00ff */
[----:B------:R1:W2:Y:S03]  /*11ca0*/  SYNCS.PHASECHK.TRANS64.TRYWAIT P0, [R0+URZ], R152 ;  /* 0x00000098000075a7 */ /* 0x0002a6000800017f */
[----:B--2---:R-:W-:Y:S05]  /*11cb0*/  @!P0 NANOSLEEP.SYNCS 0x989680 ;  /* 0x009896800000895d */ /* 0x004fea0003900000 */
[----:B------:R1:W2:Y:S02]  /*11cc0*/  @!P0 SYNCS.PHASECHK.TRANS64 P0, [R0+URZ], R152 ;  /* 0x00000098000085a7 */ /* 0x0002a4000800007f */
[----:B-1----:R1:W5:Y:S02]  /*11cd0*/  LDL.LU R0, [R1+0x94] ;  /* 0x0000940001007983 */ /* 0x0023640000300800 */
[----:B-12---:R-:W-:Y:S05]  /*11ce0*/  @!P0 BRA `(.L_x_22) ;  /* 0xfffffffc00e48947 */ /* 0x006fea000383ffff */
[----:B------:R-:W-:Y:S05]  /*11cf0*/  BRA `(.L_x_21) ;  /* 0xffffff0000b87947 */ /* 0x000fea000383ffff */
.L_x_229:
[----:B------:R-:W-:Y:S01]  /*11d00*/  BSSY B1, `(.L_x_254) ;  /* 0x0000006000017945 */ /* 0x000fe20003800000 */
[----:B------:R-:W-:-:S07]  /*11d10*/  IMAD.MOV.U32 R2, RZ, RZ, -0x1 ;  /* 0xffffffffff027424 */ /* 0x000fce00078e00ff */
[----:B------:R-:W-:Y:S05]  /*11d20*/  WARPSYNC.COLLECTIVE R2, `(.L_x_255) ;  /* 0x00000000020c7348 */ /* 0x000fea0003c00000 */
[----:B------:R-:W-:Y:S02]  /*11d30*/  ELECT P0, UR62, PT ;  /* 0x00000000003e782f */ /* 0x000fe40003800000 */
[----:B------:R-:W-:Y:S01]  /*11d40*/  MOV R2, UR62 ;  /* 0x0000003e00027c02 */ /* 0x000fe20008000f00 */
[----:B------:R-:W-:Y:S10]  /*11d50*/  ENDCOLLECTIVE ;  /* 0x000000000000791b */ /* 0x000ff40003800000 */
.L_x_255:
[----:B------:R-:W-:Y:S05]  /*11d60*/  BSYNC B1 ;  /* 0x0000000000017941 */ /* 0x000fea0003800000 */
.L_x_254:
[----:B------:R-:W-:Y:S05]  /*11d70*/  BRA `(.L_x_256) ;  /* 0xffffffec00187947 */ /* 0x000fea000383ffff */
.L_x_232:
[----:B0-----:R0:W2:Y:S02]  /*11d80*/  SYNCS.PHASECHK.TRANS64.TRYWAIT P0, [R13+URZ+0x50], R4 ;  /* 0x000050040d0075a7 */ /* 0x0010a4000800017f */
[----:B--2---:R-:W-:Y:S05]  /*11d90*/  @!P0 NANOSLEEP.SYNCS 0x989680 ;  /* 0x009896800000895d */ /* 0x004fea0003900000 */
[----:B------:R-:W2:Y:S02]  /*11da0*/  @!P0 SYNCS.PHASECHK.TRANS64 P0, [R13+URZ+0x50], R4 ;  /* 0x000050040d0085a7 */ /* 0x000ea4000800007f */
[----:B--2---:R-:W-:Y:S05]  /*11db0*/  @!P0 BRA `(.L_x_232) ;  /* 0xfffffffc00f08947 */ /* 0x004fea000383ffff */
[----:B------:R-:W-:Y:S05]  /*11dc0*/  BRA `(.L_x_257) ;  /* 0xffffffec005c7947 */ /* 0x000fea000383ffff */
.L_x_240:
[----:B------:R-:W-:Y:S01]  /*11dd0*/  BSSY B0, `(.L_x_258) ;  /* 0x0000006000007945 */ /* 0x000fe20003800000 */
[----:B------:R-:W-:-:S07]  /*11de0*/  IMAD.MOV.U32 R2, RZ, RZ, -0x1 ;  /* 0xffffffffff027424 */ /* 0x000fce00078e00ff */
[----:B------:R-:W-:Y:S05]  /*11df0*/  WARPSYNC.COLLECTIVE R2, `(.L_x_259) ;  /* 0x00000000020c7348 */ /* 0x000fea0003c00000 */
[----:B------:R-:W-:Y:S02]  /*11e00*/  ELECT P0, UR62, PT ;  /* 0x00000000003e782f */ /* 0x000fe40003800000 */
[----:B------:R-:W-:Y:S01]  /*11e10*/  MOV R2, UR62 ;  /* 0x0000003e00027c02 */ /* 0x000fe20008000f00 */
[----:B------:R-:W-:Y:S10]  /*11e20*/  ENDCOLLECTIVE ;  /* 0x000000000000791b */ /* 0x000ff40003800000 */
.L_x_259:
[----:B------:R-:W-:Y:S05]  /*11e30*/  BSYNC B0 ;  /* 0x0000000000007941 */ /* 0x000fea0003800000 */
.L_x_258:
[----:B------:R-:W-:Y:S05]  /*11e40*/  BRA `(.L_x_260) ;  /* 0xfffffff400fc7947 */ /* 0x000fea000383ffff */
.L_x_244:
[----:B0-----:R0:W1:Y:S02]  /*11e50*/  SYNCS.PHASECHK.TRANS64.TRYWAIT P0, [R5+URZ], R2 ;  /* 0x00000002050075a7 */ /* 0x001064000800017f */
[----:B-1----:R-:W-:Y:S05]  /*11e60*/  @!P0 NANOSLEEP.SYNCS 0x989680 ;  /* 0x009896800000895d */ /* 0x002fea0003900000 */
[----:B------:R-:W1:Y:S02]  /*11e70*/  @!P0 SYNCS.PHASECHK.TRANS64 P0, [R5+URZ], R2 ;  /* 0x00000002050085a7 */ /* 0x000e64000800007f */
[----:B-1----:R-:W-:Y:S05]  /*11e80*/  @!P0 BRA `(.L_x_244) ;  /* 0xfffffffc00f08947 */ /* 0x002fea000383ffff */
[----:B------:R-:W-:Y:S05]  /*11e90*/  BRA `(.L_x_261) ;  /* 0xfffffff800407947 */ /* 0x000fea000383ffff */
.L_x_245:
[----:B0-----:R0:W1:Y:S02]  /*11ea0*/  SYNCS.PHASECHK.TRANS64.TRYWAIT P0, [R7+URZ], R4 ;  /* 0x00000004070075a7 */ /* 0x001064000800017f */
[----:B-1----:R-:W-:Y:S05]  /*11eb0*/  @!P0 NANOSLEEP.SYNCS 0x989680 ;  /* 0x009896800000895d */ /* 0x002fea0003900000 */
[----:B------:R-:W1:Y:S02]  /*11ec0*/  @!P0 SYNCS.PHASECHK.TRANS64 P0, [R7+URZ], R4 ;  /* 0x00000004070085a7 */ /* 0x000e64000800007f */
[----:B-1----:R-:W-:Y:S05]  /*11ed0*/  @!P0 BRA `(.L_x_245) ;  /* 0xfffffffc00f08947 */ /* 0x002fea000383ffff */
[----:B------:R-:W-:Y:S05]  /*11ee0*/  BRA `(.L_x_262) ;  /* 0xfffffff800507947 */ /* 0x000fea000383ffff */
.L_x_246:
[----:B0-----:R0:W1:Y:S02]  /*11ef0*/  SYNCS.PHASECHK.TRANS64.TRYWAIT P0, [R6+URZ], R5 ;  /* 0x00000005060075a7 */ /* 0x001064000800017f */
[----:B-1----:R-:W-:Y:S05]  /*11f00*/  @!P0 NANOSLEEP.SYNCS 0x989680 ;  /* 0x009896800000895d */ /* 0x002fea0003900000 */
[----:B------:R-:W1:Y:S02]  /*11f10*/  @!P0 SYNCS.PHASECHK.TRANS64 P0, [R6+URZ], R5 ;  /* 0x00000005060085a7 */ /* 0x000e64000800007f */
[----:B-1----:R-:W-:Y:S05]  /*11f20*/  @!P0 BRA `(.L_x_246) ;  /* 0xfffffffc00f08947 */ /* 0x002fea000383ffff */
[----:B------:R-:W-:Y:S05]  /*11f30*/  BRA `(.L_x_263) ;  /* 0xfffffff800607947 */ /* 0x000fea000383ffff */
.L_x_247:
[----:B0-----:R0:W1:Y:S02]  /*11f40*/  SYNCS.PHASECHK.TRANS64.TRYWAIT P0, [R7+URZ], R4 ;  /* 0x00000004070075a7 */ /* 0x001064000800017f */
[----:B-1----:R-:W-:Y:S05]  /*11f50*/  @!P0 NANOSLEEP.SYNCS 0x989680 ;  /* 0x009896800000895d */ /* 0x002fea0003900000 */
[----:B------:R-:W1:Y:S02]  /*11f60*/  @!P0 SYNCS.PHASECHK.TRANS64 P0, [R7+URZ], R4 ;  /* 0x00000004070085a7 */ /* 0x000e64000800007f */
[----:B-1----:R-:W-:Y:S05]  /*11f70*/  @!P0 BRA `(.L_x_247) ;  /* 0xfffffffc00f08947 */ /* 0x002fea000383ffff */
[----:B------:R-:W-:Y:S05]  /*11f80*/  BRA `(.L_x_264) ;  /* 0xfffffff800707947 */ /* 0x000fea000383ffff */
.L_x_248:
[----:B0-----:R0:W1:Y:S02]  /*11f90*/  SYNCS.PHASECHK.TRANS64.TRYWAIT P0, [R6+URZ], R5 ;  /* 0x00000005060075a7 */ /* 0x001064000800017f */
[----:B-1----:R-:W-:Y:S05]  /*11fa0*/  @!P0 NANOSLEEP.SYNCS 0x989680 ;  /* 0x009896800000895d */ /* 0x002fea0003900000 */
[----:B------:R-:W1:Y:S02]  /*11fb0*/  @!P0 SYNCS.PHASECHK.TRANS64 P0, [R6+URZ], R5 ;  /* 0x00000005060085a7 */ /* 0x000e64000800007f */
[----:B-1----:R-:W-:Y:S05]  /*11fc0*/  @!P0 BRA `(.L_x_248) ;  /* 0xfffffffc00f08947 */ /* 0x002fea000383ffff */
[----:B------:R-:W-:Y:S05]  /*11fd0*/  BRA `(.L_x_265) ;  /* 0xfffffff800807947 */ /* 0x000fea000383ffff */
.L_x_249:
[----:B0-----:R0:W1:Y:S02]  /*11fe0*/  SYNCS.PHASECHK.TRANS64.TRYWAIT P0, [R7+URZ], R4 ;  /* 0x00000004070075a7 */ /* 0x001064000800017f */
[----:B-1----:R-:W-:Y:S05]  /*11ff0*/  @!P0 NANOSLEEP.SYNCS 0x989680 ;  /* 0x009896800000895d */ /* 0x002fea0003900000 */
[----:B------:R-:W1:Y:S02]  /*12000*/  @!P0 SYNCS.PHASECHK.TRANS64 P0, [R7+URZ], R4 ;  /* 0x00000004070085a7 */ /* 0x000e64000800007f */
[----:B-1----:R-:W-:Y:S05]  /*12010*/  @!P0 BRA `(.L_x_249) ;  /* 0xfffffffc00f08947 */ /* 0x002fea000383ffff */
[----:B------:R-:W-:Y:S05]  /*12020*/  BRA `(.L_x_266) ;  /* 0xfffffff800907947 */ /* 0x000fea000383ffff */
.L_x_250:
[----:B0-----:R0:W1:Y:S02]  /*12030*/  SYNCS.PHASECHK.TRANS64.TRYWAIT P0, [R6+URZ], R5 ;  /* 0x00000005060075a7 */ /* 0x001064000800017f */
[----:B-1----:R-:W-:Y:S05]  /*12040*/  @!P0 NANOSLEEP.SYNCS 0x989680 ;  /* 0x009896800000895d */ /* 0x002fea0003900000 */
[----:B------:R-:W1:Y:S02]  /*12050*/  @!P0 SYNCS.PHASECHK.TRANS64 P0, [R6+URZ], R5 ;  /* 0x00000005060085a7 */ /* 0x000e64000800007f */
[----:B-1----:R-:W-:Y:S05]  /*12060*/  @!P0 BRA `(.L_x_250) ;  /* 0xfffffffc00f08947 */ /* 0x002fea000383ffff */
[----:B------:R-:W-:Y:S05]  /*12070*/  BRA `(.L_x_267) ;  /* 0xfffffff800a07947 */ /* 0x000fea000383ffff */
.L_x_251:
[----:B0-----:R0:W1:Y:S02]  /*12080*/  SYNCS.PHASECHK.TRANS64.TRYWAIT P0, [R7+URZ], R4 ;  /* 0x00000004070075a7 */ /* 0x001064000800017f */
[----:B-1----:R-:W-:Y:S05]  /*12090*/  @!P0 NANOSLEEP.SYNCS 0x989680 ;  /* 0x009896800000895d */ /* 0x002fea0003900000 */
[----:B------:R-:W1:Y:S02]  /*120a0*/  @!P0 SYNCS.PHASECHK.TRANS64 P0, [R7+URZ], R4 ;  /* 0x00000004070085a7 */ /* 0x000e64000800007f */
[----:B-1----:R-:W-:Y:S05]  /*120b0*/  @!P0 BRA `(.L_x_251) ;  /* 0xfffffffc00f08947 */ /* 0x002fea000383ffff */
[----:B------:R-:W-:Y:S05]  /*120c0*/  BRA `(.L_x_268) ;  /* 0xfffffff800b07947 */ /* 0x000fea000383ffff */
.L_x_252:
[----:B-1----:R1:W2:Y:S02]  /*120d0*/  SYNCS.PHASECHK.TRANS64.TRYWAIT P0, [R6+URZ], R5 ;  /* 0x00000005060075a7 */ /* 0x0022a4000800017f */
[----:B--2---:R-:W-:Y:S05]  /*120e0*/  @!P0 NANOSLEEP.SYNCS 0x989680 ;  /* 0x009896800000895d */ /* 0x004fea0003900000 */
[----:B------:R-:W2:Y:S02]  /*120f0*/  @!P0 SYNCS.PHASECHK.TRANS64 P0, [R6+URZ], R5 ;  /* 0x00000005060085a7 */ /* 0x000ea4000800007f */
[----:B--2---:R-:W-:Y:S05]  /*12100*/  @!P0 BRA `(.L_x_252) ;  /* 0xfffffffc00f08947 */ /* 0x004fea000383ffff */
[----:B------:R-:W-:Y:S05]  /*12110*/  BRA `(.L_x_269) ;  /* 0xfffffff800b87947 */ /* 0x000fea000383ffff */
.L_x_270:
[----:B------:R-:W-:-:S00]  /*12120*/  BRA `(.L_x_270) ;  /* 0xfffffffc00fc7947 */ /* 0x000fc0000383ffff */
[----:B------:R-:W-:-:S00]  /*12130*/  NOP ;  /* 0x0000000000007918 */ /* 0x000fc00000000000 */
        /* <DEDUP_REMOVED lines=12> */
.L_x_271:


//--------------------- .nv.shared._ZN7cutlass13device_kernelINS_4gemm6kernel13GemmUniversalIN4cute5tupleIJiiiiEEENS1_10collective13CollectiveMmaINS1_43MainloopSm90TmaGmmaWarpSpecializedSparseFP8ILi10ENS5_IJNS4_1CILi2EEENSA_ILi1EEESC_EEENS1_35KernelTmaWarpSpecializedCooperativeEEENS5_IJNSA_ILi128EEENSA_ILi256EEENSA_ILi64EEEEEENS_12float_e4m3_tENS5_IJNS4_6LayoutINS5_IJiNS5_IJSB_iEEEiEEENS5_IJlNS5_IJSC_SB_EEElEEEEENSL_INS5_IJNS5_IJSI_iEEESR_iEEENS5_IJNS5_IJSI_NSA_ILi4096EEEEEENS5_IJSC_lEEElEEEEEEEESK_NS5_IJlSC_lEEENS4_8TiledMMAINS4_8MMA_AtomIJNS4_4SM904GMMA6SPARSE32GMMA_64x256x64_F32E4M3E4M3_SS_TNILNS13_7ScaleInE1ELS16_1ELNS13_9SparseSelE0EEEEEENSL_ISD_NS5_IJSC_NSA_ILi0EEES1A_EEEEENS5_IJNS4_10UnderscoreES1D_S1D_EEEEENS4_13SM90_TMA_LOADENS4_14ComposedLayoutINS4_7SwizzleILi1ELi4ELi3EEENS4_25smem_sparse_ptr_flag_bitsILi2ELi8EEENSL_INS5_IJNS5_IJSC_NSA_ILi8EEEEEENS5_IJSB_NSA_ILi32EEEEEEEEENS5_IJNS5_IJS1A_SI_EEESO_EEEEEEEvNS4_8identityENS4_23SM90_TMA_LOAD_MULTICASTENS1H_INS1I_ILi2ELi4ELi3EEENS4_18smem_ptr_flag_bitsILi8EEENSL_INS5_IJS1M_SI_EEENS5_IJSI_SC_EEEEEEEvS1V_EENS_8epilogue10collective6detail29Sm90TmaWarpSpecializedAdapterINS26_15DefaultEpilogueIfNS5_IJSC_llEEES2A_NS25_6thread17LinearCombinationIfLi1EffLNS2B_9ScaleType4KindE0ELNS_15FloatRoundStyleE2EfEENS1_15EpilogueDefaultEEEEEvvEEEEvNT_6ParamsE --------------------------
	.section	.nv.shared._ZN7cutlass13device_kernelINS_4gemm6kernel13GemmUniversalIN4cute5tupleIJiiiiEEENS1_10collective13CollectiveMmaINS1_43MainloopSm90TmaGmmaWarpSpecializedSparseFP8ILi10ENS5_IJNS4_1CILi2EEENSA_ILi1EEESC_EEENS1_35KernelTmaWarpSpecializedCooperativeEEENS5_IJNSA_ILi128EEENSA_ILi256EEENSA_ILi64EEEEEENS_12float_e4m3_tENS5_IJNS4_6LayoutINS5_IJiNS5_IJSB_iEEEiEEENS5_IJlNS5_IJSC_SB_EEElEEEEENSL_INS5_IJNS5_IJSI_iEEESR_iEEENS5_IJNS5_IJSI_NSA_ILi4096EEEEEENS5_IJSC_lEEElEEEEEEEESK_NS5_IJlSC_lEEENS4_8TiledMMAINS4_8MMA_AtomIJNS4_4SM904GMMA6SPARSE32GMMA_64x256x64_F32E4M3E4M3_SS_TNILNS13_7ScaleInE1ELS16_1ELNS13_9SparseSelE0EEEEEENSL_ISD_NS5_IJSC_NSA_ILi0EEES1A_EEEEENS5_IJNS4_10UnderscoreES1D_S1D_EEEEENS4_13SM90_TMA_LOADENS4_14ComposedLayoutINS4_7SwizzleILi1ELi4ELi3EEENS4_25smem_sparse_ptr_flag_bitsILi2ELi8EEENSL_INS5_IJNS5_IJSC_NSA_ILi8EEEEEENS5_IJSB_NSA_ILi32EEEEEEEEENS5_IJNS5_IJS1A_SI_EEESO_EEEEEEEvNS4_8identityENS4_23SM90_TMA_LOAD_MULTICASTENS1H_INS1I_ILi2ELi4ELi3EEENS4_18smem_ptr_flag_bitsILi8EEENSL_INS5_IJS1M_SI_EEENS5_IJSI_SC_EEEEEEEvS1V_EENS_8epilogue10collective6detail29Sm90TmaWarpSpecializedAdapterINS26_15DefaultEpilogueIfNS5_IJSC_llEEES2A_NS25_6thread17LinearCombinationIfLi1EffLNS2B_9ScaleType4KindE0ELNS_15FloatRoundStyleE2EfEENS1_15EpilogueDefaultEEEEEvvEEEEvNT_6ParamsE,"aw",@nobits
	.sectionflags	@""
	.align	16
	.zero		1024


//--------------------- .nv.shared.reserved.0     --------------------------
	.section	.nv.shared.reserved.0,"aw",@nobits
	.weak		__nv_reservedSMEM_offset_0_alias
	.size		__nv_reservedSMEM_offset_0_alias, 0, 0
	.other		__nv_reservedSMEM_offset_0_alias,@"STO_CUDA_RESERVED_SHARED STV_DEFAULT"
__nv_reservedSMEM_offset_0_alias:
	.zero		0


//--------------------- .nv.global                --------------------------
	.section	.nv.global,"aw",@nobits
.nv.global:
	.type		_ZN39_INTERNAL_6384d2f1_4_k_cu_f214c1ec_27954cute1_E,@object
	.size		_ZN39_INTERNAL_6384d2f1_4_k_cu_f214c1ec_27954cute1_E,(_ZN39_INTERNAL_6384d2f1_4_k_cu_f214c1ec_27954cuda3std3__45__cpo6cbeginE - _ZN39_INTERNAL_6384d2f1_4_k_cu_f214c1ec_27954cute1_E)
_ZN39_INTERNAL_6384d2f1_4_k_cu_f214c1ec_27954cute1_E:
	.zero		1
	.type		_ZN39_INTERNAL_6384d2f1_4_k_cu_f214c1ec_27954cuda3std3__45__cpo6cbeginE,@object
	.size		_ZN39_INTERNAL_6384d2f1_4_k_cu_f214c1ec_27954cuda3std3__45__cpo6cbeginE,(_ZN39_INTERNAL_6384d2f1_4_k_cu_f214c1ec_27954cuda3std3__48in_placeE - _ZN39_INTERNAL_6384d2f1_4_k_cu_f214c1ec_27954cuda3std3__45__cpo6cbeginE)
_ZN39_INTERNAL_6384d2f1_4_k_cu_f214c1ec_27954cuda3std3__45__cpo6cbeginE:
	.zero		1
	.type		_ZN39_INTERNAL_6384d2f1_4_k_cu_f214c1ec_27954cuda3std3__48in_placeE,@object
	.size		_ZN39_INTERNAL_6384d2f1_4_k_cu_f214c1ec_27954cuda3std3__48in_placeE,(_ZN39_INTERNAL_6384d2f1_4_k_cu_f214c1ec_27954cuda3std6ranges3__45__cpo9iter_moveE - _ZN39_INTERNAL_6384d2f1_4_k_cu_f214c1ec_27954cuda3std3__48in_placeE)
_ZN39_INTERNAL_6384d2f1_4_k_cu_f214c1ec_27954cuda3std3__48in_placeE:
	.zero		1
	.type		_ZN39_INTERNAL_6384d2f1_4_k_cu_f214c1ec_27954cuda3std6ranges3__45__cpo9iter_moveE,@object
	.size		_ZN39_INTERNAL_6384d2f1_4_k_cu_f214c1ec_27954cuda3std6ranges3__45__cpo9iter_moveE,(_ZN39_INTERNAL_6384d2f1_4_k_cu_f214c1ec_27954cuda3std3__45__cpo5beginE - _ZN39_INTERNAL_6384d2f1_4_k_cu_f214c1ec_27954cuda3std6ranges3__45__cpo9iter_moveE)
_ZN39_INTERNAL_6384d2f1_4_k_cu_f214c1ec_27954cuda3std6ranges3__45__cpo9iter_moveE:
	.zero		1
	.type		_ZN39_INTERNAL_6384d2f1_4_k_cu_f214c1ec_27954cuda3std3__45__cpo5beginE,@object
	.size		_ZN39_INTERNAL_6384d2f1_4_k_cu_f214c1ec_27954cuda3std3__45__cpo5beginE,(_ZN39_INTERNAL_6384d2f1_4_k_cu_f214c1ec_27954cuda3std3__441_GLOBAL__N__6384d2f1_4_k_cu_f214c1ec_27956ignoreE - _ZN39_INTERNAL_6384d2f1_4_k_cu_f214c1ec_27954cuda3std3__45__cpo5beginE)
_ZN39_INTERNAL_6384d2f1_4_k_cu_f214c1ec_27954cuda3std3__45__cpo5beginE:
	.zero		1
	.type		_ZN39_INTERNAL_6384d2f1_4_k_cu_f214c1ec_27954cuda3std3__441_GLOBAL__N__6384d2f1_4_k_cu_f214c1ec_27956ignoreE,@object
	.size		_ZN39_INTERNAL_6384d2f1_4_k_cu_f214c1ec_27954cuda3std3__441_GLOBAL__N__6384d2f1_4_k_cu_f214c1ec_27956ignoreE,(_ZN39_INTERNAL_6384d2f1_4_k_cu_f214c1ec_27954cute7productE - _ZN39_INTERNAL_6384d2f1_4_k_cu_f214c1ec_27954cuda3std3__441_GLOBAL__N__6384d2f1_4_k_cu_f214c1ec_27956ignoreE)
_ZN39_INTERNAL_6384d2f1_4_k_cu_f214c1ec_27954cuda3std3__441_GLOBAL__N__6384d2f1_4_k_cu_f214c1ec_27956ignoreE:
	.zero		1
	.type		_ZN39_INTERNAL_6384d2f1_4_k_cu_f214c1ec_27954cute7productE,@object
	.size		_ZN39_INTERNAL_6384d2f1_4_k_cu_f214c1ec_27954cute7productE,(_ZN39_INTERNAL_6384d2f1_4_k_cu_f214c1ec_27954cuda3std3__45__cpo3endE - _ZN39_INTERNAL_6384d2f1_4_k_cu_f214c1ec_27954cute7productE)
_ZN39_INTERNAL_6384d2f1_4_k_cu_f214c1ec_27954cute7productE:
	.zero		1
	.type		_ZN39_INTERNAL_6384d2f1_4_k_cu_f214c1ec_27954cuda3std3__45__cpo3endE,@object
	.size		_ZN39_INTERNAL_6384d2f1_4_k_cu_f214c1ec_27954cuda3std3__45__cpo3endE,(_ZN39_INTERNAL_6384d2f1_4_k_cu_f214c1ec_27954cuda3std3__419piecewise_constructE - _ZN39_INTERNAL_6384d2f1_4_k_cu_f214c1ec_27954cuda3std3__45__cpo3endE)
_ZN39_INTERNAL_6384d2f1_4_k_cu_f214c1ec_27954cuda3std3__45__cpo3endE:
	.zero		1
	.type		_ZN39_INTERNAL_6384d2f1_4_k_cu_f214c1ec_27954cuda3std3__419piecewise_constructE,@object
	.size		_ZN39_INTERNAL_6384d2f1_4_k_cu_f214c1ec_27954cuda3std3__419piecewise_constructE,(_ZN39_INTERNAL_6384d2f1_4_k_cu_f214c1ec_27954cuda3std3__45__cpo4cendE - _ZN39_INTERNAL_6384d2f1_4_k_cu_f214c1ec_27954cuda3std3__419piecewise_constructE)
_ZN39_INTERNAL_6384d2f1_4_k_cu_f214c1ec_27954cuda3std3__419piecewise_constructE:
	.zero		1
	.type		_ZN39_INTERNAL_6384d2f1_4_k_cu_f214c1ec_27954cuda3std3__45__cpo4cendE,@object
	.size		_ZN39_INTERNAL_6384d2f1_4_k_cu_f214c1ec_27954cuda3std3__45__cpo4cendE,(_ZN39_INTERNAL_6384d2f1_4_k_cu_f214c1ec_27954cuda3std6ranges3__45__cpo4swapE - _ZN39_INTERNAL_6384d2f1_4_k_cu_f214c1ec_27954cuda3std3__45__cpo4cendE)
_ZN39_INTERNAL_6384d2f1_4_k_cu_f214c1ec_27954cuda3std3__45__cpo4cendE:
	.zero		1
	.type		_ZN39_INTERNAL_6384d2f1_4_k_cu_f214c1ec_27954cuda3std6ranges3__45__cpo4swapE,@object
	.size		_ZN39_INTERNAL_6384d2f1_4_k_cu_f214c1ec_27954cuda3std6ranges3__45__cpo4swapE,(.L_7 - _ZN39_INTERNAL_6384d2f1_4_k_cu_f214c1ec_27954cuda3std6ranges3__45__cpo4swapE)
_ZN39_INTERNAL_6384d2f1_4_k_cu_f214c1ec_27954cuda3std6ranges3__45__cpo4swapE:
	.zero		1
.L_7:


//--------------------- .nv.constant0._ZN7cutlass13device_kernelINS_4gemm6kernel13GemmUniversalIN4cute5tupleIJiiiiEEENS1_10collective13CollectiveMmaINS1_43MainloopSm90TmaGmmaWarpSpecializedSparseFP8ILi10ENS5_IJNS4_1CILi2EEENSA_ILi1EEESC_EEENS1_35KernelTmaWarpSpecializedCooperativeEEENS5_IJNSA_ILi128EEENSA_ILi256EEENSA_ILi64EEEEEENS_12float_e4m3_tENS5_IJNS4_6LayoutINS5_IJiNS5_IJSB_iEEEiEEENS5_IJlNS5_IJSC_SB_EEElEEEEENSL_INS5_IJNS5_IJSI_iEEESR_iEEENS5_IJNS5_IJSI_NSA_ILi4096EEEEEENS5_IJSC_lEEElEEEEEEEESK_NS5_IJlSC_lEEENS4_8TiledMMAINS4_8MMA_AtomIJNS4_4SM904GMMA6SPARSE32GMMA_64x256x64_F32E4M3E4M3_SS_TNILNS13_7ScaleInE1ELS16_1ELNS13_9SparseSelE0EEEEEENSL_ISD_NS5_IJSC_NSA_ILi0EEES1A_EEEEENS5_IJNS4_10UnderscoreES1D_S1D_EEEEENS4_13SM90_TMA_LOADENS4_14ComposedLayoutINS4_7SwizzleILi1ELi4ELi3EEENS4_25smem_sparse_ptr_flag_bitsILi2ELi8EEENSL_INS5_IJNS5_IJSC_NSA_ILi8EEEEEENS5_IJSB_NSA_ILi32EEEEEEEEENS5_IJNS5_IJS1A_SI_EEESO_EEEEEEEvNS4_8identityENS4_23SM90_TMA_LOAD_MULTICASTENS1H_INS1I_ILi2ELi4ELi3EEENS4_18smem_ptr_flag_bitsILi8EEENSL_INS5_IJS1M_SI_EEENS5_IJSI_SC_EEEEEEEvS1V_EENS_8epilogue10collective6detail29Sm90TmaWarpSpecializedAdapterINS26_15DefaultEpilogueIfNS5_IJSC_llEEES2A_NS25_6thread17LinearCombinationIfLi1EffLNS2B_9ScaleType4KindE0ELNS_15FloatRoundStyleE2EfEENS1_15EpilogueDefaultEEEEEvvEEEEvNT_6ParamsE --------------------------
	.section	.nv.constant0._ZN7cutlass13device_kernelINS_4gemm6kernel13GemmUniversalIN4cute5tupleIJiiiiEEENS1_10collective13CollectiveMmaINS1_43MainloopSm90TmaGmmaWarpSpecializedSparseFP8ILi10ENS5_IJNS4_1CILi2EEENSA_ILi1EEESC_EEENS1_35KernelTmaWarpSpecializedCooperativeEEENS5_IJNSA_ILi128EEENSA_ILi256EEENSA_ILi64EEEEEENS_12float_e4m3_tENS5_IJNS4_6LayoutINS5_IJiNS5_IJSB_iEEEiEEENS5_IJlNS5_IJSC_SB_EEElEEEEENSL_INS5_IJNS5_IJSI_iEEESR_iEEENS5_IJNS5_IJSI_NSA_ILi4096EEEEEENS5_IJSC_lEEElEEEEEEEESK_NS5_IJlSC_lEEENS4_8TiledMMAINS4_8MMA_AtomIJNS4_4SM904GMMA6SPARSE32GMMA_64x256x64_F32E4M3E4M3_SS_TNILNS13_7ScaleInE1ELS16_1ELNS13_9SparseSelE0EEEEEENSL_ISD_NS5_IJSC_NSA_ILi0EEES1A_EEEEENS5_IJNS4_10UnderscoreES1D_S1D_EEEEENS4_13SM90_TMA_LOADENS4_14ComposedLayoutINS4_7SwizzleILi1ELi4ELi3EEENS4_25smem_sparse_ptr_flag_bitsILi2ELi8EEENSL_INS5_IJNS5_IJSC_NSA_ILi8EEEEEENS5_IJSB_NSA_ILi32EEEEEEEEENS5_IJNS5_IJS1A_SI_EEESO_EEEEEEEvNS4_8identityENS4_23SM90_TMA_LOAD_MULTICASTENS1H_INS1I_ILi2ELi4ELi3EEENS4_18smem_ptr_flag_bitsILi8EEENSL_INS5_IJS1M_SI_EEENS5_IJSI_SC_EEEEEEEvS1V_EENS_8epilogue10collective6detail29Sm90TmaWarpSpecializedAdapterINS26_15DefaultEpilogueIfNS5_IJSC_llEEES2A_NS25_6thread17LinearCombinationIfLi1EffLNS2B_9ScaleType4KindE0ELNS_15FloatRoundStyleE2EfEENS1_15EpilogueDefaultEEEEEvvEEEEvNT_6ParamsE,"a",@progbits
	.sectionflags	@""
	.align	4
.nv.constant0._ZN7cutlass13device_kernelINS_4gemm6kernel13GemmUniversalIN4cute5tupleIJiiiiEEENS1_10collective13CollectiveMmaINS1_43MainloopSm90TmaGmmaWarpSpecializedSparseFP8ILi10ENS5_IJNS4_1CILi2EEENSA_ILi1EEESC_EEENS1_35KernelTmaWarpSpecializedCooperativeEEENS5_IJNSA_ILi128EEENSA_ILi256EEENSA_ILi64EEEEEENS_12float_e4m3_tENS5_IJNS4_6LayoutINS5_IJiNS5_IJSB_iEEEiEEENS5_IJlNS5_IJSC_SB_EEElEEEEENSL_INS5_IJNS5_IJSI_iEEESR_iEEENS5_IJNS5_IJSI_NSA_ILi4096EEEEEENS5_IJSC_lEEElEEEEEEEESK_NS5_IJlSC_lEEENS4_8TiledMMAINS4_8MMA_AtomIJNS4_4SM904GMMA6SPARSE32GMMA_64x256x64_F32E4M3E4M3_SS_TNILNS13_7ScaleInE1ELS16_1ELNS13_9SparseSelE0EEEEEENSL_ISD_NS5_IJSC_NSA_ILi0EEES1A_EEEEENS5_IJNS4_10UnderscoreES1D_S1D_EEEEENS4_13SM90_TMA_LOADENS4_14ComposedLayoutINS4_7SwizzleILi1ELi4ELi3EEENS4_25smem_sparse_ptr_flag_bitsILi2ELi8EEENSL_INS5_IJNS5_IJSC_NSA_ILi8EEEEEENS5_IJSB_NSA_ILi32EEEEEEEEENS5_IJNS5_IJS1A_SI_EEESO_EEEEEEEvNS4_8identityENS4_23SM90_TMA_LOAD_MULTICASTENS1H_INS1I_ILi2ELi4ELi3EEENS4_18smem_ptr_flag_bitsILi8EEENSL_INS5_IJS1M_SI_EEENS5_IJSI_SC_EEEEEEEvS1V_EENS_8epilogue10collective6detail29Sm90TmaWarpSpecializedAdapterINS26_15DefaultEpilogueIfNS5_IJSC_llEEES2A_NS25_6thread17LinearCombinationIfLi1EffLNS2B_9ScaleType4KindE0ELNS_15FloatRoundStyleE2EfEENS1_15EpilogueDefaultEEEEEvvEEEEvNT_6ParamsE:
	.zero		1920


//--------------------- SYMBOLS --------------------------

	.type		.nv.reservedSmem.offset0,@object
	.size		.nv.reservedSmem.offset0,0x4
